//
// Generated by NVIDIA NVVM Compiler
//
// Compiler Build ID: CL-36424714
// Cuda compilation tools, release 13.0, V13.0.88
// Based on NVVM 20.0.0
//

.version 9.0
.target sm_100
.address_size 64

	// .globl	loss

.visible .entry loss(
	.param .u64 .ptr .align 1 loss_param_0,
	.param .u64 .ptr .align 1 loss_param_1,
	.param .u64 .ptr .align 1 loss_param_2,
	.param .u32 loss_param_3,
	.param .u32 loss_param_4
)
{
	.reg .pred 	%p<30>;
	.reg .b32 	%r<57>;
	.reg .b32 	%f<193>;
	.reg .b64 	%rd<20>;

	ld.param.u64 	%rd6, [loss_param_0];
	ld.param.u64 	%rd7, [loss_param_1];
	ld.param.u64 	%rd5, [loss_param_2];
	ld.param.u32 	%r14, [loss_param_3];
	ld.param.u32 	%r13, [loss_param_4];
	cvta.to.global.u64 	%rd1, %rd6;
	cvta.to.global.u64 	%rd2, %rd7;
	mov.u32 	%r15, %ctaid.x;
	mov.u32 	%r16, %ctaid.y;
	mov.u32 	%r17, %nctaid.x;
	mad.lo.s32 	%r18, %r16, %r17, %r15;
	mov.u32 	%r19, %ntid.x;
	mov.u32 	%r20, %tid.x;
	mad.lo.s32 	%r1, %r18, %r19, %r20;
	setp.ge.s32 	%p1, %r1, %r14;
	@%p1 bra 	$L__BB0_11;
	setp.lt.s32 	%p2, %r13, 1;
	mov.f32 	%f192, 0f00000000;
	@%p2 bra 	$L__BB0_10;
	mul.lo.s32 	%r2, %r13, %r1;
	and.b32  	%r3, %r13, 3;
	setp.lt.u32 	%p3, %r13, 4;
	mov.f32 	%f192, 0f00000000;
	mov.b32 	%r56, 0;
	@%p3 bra 	$L__BB0_5;
	and.b32  	%r56, %r13, 2147483644;
	neg.s32 	%r54, %r56;
	add.s64 	%rd3, %rd2, 8;
	add.s64 	%rd4, %rd1, 8;
	mov.f32 	%f192, 0f00000000;
	mov.u32 	%r53, %r2;
$L__BB0_4:
	.pragma "nounroll";
	mul.wide.s32 	%rd8, %r53, 4;
	add.s64 	%rd9, %rd3, %rd8;
	add.s64 	%rd10, %rd4, %rd8;
	ld.global.f32 	%f14, [%rd9+-8];
	ld.global.f32 	%f15, [%rd10+-8];
	setp.lt.f32 	%p4, %f15, 0f00800000;
	mul.f32 	%f16, %f15, 0f4B000000;
	selp.f32 	%f17, %f16, %f15, %p4;
	selp.f32 	%f18, 0fC1B80000, 0f00000000, %p4;
	mov.b32 	%r22, %f17;
	add.s32 	%r23, %r22, -1059760811;
	and.b32  	%r24, %r23, -8388608;
	sub.s32 	%r25, %r22, %r24;
	mov.b32 	%f19, %r25;
	cvt.rn.f32.s32 	%f20, %r24;
	fma.rn.f32 	%f21, %f20, 0f34000000, %f18;
	add.f32 	%f22, %f19, 0fBF800000;
	fma.rn.f32 	%f23, %f22, 0fBE055027, 0f3E1039F6;
	fma.rn.f32 	%f24, %f23, %f22, 0fBDF8CDCC;
	fma.rn.f32 	%f25, %f24, %f22, 0f3E0F2955;
	fma.rn.f32 	%f26, %f25, %f22, 0fBE2AD8B9;
	fma.rn.f32 	%f27, %f26, %f22, 0f3E4CED0B;
	fma.rn.f32 	%f28, %f27, %f22, 0fBE7FFF22;
	fma.rn.f32 	%f29, %f28, %f22, 0f3EAAAA78;
	fma.rn.f32 	%f30, %f29, %f22, 0fBF000000;
	mul.f32 	%f31, %f22, %f30;
	fma.rn.f32 	%f32, %f31, %f22, %f22;
	fma.rn.f32 	%f33, %f21, 0f3F317218, %f32;
	setp.gt.u32 	%p5, %r22, 2139095039;
	fma.rn.f32 	%f34, %f17, 0f7F800000, 0f7F800000;
	selp.f32 	%f35, %f34, %f33, %p5;
	setp.eq.f32 	%p6, %f17, 0f00000000;
	selp.f32 	%f36, 0fFF800000, %f35, %p6;
	mul.f32 	%f37, %f14, %f36;
	sub.f32 	%f38, %f192, %f37;
	ld.global.f32 	%f39, [%rd9+-4];
	ld.global.f32 	%f40, [%rd10+-4];
	setp.lt.f32 	%p7, %f40, 0f00800000;
	mul.f32 	%f41, %f40, 0f4B000000;
	selp.f32 	%f42, %f41, %f40, %p7;
	selp.f32 	%f43, 0fC1B80000, 0f00000000, %p7;
	mov.b32 	%r26, %f42;
	add.s32 	%r27, %r26, -1059760811;
	and.b32  	%r28, %r27, -8388608;
	sub.s32 	%r29, %r26, %r28;
	mov.b32 	%f44, %r29;
	cvt.rn.f32.s32 	%f45, %r28;
	fma.rn.f32 	%f46, %f45, 0f34000000, %f43;
	add.f32 	%f47, %f44, 0fBF800000;
	fma.rn.f32 	%f48, %f47, 0fBE055027, 0f3E1039F6;
	fma.rn.f32 	%f49, %f48, %f47, 0fBDF8CDCC;
	fma.rn.f32 	%f50, %f49, %f47, 0f3E0F2955;
	fma.rn.f32 	%f51, %f50, %f47, 0fBE2AD8B9;
	fma.rn.f32 	%f52, %f51, %f47, 0f3E4CED0B;
	fma.rn.f32 	%f53, %f52, %f47, 0fBE7FFF22;
	fma.rn.f32 	%f54, %f53, %f47, 0f3EAAAA78;
	fma.rn.f32 	%f55, %f54, %f47, 0fBF000000;
	mul.f32 	%f56, %f47, %f55;
	fma.rn.f32 	%f57, %f56, %f47, %f47;
	fma.rn.f32 	%f58, %f46, 0f3F317218, %f57;
	setp.gt.u32 	%p8, %r26, 2139095039;
	fma.rn.f32 	%f59, %f42, 0f7F800000, 0f7F800000;
	selp.f32 	%f60, %f59, %f58, %p8;
	setp.eq.f32 	%p9, %f42, 0f00000000;
	selp.f32 	%f61, 0fFF800000, %f60, %p9;
	mul.f32 	%f62, %f39, %f61;
	sub.f32 	%f63, %f38, %f62;
	ld.global.f32 	%f64, [%rd9];
	ld.global.f32 	%f65, [%rd10];
	setp.lt.f32 	%p10, %f65, 0f00800000;
	mul.f32 	%f66, %f65, 0f4B000000;
	selp.f32 	%f67, %f66, %f65, %p10;
	selp.f32 	%f68, 0fC1B80000, 0f00000000, %p10;
	mov.b32 	%r30, %f67;
	add.s32 	%r31, %r30, -1059760811;
	and.b32  	%r32, %r31, -8388608;
	sub.s32 	%r33, %r30, %r32;
	mov.b32 	%f69, %r33;
	cvt.rn.f32.s32 	%f70, %r32;
	fma.rn.f32 	%f71, %f70, 0f34000000, %f68;
	add.f32 	%f72, %f69, 0fBF800000;
	fma.rn.f32 	%f73, %f72, 0fBE055027, 0f3E1039F6;
	fma.rn.f32 	%f74, %f73, %f72, 0fBDF8CDCC;
	fma.rn.f32 	%f75, %f74, %f72, 0f3E0F2955;
	fma.rn.f32 	%f76, %f75, %f72, 0fBE2AD8B9;
	fma.rn.f32 	%f77, %f76, %f72, 0f3E4CED0B;
	fma.rn.f32 	%f78, %f77, %f72, 0fBE7FFF22;
	fma.rn.f32 	%f79, %f78, %f72, 0f3EAAAA78;
	fma.rn.f32 	%f80, %f79, %f72, 0fBF000000;
	mul.f32 	%f81, %f72, %f80;
	fma.rn.f32 	%f82, %f81, %f72, %f72;
	fma.rn.f32 	%f83, %f71, 0f3F317218, %f82;
	setp.gt.u32 	%p11, %r30, 2139095039;
	fma.rn.f32 	%f84, %f67, 0f7F800000, 0f7F800000;
	selp.f32 	%f85, %f84, %f83, %p11;
	setp.eq.f32 	%p12, %f67, 0f00000000;
	selp.f32 	%f86, 0fFF800000, %f85, %p12;
	mul.f32 	%f87, %f64, %f86;
	sub.f32 	%f88, %f63, %f87;
	ld.global.f32 	%f89, [%rd9+4];
	ld.global.f32 	%f90, [%rd10+4];
	setp.lt.f32 	%p13, %f90, 0f00800000;
	mul.f32 	%f91, %f90, 0f4B000000;
	selp.f32 	%f92, %f91, %f90, %p13;
	selp.f32 	%f93, 0fC1B80000, 0f00000000, %p13;
	mov.b32 	%r34, %f92;
	add.s32 	%r35, %r34, -1059760811;
	and.b32  	%r36, %r35, -8388608;
	sub.s32 	%r37, %r34, %r36;
	mov.b32 	%f94, %r37;
	cvt.rn.f32.s32 	%f95, %r36;
	fma.rn.f32 	%f96, %f95, 0f34000000, %f93;
	add.f32 	%f97, %f94, 0fBF800000;
	fma.rn.f32 	%f98, %f97, 0fBE055027, 0f3E1039F6;
	fma.rn.f32 	%f99, %f98, %f97, 0fBDF8CDCC;
	fma.rn.f32 	%f100, %f99, %f97, 0f3E0F2955;
	fma.rn.f32 	%f101, %f100, %f97, 0fBE2AD8B9;
	fma.rn.f32 	%f102, %f101, %f97, 0f3E4CED0B;
	fma.rn.f32 	%f103, %f102, %f97, 0fBE7FFF22;
	fma.rn.f32 	%f104, %f103, %f97, 0f3EAAAA78;
	fma.rn.f32 	%f105, %f104, %f97, 0fBF000000;
	mul.f32 	%f106, %f97, %f105;
	fma.rn.f32 	%f107, %f106, %f97, %f97;
	fma.rn.f32 	%f108, %f96, 0f3F317218, %f107;
	setp.gt.u32 	%p14, %r34, 2139095039;
	fma.rn.f32 	%f109, %f92, 0f7F800000, 0f7F800000;
	selp.f32 	%f110, %f109, %f108, %p14;
	setp.eq.f32 	%p15, %f92, 0f00000000;
	selp.f32 	%f111, 0fFF800000, %f110, %p15;
	mul.f32 	%f112, %f89, %f111;
	sub.f32 	%f192, %f88, %f112;
	add.s32 	%r54, %r54, 4;
	add.s32 	%r53, %r53, 4;
	setp.ne.s32 	%p16, %r54, 0;
	@%p16 bra 	$L__BB0_4;
$L__BB0_5:
	setp.eq.s32 	%p17, %r3, 0;
	@%p17 bra 	$L__BB0_10;
	setp.eq.s32 	%p18, %r3, 1;
	@%p18 bra 	$L__BB0_8;
	add.s32 	%r38, %r56, %r2;
	mul.wide.s32 	%rd11, %r38, 4;
	add.s64 	%rd12, %rd2, %rd11;
	ld.global.f32 	%f114, [%rd12];
	add.s64 	%rd13, %rd1, %rd11;
	ld.global.f32 	%f115, [%rd13];
	setp.lt.f32 	%p19, %f115, 0f00800000;
	mul.f32 	%f116, %f115, 0f4B000000;
	selp.f32 	%f117, %f116, %f115, %p19;
	selp.f32 	%f118, 0fC1B80000, 0f00000000, %p19;
	mov.b32 	%r39, %f117;
	add.s32 	%r40, %r39, -1059760811;
	and.b32  	%r41, %r40, -8388608;
	sub.s32 	%r42, %r39, %r41;
	mov.b32 	%f119, %r42;
	cvt.rn.f32.s32 	%f120, %r41;
	fma.rn.f32 	%f121, %f120, 0f34000000, %f118;
	add.f32 	%f122, %f119, 0fBF800000;
	fma.rn.f32 	%f123, %f122, 0fBE055027, 0f3E1039F6;
	fma.rn.f32 	%f124, %f123, %f122, 0fBDF8CDCC;
	fma.rn.f32 	%f125, %f124, %f122, 0f3E0F2955;
	fma.rn.f32 	%f126, %f125, %f122, 0fBE2AD8B9;
	fma.rn.f32 	%f127, %f126, %f122, 0f3E4CED0B;
	fma.rn.f32 	%f128, %f127, %f122, 0fBE7FFF22;
	fma.rn.f32 	%f129, %f128, %f122, 0f3EAAAA78;
	fma.rn.f32 	%f130, %f129, %f122, 0fBF000000;
	mul.f32 	%f131, %f122, %f130;
	fma.rn.f32 	%f132, %f131, %f122, %f122;
	fma.rn.f32 	%f133, %f121, 0f3F317218, %f132;
	setp.gt.u32 	%p20, %r39, 2139095039;
	fma.rn.f32 	%f134, %f117, 0f7F800000, 0f7F800000;
	selp.f32 	%f135, %f134, %f133, %p20;
	setp.eq.f32 	%p21, %f117, 0f00000000;
	selp.f32 	%f136, 0fFF800000, %f135, %p21;
	mul.f32 	%f137, %f114, %f136;
	sub.f32 	%f138, %f192, %f137;
	ld.global.f32 	%f139, [%rd12+4];
	ld.global.f32 	%f140, [%rd13+4];
	setp.lt.f32 	%p22, %f140, 0f00800000;
	mul.f32 	%f141, %f140, 0f4B000000;
	selp.f32 	%f142, %f141, %f140, %p22;
	selp.f32 	%f143, 0fC1B80000, 0f00000000, %p22;
	mov.b32 	%r43, %f142;
	add.s32 	%r44, %r43, -1059760811;
	and.b32  	%r45, %r44, -8388608;
	sub.s32 	%r46, %r43, %r45;
	mov.b32 	%f144, %r46;
	cvt.rn.f32.s32 	%f145, %r45;
	fma.rn.f32 	%f146, %f145, 0f34000000, %f143;
	add.f32 	%f147, %f144, 0fBF800000;
	fma.rn.f32 	%f148, %f147, 0fBE055027, 0f3E1039F6;
	fma.rn.f32 	%f149, %f148, %f147, 0fBDF8CDCC;
	fma.rn.f32 	%f150, %f149, %f147, 0f3E0F2955;
	fma.rn.f32 	%f151, %f150, %f147, 0fBE2AD8B9;
	fma.rn.f32 	%f152, %f151, %f147, 0f3E4CED0B;
	fma.rn.f32 	%f153, %f152, %f147, 0fBE7FFF22;
	fma.rn.f32 	%f154, %f153, %f147, 0f3EAAAA78;
	fma.rn.f32 	%f155, %f154, %f147, 0fBF000000;
	mul.f32 	%f156, %f147, %f155;
	fma.rn.f32 	%f157, %f156, %f147, %f147;
	fma.rn.f32 	%f158, %f146, 0f3F317218, %f157;
	setp.gt.u32 	%p23, %r43, 2139095039;
	fma.rn.f32 	%f159, %f142, 0f7F800000, 0f7F800000;
	selp.f32 	%f160, %f159, %f158, %p23;
	setp.eq.f32 	%p24, %f142, 0f00000000;
	selp.f32 	%f161, 0fFF800000, %f160, %p24;
	mul.f32 	%f162, %f139, %f161;
	sub.f32 	%f192, %f138, %f162;
	add.s32 	%r56, %r56, 2;
$L__BB0_8:
	and.b32  	%r47, %r13, 1;
	setp.eq.b32 	%p25, %r47, 1;
	not.pred 	%p26, %p25;
	@%p26 bra 	$L__BB0_10;
	add.s32 	%r48, %r56, %r2;
	mul.wide.s32 	%rd14, %r48, 4;
	add.s64 	%rd15, %rd2, %rd14;
	ld.global.f32 	%f163, [%rd15];
	add.s64 	%rd16, %rd1, %rd14;
	ld.global.f32 	%f164, [%rd16];
	setp.lt.f32 	%p27, %f164, 0f00800000;
	mul.f32 	%f165, %f164, 0f4B000000;
	selp.f32 	%f166, %f165, %f164, %p27;
	selp.f32 	%f167, 0fC1B80000, 0f00000000, %p27;
	mov.b32 	%r49, %f166;
	add.s32 	%r50, %r49, -1059760811;
	and.b32  	%r51, %r50, -8388608;
	sub.s32 	%r52, %r49, %r51;
	mov.b32 	%f168, %r52;
	cvt.rn.f32.s32 	%f169, %r51;
	fma.rn.f32 	%f170, %f169, 0f34000000, %f167;
	add.f32 	%f171, %f168, 0fBF800000;
	fma.rn.f32 	%f172, %f171, 0fBE055027, 0f3E1039F6;
	fma.rn.f32 	%f173, %f172, %f171, 0fBDF8CDCC;
	fma.rn.f32 	%f174, %f173, %f171, 0f3E0F2955;
	fma.rn.f32 	%f175, %f174, %f171, 0fBE2AD8B9;
	fma.rn.f32 	%f176, %f175, %f171, 0f3E4CED0B;
	fma.rn.f32 	%f177, %f176, %f171, 0fBE7FFF22;
	fma.rn.f32 	%f178, %f177, %f171, 0f3EAAAA78;
	fma.rn.f32 	%f179, %f178, %f171, 0fBF000000;
	mul.f32 	%f180, %f171, %f179;
	fma.rn.f32 	%f181, %f180, %f171, %f171;
	fma.rn.f32 	%f182, %f170, 0f3F317218, %f181;
	setp.gt.u32 	%p28, %r49, 2139095039;
	fma.rn.f32 	%f183, %f166, 0f7F800000, 0f7F800000;
	selp.f32 	%f184, %f183, %f182, %p28;
	setp.eq.f32 	%p29, %f166, 0f00000000;
	selp.f32 	%f185, 0fFF800000, %f184, %p29;
	mul.f32 	%f186, %f163, %f185;
	sub.f32 	%f192, %f192, %f186;
$L__BB0_10:
	cvta.to.global.u64 	%rd17, %rd5;
	mul.wide.s32 	%rd18, %r1, 4;
	add.s64 	%rd19, %rd17, %rd18;
	st.global.f32 	[%rd19], %f192;
$L__BB0_11:
	ret;

}
	// .globl	nl_loss
.visible .entry nl_loss(
	.param .u64 .ptr .align 1 nl_loss_param_0,
	.param .u64 .ptr .align 1 nl_loss_param_1,
	.param .u64 .ptr .align 1 nl_loss_param_2,
	.param .u32 nl_loss_param_3,
	.param .u32 nl_loss_param_4
)
{
	.reg .pred 	%p<11>;
	.reg .b32 	%r<41>;
	.reg .b32 	%f<141>;
	.reg .b64 	%rd<23>;

	ld.param.u64 	%rd6, [nl_loss_param_0];
	ld.param.u64 	%rd7, [nl_loss_param_1];
	ld.param.u64 	%rd5, [nl_loss_param_2];
	ld.param.u32 	%r24, [nl_loss_param_3];
	ld.param.u32 	%r23, [nl_loss_param_4];
	cvta.to.global.u64 	%rd1, %rd6;
	cvta.to.global.u64 	%rd2, %rd7;
	mov.u32 	%r25, %ctaid.x;
	mov.u32 	%r26, %ctaid.y;
	mov.u32 	%r27, %nctaid.x;
	mad.lo.s32 	%r28, %r26, %r27, %r25;
	mov.u32 	%r29, %ntid.x;
	mov.u32 	%r30, %tid.x;
	mad.lo.s32 	%r1, %r28, %r29, %r30;
	setp.ge.s32 	%p1, %r1, %r24;
	@%p1 bra 	$L__BB1_15;
	setp.lt.s32 	%p2, %r23, 1;
	mov.f32 	%f140, 0f00000000;
	@%p2 bra 	$L__BB1_14;
	mul.lo.s32 	%r2, %r23, %r1;
	and.b32  	%r3, %r23, 15;
	setp.lt.u32 	%p3, %r23, 16;
	mov.f32 	%f140, 0f00000000;
	mov.b32 	%r37, 0;
	@%p3 bra 	$L__BB1_5;
	and.b32  	%r37, %r23, 2147483632;
	neg.s32 	%r35, %r37;
	add.s64 	%rd3, %rd2, 32;
	add.s64 	%rd4, %rd1, 32;
	mov.f32 	%f140, 0f00000000;
	mov.u32 	%r34, %r2;
$L__BB1_4:
	.pragma "nounroll";
	mul.wide.s32 	%rd8, %r34, 4;
	add.s64 	%rd9, %rd3, %rd8;
	add.s64 	%rd10, %rd4, %rd8;
	ld.global.f32 	%f18, [%rd9+-32];
	ld.global.f32 	%f19, [%rd10+-32];
	mul.f32 	%f20, %f18, %f19;
	sub.f32 	%f21, %f140, %f20;
	ld.global.f32 	%f22, [%rd9+-28];
	ld.global.f32 	%f23, [%rd10+-28];
	mul.f32 	%f24, %f22, %f23;
	sub.f32 	%f25, %f21, %f24;
	ld.global.f32 	%f26, [%rd9+-24];
	ld.global.f32 	%f27, [%rd10+-24];
	mul.f32 	%f28, %f26, %f27;
	sub.f32 	%f29, %f25, %f28;
	ld.global.f32 	%f30, [%rd9+-20];
	ld.global.f32 	%f31, [%rd10+-20];
	mul.f32 	%f32, %f30, %f31;
	sub.f32 	%f33, %f29, %f32;
	ld.global.f32 	%f34, [%rd9+-16];
	ld.global.f32 	%f35, [%rd10+-16];
	mul.f32 	%f36, %f34, %f35;
	sub.f32 	%f37, %f33, %f36;
	ld.global.f32 	%f38, [%rd9+-12];
	ld.global.f32 	%f39, [%rd10+-12];
	mul.f32 	%f40, %f38, %f39;
	sub.f32 	%f41, %f37, %f40;
	ld.global.f32 	%f42, [%rd9+-8];
	ld.global.f32 	%f43, [%rd10+-8];
	mul.f32 	%f44, %f42, %f43;
	sub.f32 	%f45, %f41, %f44;
	ld.global.f32 	%f46, [%rd9+-4];
	ld.global.f32 	%f47, [%rd10+-4];
	mul.f32 	%f48, %f46, %f47;
	sub.f32 	%f49, %f45, %f48;
	ld.global.f32 	%f50, [%rd9];
	ld.global.f32 	%f51, [%rd10];
	mul.f32 	%f52, %f50, %f51;
	sub.f32 	%f53, %f49, %f52;
	ld.global.f32 	%f54, [%rd9+4];
	ld.global.f32 	%f55, [%rd10+4];
	mul.f32 	%f56, %f54, %f55;
	sub.f32 	%f57, %f53, %f56;
	ld.global.f32 	%f58, [%rd9+8];
	ld.global.f32 	%f59, [%rd10+8];
	mul.f32 	%f60, %f58, %f59;
	sub.f32 	%f61, %f57, %f60;
	ld.global.f32 	%f62, [%rd9+12];
	ld.global.f32 	%f63, [%rd10+12];
	mul.f32 	%f64, %f62, %f63;
	sub.f32 	%f65, %f61, %f64;
	ld.global.f32 	%f66, [%rd9+16];
	ld.global.f32 	%f67, [%rd10+16];
	mul.f32 	%f68, %f66, %f67;
	sub.f32 	%f69, %f65, %f68;
	ld.global.f32 	%f70, [%rd9+20];
	ld.global.f32 	%f71, [%rd10+20];
	mul.f32 	%f72, %f70, %f71;
	sub.f32 	%f73, %f69, %f72;
	ld.global.f32 	%f74, [%rd9+24];
	ld.global.f32 	%f75, [%rd10+24];
	mul.f32 	%f76, %f74, %f75;
	sub.f32 	%f77, %f73, %f76;
	ld.global.f32 	%f78, [%rd9+28];
	ld.global.f32 	%f79, [%rd10+28];
	mul.f32 	%f80, %f78, %f79;
	sub.f32 	%f140, %f77, %f80;
	add.s32 	%r35, %r35, 16;
	add.s32 	%r34, %r34, 16;
	setp.ne.s32 	%p4, %r35, 0;
	@%p4 bra 	$L__BB1_4;
$L__BB1_5:
	setp.eq.s32 	%p5, %r3, 0;
	@%p5 bra 	$L__BB1_14;
	and.b32  	%r11, %r23, 7;
	setp.lt.u32 	%p6, %r3, 8;
	@%p6 bra 	$L__BB1_8;
	add.s32 	%r32, %r37, %r2;
	mul.wide.s32 	%rd11, %r32, 4;
	add.s64 	%rd12, %rd2, %rd11;
	ld.global.f32 	%f82, [%rd12];
	add.s64 	%rd13, %rd1, %rd11;
	ld.global.f32 	%f83, [%rd13];
	mul.f32 	%f84, %f82, %f83;
	sub.f32 	%f85, %f140, %f84;
	ld.global.f32 	%f86, [%rd12+4];
	ld.global.f32 	%f87, [%rd13+4];
	mul.f32 	%f88, %f86, %f87;
	sub.f32 	%f89, %f85, %f88;
	ld.global.f32 	%f90, [%rd12+8];
	ld.global.f32 	%f91, [%rd13+8];
	mul.f32 	%f92, %f90, %f91;
	sub.f32 	%f93, %f89, %f92;
	ld.global.f32 	%f94, [%rd12+12];
	ld.global.f32 	%f95, [%rd13+12];
	mul.f32 	%f96, %f94, %f95;
	sub.f32 	%f97, %f93, %f96;
	ld.global.f32 	%f98, [%rd12+16];
	ld.global.f32 	%f99, [%rd13+16];
	mul.f32 	%f100, %f98, %f99;
	sub.f32 	%f101, %f97, %f100;
	ld.global.f32 	%f102, [%rd12+20];
	ld.global.f32 	%f103, [%rd13+20];
	mul.f32 	%f104, %f102, %f103;
	sub.f32 	%f105, %f101, %f104;
	ld.global.f32 	%f106, [%rd12+24];
	ld.global.f32 	%f107, [%rd13+24];
	mul.f32 	%f108, %f106, %f107;
	sub.f32 	%f109, %f105, %f108;
	ld.global.f32 	%f110, [%rd12+28];
	ld.global.f32 	%f111, [%rd13+28];
	mul.f32 	%f112, %f110, %f111;
	sub.f32 	%f140, %f109, %f112;
	add.s32 	%r37, %r37, 8;
$L__BB1_8:
	setp.eq.s32 	%p7, %r11, 0;
	@%p7 bra 	$L__BB1_14;
	and.b32  	%r14, %r23, 3;
	setp.lt.u32 	%p8, %r11, 4;
	@%p8 bra 	$L__BB1_11;
	add.s32 	%r33, %r37, %r2;
	mul.wide.s32 	%rd14, %r33, 4;
	add.s64 	%rd15, %rd2, %rd14;
	ld.global.f32 	%f114, [%rd15];
	add.s64 	%rd16, %rd1, %rd14;
	ld.global.f32 	%f115, [%rd16];
	mul.f32 	%f116, %f114, %f115;
	sub.f32 	%f117, %f140, %f116;
	ld.global.f32 	%f118, [%rd15+4];
	ld.global.f32 	%f119, [%rd16+4];
	mul.f32 	%f120, %f118, %f119;
	sub.f32 	%f121, %f117, %f120;
	ld.global.f32 	%f122, [%rd15+8];
	ld.global.f32 	%f123, [%rd16+8];
	mul.f32 	%f124, %f122, %f123;
	sub.f32 	%f125, %f121, %f124;
	ld.global.f32 	%f126, [%rd15+12];
	ld.global.f32 	%f127, [%rd16+12];
	mul.f32 	%f128, %f126, %f127;
	sub.f32 	%f140, %f125, %f128;
	add.s32 	%r37, %r37, 4;
$L__BB1_11:
	setp.eq.s32 	%p9, %r14, 0;
	@%p9 bra 	$L__BB1_14;
	add.s32 	%r40, %r37, %r2;
	neg.s32 	%r39, %r14;
$L__BB1_13:
	.pragma "nounroll";
	mul.wide.s32 	%rd17, %r40, 4;
	add.s64 	%rd18, %rd1, %rd17;
	add.s64 	%rd19, %rd2, %rd17;
	ld.global.f32 	%f129, [%rd19];
	ld.global.f32 	%f130, [%rd18];
	mul.f32 	%f131, %f129, %f130;
	sub.f32 	%f140, %f140, %f131;
	add.s32 	%r40, %r40, 1;
	add.s32 	%r39, %r39, 1;
	setp.ne.s32 	%p10, %r39, 0;
	@%p10 bra 	$L__BB1_13;
$L__BB1_14:
	cvta.to.global.u64 	%rd20, %rd5;
	mul.wide.s32 	%rd21, %r1, 4;
	add.s64 	%rd22, %rd20, %rd21;
	st.global.f32 	[%rd22], %f140;
$L__BB1_15:
	ret;

}
	// .globl	log_softmax_nl_loss
.visible .entry log_softmax_nl_loss(
	.param .u64 .ptr .align 1 log_softmax_nl_loss_param_0,
	.param .u64 .ptr .align 1 log_softmax_nl_loss_param_1,
	.param .u64 .ptr .align 1 log_softmax_nl_loss_param_2,
	.param .u32 log_softmax_nl_loss_param_3,
	.param .u32 log_softmax_nl_loss_param_4
)
{
	.reg .pred 	%p<63>;
	.reg .b32 	%r<156>;
	.reg .b32 	%f<554>;
	.reg .b64 	%rd<38>;

	ld.param.u64 	%rd8, [log_softmax_nl_loss_param_0];
	ld.param.u64 	%rd9, [log_softmax_nl_loss_param_1];
	ld.param.u64 	%rd7, [log_softmax_nl_loss_param_2];
	ld.param.u32 	%r49, [log_softmax_nl_loss_param_3];
	ld.param.u32 	%r48, [log_softmax_nl_loss_param_4];
	cvta.to.global.u64 	%rd1, %rd9;
	cvta.to.global.u64 	%rd2, %rd8;
	mov.u32 	%r50, %ctaid.x;
	mov.u32 	%r51, %ctaid.y;
	mov.u32 	%r52, %nctaid.x;
	mad.lo.s32 	%r53, %r51, %r52, %r50;
	mov.u32 	%r54, %ntid.x;
	mov.u32 	%r55, %tid.x;
	mad.lo.s32 	%r1, %r53, %r54, %r55;
	setp.ge.s32 	%p1, %r1, %r49;
	@%p1 bra 	$L__BB2_36;
	setp.lt.s32 	%p2, %r48, 1;
	mov.f32 	%f538, 0fFF7FFFFF;
	@%p2 bra 	$L__BB2_14;
	mul.lo.s32 	%r2, %r48, %r1;
	and.b32  	%r3, %r48, 15;
	setp.lt.u32 	%p3, %r48, 16;
	mov.f32 	%f538, 0fFF7FFFFF;
	mov.b32 	%r140, 0;
	@%p3 bra 	$L__BB2_5;
	and.b32  	%r140, %r48, 2147483632;
	neg.s32 	%r146, %r140;
	add.s64 	%rd3, %rd2, 32;
	mov.f32 	%f538, 0fFF7FFFFF;
	mov.u32 	%r145, %r2;
$L__BB2_4:
	.pragma "nounroll";
	mul.wide.s32 	%rd10, %r145, 4;
	add.s64 	%rd11, %rd3, %rd10;
	ld.global.f32 	%f39, [%rd11+-32];
	setp.le.f32 	%p4, %f538, %f39;
	selp.f32 	%f40, %f39, %f538, %p4;
	ld.global.f32 	%f41, [%rd11+-28];
	setp.le.f32 	%p5, %f40, %f41;
	selp.f32 	%f42, %f41, %f40, %p5;
	ld.global.f32 	%f43, [%rd11+-24];
	setp.le.f32 	%p6, %f42, %f43;
	selp.f32 	%f44, %f43, %f42, %p6;
	ld.global.f32 	%f45, [%rd11+-20];
	setp.le.f32 	%p7, %f44, %f45;
	selp.f32 	%f46, %f45, %f44, %p7;
	ld.global.f32 	%f47, [%rd11+-16];
	setp.le.f32 	%p8, %f46, %f47;
	selp.f32 	%f48, %f47, %f46, %p8;
	ld.global.f32 	%f49, [%rd11+-12];
	setp.le.f32 	%p9, %f48, %f49;
	selp.f32 	%f50, %f49, %f48, %p9;
	ld.global.f32 	%f51, [%rd11+-8];
	setp.le.f32 	%p10, %f50, %f51;
	selp.f32 	%f52, %f51, %f50, %p10;
	ld.global.f32 	%f53, [%rd11+-4];
	setp.le.f32 	%p11, %f52, %f53;
	selp.f32 	%f54, %f53, %f52, %p11;
	ld.global.f32 	%f55, [%rd11];
	setp.le.f32 	%p12, %f54, %f55;
	selp.f32 	%f56, %f55, %f54, %p12;
	ld.global.f32 	%f57, [%rd11+4];
	setp.le.f32 	%p13, %f56, %f57;
	selp.f32 	%f58, %f57, %f56, %p13;
	ld.global.f32 	%f59, [%rd11+8];
	setp.le.f32 	%p14, %f58, %f59;
	selp.f32 	%f60, %f59, %f58, %p14;
	ld.global.f32 	%f61, [%rd11+12];
	setp.le.f32 	%p15, %f60, %f61;
	selp.f32 	%f62, %f61, %f60, %p15;
	ld.global.f32 	%f63, [%rd11+16];
	setp.le.f32 	%p16, %f62, %f63;
	selp.f32 	%f64, %f63, %f62, %p16;
	ld.global.f32 	%f65, [%rd11+20];
	setp.le.f32 	%p17, %f64, %f65;
	selp.f32 	%f66, %f65, %f64, %p17;
	ld.global.f32 	%f67, [%rd11+24];
	setp.le.f32 	%p18, %f66, %f67;
	selp.f32 	%f68, %f67, %f66, %p18;
	ld.global.f32 	%f69, [%rd11+28];
	setp.le.f32 	%p19, %f68, %f69;
	selp.f32 	%f538, %f69, %f68, %p19;
	add.s32 	%r146, %r146, 16;
	add.s32 	%r145, %r145, 16;
	setp.eq.s32 	%p20, %r146, 0;
	@%p20 bra 	$L__BB2_5;
	bra.uni 	$L__BB2_4;
$L__BB2_5:
	setp.eq.s32 	%p21, %r3, 0;
	@%p21 bra 	$L__BB2_14;
	and.b32  	%r7, %r48, 7;
	setp.lt.u32 	%p22, %r3, 8;
	@%p22 bra 	$L__BB2_8;
	add.s32 	%r57, %r140, %r2;
	mul.wide.s32 	%rd12, %r57, 4;
	add.s64 	%rd13, %rd2, %rd12;
	ld.global.f32 	%f71, [%rd13];
	setp.le.f32 	%p23, %f538, %f71;
	selp.f32 	%f72, %f71, %f538, %p23;
	ld.global.f32 	%f73, [%rd13+4];
	setp.le.f32 	%p24, %f72, %f73;
	selp.f32 	%f74, %f73, %f72, %p24;
	ld.global.f32 	%f75, [%rd13+8];
	setp.le.f32 	%p25, %f74, %f75;
	selp.f32 	%f76, %f75, %f74, %p25;
	ld.global.f32 	%f77, [%rd13+12];
	setp.le.f32 	%p26, %f76, %f77;
	selp.f32 	%f78, %f77, %f76, %p26;
	ld.global.f32 	%f79, [%rd13+16];
	setp.le.f32 	%p27, %f78, %f79;
	selp.f32 	%f80, %f79, %f78, %p27;
	ld.global.f32 	%f81, [%rd13+20];
	setp.le.f32 	%p28, %f80, %f81;
	selp.f32 	%f82, %f81, %f80, %p28;
	ld.global.f32 	%f83, [%rd13+24];
	setp.le.f32 	%p29, %f82, %f83;
	selp.f32 	%f84, %f83, %f82, %p29;
	ld.global.f32 	%f85, [%rd13+28];
	setp.le.f32 	%p30, %f84, %f85;
	selp.f32 	%f538, %f85, %f84, %p30;
	add.s32 	%r140, %r140, 8;
$L__BB2_8:
	setp.eq.s32 	%p31, %r7, 0;
	@%p31 bra 	$L__BB2_14;
	and.b32  	%r10, %r48, 3;
	setp.lt.u32 	%p32, %r7, 4;
	@%p32 bra 	$L__BB2_11;
	add.s32 	%r58, %r140, %r2;
	mul.wide.s32 	%rd14, %r58, 4;
	add.s64 	%rd15, %rd2, %rd14;
	ld.global.f32 	%f87, [%rd15];
	setp.le.f32 	%p33, %f538, %f87;
	selp.f32 	%f88, %f87, %f538, %p33;
	ld.global.f32 	%f89, [%rd15+4];
	setp.le.f32 	%p34, %f88, %f89;
	selp.f32 	%f90, %f89, %f88, %p34;
	ld.global.f32 	%f91, [%rd15+8];
	setp.le.f32 	%p35, %f90, %f91;
	selp.f32 	%f92, %f91, %f90, %p35;
	ld.global.f32 	%f93, [%rd15+12];
	setp.le.f32 	%p36, %f92, %f93;
	selp.f32 	%f538, %f93, %f92, %p36;
	add.s32 	%r140, %r140, 4;
$L__BB2_11:
	setp.eq.s32 	%p37, %r10, 0;
	@%p37 bra 	$L__BB2_14;
	add.s32 	%r144, %r140, %r2;
	neg.s32 	%r143, %r10;
$L__BB2_13:
	.pragma "nounroll";
	mul.wide.s32 	%rd16, %r144, 4;
	add.s64 	%rd17, %rd2, %rd16;
	ld.global.f32 	%f94, [%rd17];
	setp.le.f32 	%p38, %f538, %f94;
	selp.f32 	%f538, %f94, %f538, %p38;
	add.s32 	%r144, %r144, 1;
	add.s32 	%r143, %r143, 1;
	setp.ne.s32 	%p39, %r143, 0;
	@%p39 bra 	$L__BB2_13;
$L__BB2_14:
	setp.lt.s32 	%p40, %r48, 1;
	mov.f32 	%f546, 0f00000000;
	@%p40 bra 	$L__BB2_26;
	mul.lo.s32 	%r19, %r48, %r1;
	and.b32  	%r20, %r48, 7;
	setp.lt.u32 	%p41, %r48, 8;
	mov.f32 	%f546, 0f00000000;
	mov.b32 	%r147, 0;
	@%p41 bra 	$L__BB2_18;
	and.b32  	%r147, %r48, 2147483640;
	neg.s32 	%r151, %r147;
	add.s64 	%rd4, %rd2, 16;
	mov.f32 	%f546, 0f00000000;
	mov.u32 	%r150, %r19;
$L__BB2_17:
	.pragma "nounroll";
	mul.wide.s32 	%rd18, %r150, 4;
	add.s64 	%rd19, %rd4, %rd18;
	ld.global.f32 	%f99, [%rd19+-16];
	sub.f32 	%f100, %f99, %f538;
	fma.rn.f32 	%f101, %f100, 0f3BBB989D, 0f3F000000;
	cvt.sat.f32.f32 	%f102, %f101;
	mov.f32 	%f103, 0f4B400001;
	mov.f32 	%f104, 0f437C0000;
	fma.rm.f32 	%f105, %f102, %f104, %f103;
	add.f32 	%f106, %f105, 0fCB40007F;
	neg.f32 	%f107, %f106;
	fma.rn.f32 	%f108, %f100, 0f3FB8AA3B, %f107;
	fma.rn.f32 	%f109, %f100, 0f32A57060, %f108;
	mov.b32 	%r60, %f105;
	shl.b32 	%r61, %r60, 23;
	mov.b32 	%f110, %r61;
	ex2.approx.ftz.f32 	%f111, %f109;
	fma.rn.f32 	%f112, %f111, %f110, %f546;
	ld.global.f32 	%f113, [%rd19+-12];
	sub.f32 	%f114, %f113, %f538;
	fma.rn.f32 	%f115, %f114, 0f3BBB989D, 0f3F000000;
	cvt.sat.f32.f32 	%f116, %f115;
	fma.rm.f32 	%f117, %f116, %f104, %f103;
	add.f32 	%f118, %f117, 0fCB40007F;
	neg.f32 	%f119, %f118;
	fma.rn.f32 	%f120, %f114, 0f3FB8AA3B, %f119;
	fma.rn.f32 	%f121, %f114, 0f32A57060, %f120;
	mov.b32 	%r62, %f117;
	shl.b32 	%r63, %r62, 23;
	mov.b32 	%f122, %r63;
	ex2.approx.ftz.f32 	%f123, %f121;
	fma.rn.f32 	%f124, %f123, %f122, %f112;
	ld.global.f32 	%f125, [%rd19+-8];
	sub.f32 	%f126, %f125, %f538;
	fma.rn.f32 	%f127, %f126, 0f3BBB989D, 0f3F000000;
	cvt.sat.f32.f32 	%f128, %f127;
	fma.rm.f32 	%f129, %f128, %f104, %f103;
	add.f32 	%f130, %f129, 0fCB40007F;
	neg.f32 	%f131, %f130;
	fma.rn.f32 	%f132, %f126, 0f3FB8AA3B, %f131;
	fma.rn.f32 	%f133, %f126, 0f32A57060, %f132;
	mov.b32 	%r64, %f129;
	shl.b32 	%r65, %r64, 23;
	mov.b32 	%f134, %r65;
	ex2.approx.ftz.f32 	%f135, %f133;
	fma.rn.f32 	%f136, %f135, %f134, %f124;
	ld.global.f32 	%f137, [%rd19+-4];
	sub.f32 	%f138, %f137, %f538;
	fma.rn.f32 	%f139, %f138, 0f3BBB989D, 0f3F000000;
	cvt.sat.f32.f32 	%f140, %f139;
	fma.rm.f32 	%f141, %f140, %f104, %f103;
	add.f32 	%f142, %f141, 0fCB40007F;
	neg.f32 	%f143, %f142;
	fma.rn.f32 	%f144, %f138, 0f3FB8AA3B, %f143;
	fma.rn.f32 	%f145, %f138, 0f32A57060, %f144;
	mov.b32 	%r66, %f141;
	shl.b32 	%r67, %r66, 23;
	mov.b32 	%f146, %r67;
	ex2.approx.ftz.f32 	%f147, %f145;
	fma.rn.f32 	%f148, %f147, %f146, %f136;
	ld.global.f32 	%f149, [%rd19];
	sub.f32 	%f150, %f149, %f538;
	fma.rn.f32 	%f151, %f150, 0f3BBB989D, 0f3F000000;
	cvt.sat.f32.f32 	%f152, %f151;
	fma.rm.f32 	%f153, %f152, %f104, %f103;
	add.f32 	%f154, %f153, 0fCB40007F;
	neg.f32 	%f155, %f154;
	fma.rn.f32 	%f156, %f150, 0f3FB8AA3B, %f155;
	fma.rn.f32 	%f157, %f150, 0f32A57060, %f156;
	mov.b32 	%r68, %f153;
	shl.b32 	%r69, %r68, 23;
	mov.b32 	%f158, %r69;
	ex2.approx.ftz.f32 	%f159, %f157;
	fma.rn.f32 	%f160, %f159, %f158, %f148;
	ld.global.f32 	%f161, [%rd19+4];
	sub.f32 	%f162, %f161, %f538;
	fma.rn.f32 	%f163, %f162, 0f3BBB989D, 0f3F000000;
	cvt.sat.f32.f32 	%f164, %f163;
	fma.rm.f32 	%f165, %f164, %f104, %f103;
	add.f32 	%f166, %f165, 0fCB40007F;
	neg.f32 	%f167, %f166;
	fma.rn.f32 	%f168, %f162, 0f3FB8AA3B, %f167;
	fma.rn.f32 	%f169, %f162, 0f32A57060, %f168;
	mov.b32 	%r70, %f165;
	shl.b32 	%r71, %r70, 23;
	mov.b32 	%f170, %r71;
	ex2.approx.ftz.f32 	%f171, %f169;
	fma.rn.f32 	%f172, %f171, %f170, %f160;
	ld.global.f32 	%f173, [%rd19+8];
	sub.f32 	%f174, %f173, %f538;
	fma.rn.f32 	%f175, %f174, 0f3BBB989D, 0f3F000000;
	cvt.sat.f32.f32 	%f176, %f175;
	fma.rm.f32 	%f177, %f176, %f104, %f103;
	add.f32 	%f178, %f177, 0fCB40007F;
	neg.f32 	%f179, %f178;
	fma.rn.f32 	%f180, %f174, 0f3FB8AA3B, %f179;
	fma.rn.f32 	%f181, %f174, 0f32A57060, %f180;
	mov.b32 	%r72, %f177;
	shl.b32 	%r73, %r72, 23;
	mov.b32 	%f182, %r73;
	ex2.approx.ftz.f32 	%f183, %f181;
	fma.rn.f32 	%f184, %f183, %f182, %f172;
	ld.global.f32 	%f185, [%rd19+12];
	sub.f32 	%f186, %f185, %f538;
	fma.rn.f32 	%f187, %f186, 0f3BBB989D, 0f3F000000;
	cvt.sat.f32.f32 	%f188, %f187;
	fma.rm.f32 	%f189, %f188, %f104, %f103;
	add.f32 	%f190, %f189, 0fCB40007F;
	neg.f32 	%f191, %f190;
	fma.rn.f32 	%f192, %f186, 0f3FB8AA3B, %f191;
	fma.rn.f32 	%f193, %f186, 0f32A57060, %f192;
	mov.b32 	%r74, %f189;
	shl.b32 	%r75, %r74, 23;
	mov.b32 	%f194, %r75;
	ex2.approx.ftz.f32 	%f195, %f193;
	fma.rn.f32 	%f546, %f195, %f194, %f184;
	add.s32 	%r151, %r151, 8;
	add.s32 	%r150, %r150, 8;
	setp.eq.s32 	%p42, %r151, 0;
	@%p42 bra 	$L__BB2_18;
	bra.uni 	$L__BB2_17;
$L__BB2_18:
	setp.eq.s32 	%p43, %r20, 0;
	@%p43 bra 	$L__BB2_26;
	and.b32  	%r28, %r48, 3;
	setp.lt.u32 	%p44, %r20, 4;
	@%p44 bra 	$L__BB2_21;
	add.s32 	%r76, %r147, %r19;
	mul.wide.s32 	%rd20, %r76, 4;
	add.s64 	%rd21, %rd2, %rd20;
	ld.global.f32 	%f197, [%rd21];
	sub.f32 	%f198, %f197, %f538;
	fma.rn.f32 	%f199, %f198, 0f3BBB989D, 0f3F000000;
	cvt.sat.f32.f32 	%f200, %f199;
	mov.f32 	%f201, 0f4B400001;
	mov.f32 	%f202, 0f437C0000;
	fma.rm.f32 	%f203, %f200, %f202, %f201;
	add.f32 	%f204, %f203, 0fCB40007F;
	neg.f32 	%f205, %f204;
	fma.rn.f32 	%f206, %f198, 0f3FB8AA3B, %f205;
	fma.rn.f32 	%f207, %f198, 0f32A57060, %f206;
	mov.b32 	%r77, %f203;
	shl.b32 	%r78, %r77, 23;
	mov.b32 	%f208, %r78;
	ex2.approx.ftz.f32 	%f209, %f207;
	fma.rn.f32 	%f210, %f209, %f208, %f546;
	ld.global.f32 	%f211, [%rd21+4];
	sub.f32 	%f212, %f211, %f538;
	fma.rn.f32 	%f213, %f212, 0f3BBB989D, 0f3F000000;
	cvt.sat.f32.f32 	%f214, %f213;
	fma.rm.f32 	%f215, %f214, %f202, %f201;
	add.f32 	%f216, %f215, 0fCB40007F;
	neg.f32 	%f217, %f216;
	fma.rn.f32 	%f218, %f212, 0f3FB8AA3B, %f217;
	fma.rn.f32 	%f219, %f212, 0f32A57060, %f218;
	mov.b32 	%r79, %f215;
	shl.b32 	%r80, %r79, 23;
	mov.b32 	%f220, %r80;
	ex2.approx.ftz.f32 	%f221, %f219;
	fma.rn.f32 	%f222, %f221, %f220, %f210;
	ld.global.f32 	%f223, [%rd21+8];
	sub.f32 	%f224, %f223, %f538;
	fma.rn.f32 	%f225, %f224, 0f3BBB989D, 0f3F000000;
	cvt.sat.f32.f32 	%f226, %f225;
	fma.rm.f32 	%f227, %f226, %f202, %f201;
	add.f32 	%f228, %f227, 0fCB40007F;
	neg.f32 	%f229, %f228;
	fma.rn.f32 	%f230, %f224, 0f3FB8AA3B, %f229;
	fma.rn.f32 	%f231, %f224, 0f32A57060, %f230;
	mov.b32 	%r81, %f227;
	shl.b32 	%r82, %r81, 23;
	mov.b32 	%f232, %r82;
	ex2.approx.ftz.f32 	%f233, %f231;
	fma.rn.f32 	%f234, %f233, %f232, %f222;
	ld.global.f32 	%f235, [%rd21+12];
	sub.f32 	%f236, %f235, %f538;
	fma.rn.f32 	%f237, %f236, 0f3BBB989D, 0f3F000000;
	cvt.sat.f32.f32 	%f238, %f237;
	fma.rm.f32 	%f239, %f238, %f202, %f201;
	add.f32 	%f240, %f239, 0fCB40007F;
	neg.f32 	%f241, %f240;
	fma.rn.f32 	%f242, %f236, 0f3FB8AA3B, %f241;
	fma.rn.f32 	%f243, %f236, 0f32A57060, %f242;
	mov.b32 	%r83, %f239;
	shl.b32 	%r84, %r83, 23;
	mov.b32 	%f244, %r84;
	ex2.approx.ftz.f32 	%f245, %f243;
	fma.rn.f32 	%f546, %f245, %f244, %f234;
	add.s32 	%r147, %r147, 4;
$L__BB2_21:
	setp.eq.s32 	%p45, %r28, 0;
	@%p45 bra 	$L__BB2_26;
	setp.eq.s32 	%p46, %r28, 1;
	@%p46 bra 	$L__BB2_24;
	add.s32 	%r85, %r147, %r19;
	mul.wide.s32 	%rd22, %r85, 4;
	add.s64 	%rd23, %rd2, %rd22;
	ld.global.f32 	%f247, [%rd23];
	sub.f32 	%f248, %f247, %f538;
	fma.rn.f32 	%f249, %f248, 0f3BBB989D, 0f3F000000;
	cvt.sat.f32.f32 	%f250, %f249;
	mov.f32 	%f251, 0f4B400001;
	mov.f32 	%f252, 0f437C0000;
	fma.rm.f32 	%f253, %f250, %f252, %f251;
	add.f32 	%f254, %f253, 0fCB40007F;
	neg.f32 	%f255, %f254;
	fma.rn.f32 	%f256, %f248, 0f3FB8AA3B, %f255;
	fma.rn.f32 	%f257, %f248, 0f32A57060, %f256;
	mov.b32 	%r86, %f253;
	shl.b32 	%r87, %r86, 23;
	mov.b32 	%f258, %r87;
	ex2.approx.ftz.f32 	%f259, %f257;
	fma.rn.f32 	%f260, %f259, %f258, %f546;
	ld.global.f32 	%f261, [%rd23+4];
	sub.f32 	%f262, %f261, %f538;
	fma.rn.f32 	%f263, %f262, 0f3BBB989D, 0f3F000000;
	cvt.sat.f32.f32 	%f264, %f263;
	fma.rm.f32 	%f265, %f264, %f252, %f251;
	add.f32 	%f266, %f265, 0fCB40007F;
	neg.f32 	%f267, %f266;
	fma.rn.f32 	%f268, %f262, 0f3FB8AA3B, %f267;
	fma.rn.f32 	%f269, %f262, 0f32A57060, %f268;
	mov.b32 	%r88, %f265;
	shl.b32 	%r89, %r88, 23;
	mov.b32 	%f270, %r89;
	ex2.approx.ftz.f32 	%f271, %f269;
	fma.rn.f32 	%f546, %f271, %f270, %f260;
	add.s32 	%r147, %r147, 2;
$L__BB2_24:
	and.b32  	%r90, %r48, 1;
	setp.eq.b32 	%p47, %r90, 1;
	not.pred 	%p48, %p47;
	@%p48 bra 	$L__BB2_26;
	add.s32 	%r91, %r147, %r19;
	mul.wide.s32 	%rd24, %r91, 4;
	add.s64 	%rd25, %rd2, %rd24;
	ld.global.f32 	%f272, [%rd25];
	sub.f32 	%f273, %f272, %f538;
	fma.rn.f32 	%f274, %f273, 0f3BBB989D, 0f3F000000;
	cvt.sat.f32.f32 	%f275, %f274;
	mov.f32 	%f276, 0f4B400001;
	mov.f32 	%f277, 0f437C0000;
	fma.rm.f32 	%f278, %f275, %f277, %f276;
	add.f32 	%f279, %f278, 0fCB40007F;
	neg.f32 	%f280, %f279;
	fma.rn.f32 	%f281, %f273, 0f3FB8AA3B, %f280;
	fma.rn.f32 	%f282, %f273, 0f32A57060, %f281;
	mov.b32 	%r92, %f278;
	shl.b32 	%r93, %r92, 23;
	mov.b32 	%f283, %r93;
	ex2.approx.ftz.f32 	%f284, %f282;
	fma.rn.f32 	%f546, %f284, %f283, %f546;
$L__BB2_26:
	setp.lt.s32 	%p49, %r48, 1;
	mov.f32 	%f553, 0f00000000;
	@%p49 bra 	$L__BB2_35;
	mul.lo.s32 	%r33, %r48, %r1;
	and.b32  	%r34, %r48, 3;
	setp.lt.u32 	%p50, %r48, 4;
	mov.f32 	%f553, 0f00000000;
	mov.b32 	%r154, 0;
	@%p50 bra 	$L__BB2_30;
	and.b32  	%r154, %r48, 2147483644;
	neg.s32 	%r153, %r154;
	add.s64 	%rd5, %rd2, 8;
	add.s64 	%rd6, %rd1, 8;
	mov.f32 	%f553, 0f00000000;
	mov.u32 	%r152, %r33;
$L__BB2_29:
	.pragma "nounroll";
	mul.wide.s32 	%rd26, %r152, 4;
	add.s64 	%rd27, %rd5, %rd26;
	add.s64 	%rd28, %rd6, %rd26;
	ld.global.f32 	%f289, [%rd27+-8];
	sub.f32 	%f290, %f289, %f538;
	fma.rn.f32 	%f291, %f290, 0f3BBB989D, 0f3F000000;
	cvt.sat.f32.f32 	%f292, %f291;
	mov.f32 	%f293, 0f4B400001;
	mov.f32 	%f294, 0f437C0000;
	fma.rm.f32 	%f295, %f292, %f294, %f293;
	add.f32 	%f296, %f295, 0fCB40007F;
	neg.f32 	%f297, %f296;
	fma.rn.f32 	%f298, %f290, 0f3FB8AA3B, %f297;
	fma.rn.f32 	%f299, %f290, 0f32A57060, %f298;
	mov.b32 	%r95, %f295;
	shl.b32 	%r96, %r95, 23;
	mov.b32 	%f300, %r96;
	ex2.approx.ftz.f32 	%f301, %f299;
	mul.f32 	%f302, %f301, %f300;
	div.rn.f32 	%f303, %f302, %f546;
	max.f32 	%f304, %f303, 0f2B8CBCCC;
	mov.b32 	%r97, %f304;
	add.s32 	%r98, %r97, -1059760811;
	and.b32  	%r99, %r98, -8388608;
	sub.s32 	%r100, %r97, %r99;
	mov.b32 	%f305, %r100;
	cvt.rn.f32.s32 	%f306, %r99;
	fma.rn.f32 	%f307, %f306, 0f34000000, 0f00000000;
	add.f32 	%f308, %f305, 0fBF800000;
	fma.rn.f32 	%f309, %f308, 0fBE055027, 0f3E1039F6;
	fma.rn.f32 	%f310, %f309, %f308, 0fBDF8CDCC;
	fma.rn.f32 	%f311, %f310, %f308, 0f3E0F2955;
	fma.rn.f32 	%f312, %f311, %f308, 0fBE2AD8B9;
	fma.rn.f32 	%f313, %f312, %f308, 0f3E4CED0B;
	fma.rn.f32 	%f314, %f313, %f308, 0fBE7FFF22;
	fma.rn.f32 	%f315, %f314, %f308, 0f3EAAAA78;
	fma.rn.f32 	%f316, %f315, %f308, 0fBF000000;
	mul.f32 	%f317, %f308, %f316;
	fma.rn.f32 	%f318, %f317, %f308, %f308;
	fma.rn.f32 	%f319, %f307, 0f3F317218, %f318;
	setp.gt.u32 	%p51, %r97, 2139095039;
	fma.rn.f32 	%f320, %f304, 0f7F800000, 0f7F800000;
	selp.f32 	%f321, %f320, %f319, %p51;
	ld.global.f32 	%f322, [%rd28+-8];
	mul.f32 	%f323, %f322, %f321;
	sub.f32 	%f324, %f553, %f323;
	ld.global.f32 	%f325, [%rd27+-4];
	sub.f32 	%f326, %f325, %f538;
	fma.rn.f32 	%f327, %f326, 0f3BBB989D, 0f3F000000;
	cvt.sat.f32.f32 	%f328, %f327;
	fma.rm.f32 	%f329, %f328, %f294, %f293;
	add.f32 	%f330, %f329, 0fCB40007F;
	neg.f32 	%f331, %f330;
	fma.rn.f32 	%f332, %f326, 0f3FB8AA3B, %f331;
	fma.rn.f32 	%f333, %f326, 0f32A57060, %f332;
	mov.b32 	%r101, %f329;
	shl.b32 	%r102, %r101, 23;
	mov.b32 	%f334, %r102;
	ex2.approx.ftz.f32 	%f335, %f333;
	mul.f32 	%f336, %f335, %f334;
	div.rn.f32 	%f337, %f336, %f546;
	max.f32 	%f338, %f337, 0f2B8CBCCC;
	mov.b32 	%r103, %f338;
	add.s32 	%r104, %r103, -1059760811;
	and.b32  	%r105, %r104, -8388608;
	sub.s32 	%r106, %r103, %r105;
	mov.b32 	%f339, %r106;
	cvt.rn.f32.s32 	%f340, %r105;
	fma.rn.f32 	%f341, %f340, 0f34000000, 0f00000000;
	add.f32 	%f342, %f339, 0fBF800000;
	fma.rn.f32 	%f343, %f342, 0fBE055027, 0f3E1039F6;
	fma.rn.f32 	%f344, %f343, %f342, 0fBDF8CDCC;
	fma.rn.f32 	%f345, %f344, %f342, 0f3E0F2955;
	fma.rn.f32 	%f346, %f345, %f342, 0fBE2AD8B9;
	fma.rn.f32 	%f347, %f346, %f342, 0f3E4CED0B;
	fma.rn.f32 	%f348, %f347, %f342, 0fBE7FFF22;
	fma.rn.f32 	%f349, %f348, %f342, 0f3EAAAA78;
	fma.rn.f32 	%f350, %f349, %f342, 0fBF000000;
	mul.f32 	%f351, %f342, %f350;
	fma.rn.f32 	%f352, %f351, %f342, %f342;
	fma.rn.f32 	%f353, %f341, 0f3F317218, %f352;
	setp.gt.u32 	%p52, %r103, 2139095039;
	fma.rn.f32 	%f354, %f338, 0f7F800000, 0f7F800000;
	selp.f32 	%f355, %f354, %f353, %p52;
	ld.global.f32 	%f356, [%rd28+-4];
	mul.f32 	%f357, %f356, %f355;
	sub.f32 	%f358, %f324, %f357;
	ld.global.f32 	%f359, [%rd27];
	sub.f32 	%f360, %f359, %f538;
	fma.rn.f32 	%f361, %f360, 0f3BBB989D, 0f3F000000;
	cvt.sat.f32.f32 	%f362, %f361;
	fma.rm.f32 	%f363, %f362, %f294, %f293;
	add.f32 	%f364, %f363, 0fCB40007F;
	neg.f32 	%f365, %f364;
	fma.rn.f32 	%f366, %f360, 0f3FB8AA3B, %f365;
	fma.rn.f32 	%f367, %f360, 0f32A57060, %f366;
	mov.b32 	%r107, %f363;
	shl.b32 	%r108, %r107, 23;
	mov.b32 	%f368, %r108;
	ex2.approx.ftz.f32 	%f369, %f367;
	mul.f32 	%f370, %f369, %f368;
	div.rn.f32 	%f371, %f370, %f546;
	max.f32 	%f372, %f371, 0f2B8CBCCC;
	mov.b32 	%r109, %f372;
	add.s32 	%r110, %r109, -1059760811;
	and.b32  	%r111, %r110, -8388608;
	sub.s32 	%r112, %r109, %r111;
	mov.b32 	%f373, %r112;
	cvt.rn.f32.s32 	%f374, %r111;
	fma.rn.f32 	%f375, %f374, 0f34000000, 0f00000000;
	add.f32 	%f376, %f373, 0fBF800000;
	fma.rn.f32 	%f377, %f376, 0fBE055027, 0f3E1039F6;
	fma.rn.f32 	%f378, %f377, %f376, 0fBDF8CDCC;
	fma.rn.f32 	%f379, %f378, %f376, 0f3E0F2955;
	fma.rn.f32 	%f380, %f379, %f376, 0fBE2AD8B9;
	fma.rn.f32 	%f381, %f380, %f376, 0f3E4CED0B;
	fma.rn.f32 	%f382, %f381, %f376, 0fBE7FFF22;
	fma.rn.f32 	%f383, %f382, %f376, 0f3EAAAA78;
	fma.rn.f32 	%f384, %f383, %f376, 0fBF000000;
	mul.f32 	%f385, %f376, %f384;
	fma.rn.f32 	%f386, %f385, %f376, %f376;
	fma.rn.f32 	%f387, %f375, 0f3F317218, %f386;
	setp.gt.u32 	%p53, %r109, 2139095039;
	fma.rn.f32 	%f388, %f372, 0f7F800000, 0f7F800000;
	selp.f32 	%f389, %f388, %f387, %p53;
	ld.global.f32 	%f390, [%rd28];
	mul.f32 	%f391, %f390, %f389;
	sub.f32 	%f392, %f358, %f391;
	ld.global.f32 	%f393, [%rd27+4];
	sub.f32 	%f394, %f393, %f538;
	fma.rn.f32 	%f395, %f394, 0f3BBB989D, 0f3F000000;
	cvt.sat.f32.f32 	%f396, %f395;
	fma.rm.f32 	%f397, %f396, %f294, %f293;
	add.f32 	%f398, %f397, 0fCB40007F;
	neg.f32 	%f399, %f398;
	fma.rn.f32 	%f400, %f394, 0f3FB8AA3B, %f399;
	fma.rn.f32 	%f401, %f394, 0f32A57060, %f400;
	mov.b32 	%r113, %f397;
	shl.b32 	%r114, %r113, 23;
	mov.b32 	%f402, %r114;
	ex2.approx.ftz.f32 	%f403, %f401;
	mul.f32 	%f404, %f403, %f402;
	div.rn.f32 	%f405, %f404, %f546;
	max.f32 	%f406, %f405, 0f2B8CBCCC;
	mov.b32 	%r115, %f406;
	add.s32 	%r116, %r115, -1059760811;
	and.b32  	%r117, %r116, -8388608;
	sub.s32 	%r118, %r115, %r117;
	mov.b32 	%f407, %r118;
	cvt.rn.f32.s32 	%f408, %r117;
	fma.rn.f32 	%f409, %f408, 0f34000000, 0f00000000;
	add.f32 	%f410, %f407, 0fBF800000;
	fma.rn.f32 	%f411, %f410, 0fBE055027, 0f3E1039F6;
	fma.rn.f32 	%f412, %f411, %f410, 0fBDF8CDCC;
	fma.rn.f32 	%f413, %f412, %f410, 0f3E0F2955;
	fma.rn.f32 	%f414, %f413, %f410, 0fBE2AD8B9;
	fma.rn.f32 	%f415, %f414, %f410, 0f3E4CED0B;
	fma.rn.f32 	%f416, %f415, %f410, 0fBE7FFF22;
	fma.rn.f32 	%f417, %f416, %f410, 0f3EAAAA78;
	fma.rn.f32 	%f418, %f417, %f410, 0fBF000000;
	mul.f32 	%f419, %f410, %f418;
	fma.rn.f32 	%f420, %f419, %f410, %f410;
	fma.rn.f32 	%f421, %f409, 0f3F317218, %f420;
	setp.gt.u32 	%p54, %r115, 2139095039;
	fma.rn.f32 	%f422, %f406, 0f7F800000, 0f7F800000;
	selp.f32 	%f423, %f422, %f421, %p54;
	ld.global.f32 	%f424, [%rd28+4];
	mul.f32 	%f425, %f424, %f423;
	sub.f32 	%f553, %f392, %f425;
	add.s32 	%r153, %r153, 4;
	add.s32 	%r152, %r152, 4;
	setp.ne.s32 	%p55, %r153, 0;
	@%p55 bra 	$L__BB2_29;
$L__BB2_30:
	setp.eq.s32 	%p56, %r34, 0;
	@%p56 bra 	$L__BB2_35;
	setp.eq.s32 	%p57, %r34, 1;
	@%p57 bra 	$L__BB2_33;
	add.s32 	%r119, %r154, %r33;
	mul.wide.s32 	%rd29, %r119, 4;
	add.s64 	%rd30, %rd2, %rd29;
	ld.global.f32 	%f427, [%rd30];
	sub.f32 	%f428, %f427, %f538;
	fma.rn.f32 	%f429, %f428, 0f3BBB989D, 0f3F000000;
	cvt.sat.f32.f32 	%f430, %f429;
	mov.f32 	%f431, 0f4B400001;
	mov.f32 	%f432, 0f437C0000;
	fma.rm.f32 	%f433, %f430, %f432, %f431;
	add.f32 	%f434, %f433, 0fCB40007F;
	neg.f32 	%f435, %f434;
	fma.rn.f32 	%f436, %f428, 0f3FB8AA3B, %f435;
	fma.rn.f32 	%f437, %f428, 0f32A57060, %f436;
	mov.b32 	%r120, %f433;
	shl.b32 	%r121, %r120, 23;
	mov.b32 	%f438, %r121;
	ex2.approx.ftz.f32 	%f439, %f437;
	mul.f32 	%f440, %f439, %f438;
	div.rn.f32 	%f441, %f440, %f546;
	max.f32 	%f442, %f441, 0f2B8CBCCC;
	mov.b32 	%r122, %f442;
	add.s32 	%r123, %r122, -1059760811;
	and.b32  	%r124, %r123, -8388608;
	sub.s32 	%r125, %r122, %r124;
	mov.b32 	%f443, %r125;
	cvt.rn.f32.s32 	%f444, %r124;
	fma.rn.f32 	%f445, %f444, 0f34000000, 0f00000000;
	add.f32 	%f446, %f443, 0fBF800000;
	fma.rn.f32 	%f447, %f446, 0fBE055027, 0f3E1039F6;
	fma.rn.f32 	%f448, %f447, %f446, 0fBDF8CDCC;
	fma.rn.f32 	%f449, %f448, %f446, 0f3E0F2955;
	fma.rn.f32 	%f450, %f449, %f446, 0fBE2AD8B9;
	fma.rn.f32 	%f451, %f450, %f446, 0f3E4CED0B;
	fma.rn.f32 	%f452, %f451, %f446, 0fBE7FFF22;
	fma.rn.f32 	%f453, %f452, %f446, 0f3EAAAA78;
	fma.rn.f32 	%f454, %f453, %f446, 0fBF000000;
	mul.f32 	%f455, %f446, %f454;
	fma.rn.f32 	%f456, %f455, %f446, %f446;
	fma.rn.f32 	%f457, %f445, 0f3F317218, %f456;
	setp.gt.u32 	%p58, %r122, 2139095039;
	fma.rn.f32 	%f458, %f442, 0f7F800000, 0f7F800000;
	selp.f32 	%f459, %f458, %f457, %p58;
	add.s64 	%rd31, %rd1, %rd29;
	ld.global.f32 	%f460, [%rd31];
	mul.f32 	%f461, %f460, %f459;
	sub.f32 	%f462, %f553, %f461;
	ld.global.f32 	%f463, [%rd30+4];
	sub.f32 	%f464, %f463, %f538;
	fma.rn.f32 	%f465, %f464, 0f3BBB989D, 0f3F000000;
	cvt.sat.f32.f32 	%f466, %f465;
	fma.rm.f32 	%f467, %f466, %f432, %f431;
	add.f32 	%f468, %f467, 0fCB40007F;
	neg.f32 	%f469, %f468;
	fma.rn.f32 	%f470, %f464, 0f3FB8AA3B, %f469;
	fma.rn.f32 	%f471, %f464, 0f32A57060, %f470;
	mov.b32 	%r126, %f467;
	shl.b32 	%r127, %r126, 23;
	mov.b32 	%f472, %r127;
	ex2.approx.ftz.f32 	%f473, %f471;
	mul.f32 	%f474, %f473, %f472;
	div.rn.f32 	%f475, %f474, %f546;
	max.f32 	%f476, %f475, 0f2B8CBCCC;
	mov.b32 	%r128, %f476;
	add.s32 	%r129, %r128, -1059760811;
	and.b32  	%r130, %r129, -8388608;
	sub.s32 	%r131, %r128, %r130;
	mov.b32 	%f477, %r131;
	cvt.rn.f32.s32 	%f478, %r130;
	fma.rn.f32 	%f479, %f478, 0f34000000, 0f00000000;
	add.f32 	%f480, %f477, 0fBF800000;
	fma.rn.f32 	%f481, %f480, 0fBE055027, 0f3E1039F6;
	fma.rn.f32 	%f482, %f481, %f480, 0fBDF8CDCC;
	fma.rn.f32 	%f483, %f482, %f480, 0f3E0F2955;
	fma.rn.f32 	%f484, %f483, %f480, 0fBE2AD8B9;
	fma.rn.f32 	%f485, %f484, %f480, 0f3E4CED0B;
	fma.rn.f32 	%f486, %f485, %f480, 0fBE7FFF22;
	fma.rn.f32 	%f487, %f486, %f480, 0f3EAAAA78;
	fma.rn.f32 	%f488, %f487, %f480, 0fBF000000;
	mul.f32 	%f489, %f480, %f488;
	fma.rn.f32 	%f490, %f489, %f480, %f480;
	fma.rn.f32 	%f491, %f479, 0f3F317218, %f490;
	setp.gt.u32 	%p59, %r128, 2139095039;
	fma.rn.f32 	%f492, %f476, 0f7F800000, 0f7F800000;
	selp.f32 	%f493, %f492, %f491, %p59;
	ld.global.f32 	%f494, [%rd31+4];
	mul.f32 	%f495, %f494, %f493;
	sub.f32 	%f553, %f462, %f495;
	add.s32 	%r154, %r154, 2;
$L__BB2_33:
	and.b32  	%r132, %r48, 1;
	setp.eq.b32 	%p60, %r132, 1;
	not.pred 	%p61, %p60;
	@%p61 bra 	$L__BB2_35;
	add.s32 	%r133, %r154, %r33;
	mul.wide.s32 	%rd32, %r133, 4;
	add.s64 	%rd33, %rd2, %rd32;
	ld.global.f32 	%f496, [%rd33];
	sub.f32 	%f497, %f496, %f538;
	fma.rn.f32 	%f498, %f497, 0f3BBB989D, 0f3F000000;
	cvt.sat.f32.f32 	%f499, %f498;
	mov.f32 	%f500, 0f4B400001;
	mov.f32 	%f501, 0f437C0000;
	fma.rm.f32 	%f502, %f499, %f501, %f500;
	add.f32 	%f503, %f502, 0fCB40007F;
	neg.f32 	%f504, %f503;
	fma.rn.f32 	%f505, %f497, 0f3FB8AA3B, %f504;
	fma.rn.f32 	%f506, %f497, 0f32A57060, %f505;
	mov.b32 	%r134, %f502;
	shl.b32 	%r135, %r134, 23;
	mov.b32 	%f507, %r135;
	ex2.approx.ftz.f32 	%f508, %f506;
	mul.f32 	%f509, %f508, %f507;
	div.rn.f32 	%f510, %f509, %f546;
	max.f32 	%f511, %f510, 0f2B8CBCCC;
	mov.b32 	%r136, %f511;
	add.s32 	%r137, %r136, -1059760811;
	and.b32  	%r138, %r137, -8388608;
	sub.s32 	%r139, %r136, %r138;
	mov.b32 	%f512, %r139;
	cvt.rn.f32.s32 	%f513, %r138;
	fma.rn.f32 	%f514, %f513, 0f34000000, 0f00000000;
	add.f32 	%f515, %f512, 0fBF800000;
	fma.rn.f32 	%f516, %f515, 0fBE055027, 0f3E1039F6;
	fma.rn.f32 	%f517, %f516, %f515, 0fBDF8CDCC;
	fma.rn.f32 	%f518, %f517, %f515, 0f3E0F2955;
	fma.rn.f32 	%f519, %f518, %f515, 0fBE2AD8B9;
	fma.rn.f32 	%f520, %f519, %f515, 0f3E4CED0B;
	fma.rn.f32 	%f521, %f520, %f515, 0fBE7FFF22;
	fma.rn.f32 	%f522, %f521, %f515, 0f3EAAAA78;
	fma.rn.f32 	%f523, %f522, %f515, 0fBF000000;
	mul.f32 	%f524, %f515, %f523;
	fma.rn.f32 	%f525, %f524, %f515, %f515;
	fma.rn.f32 	%f526, %f514, 0f3F317218, %f525;
	setp.gt.u32 	%p62, %r136, 2139095039;
	fma.rn.f32 	%f527, %f511, 0f7F800000, 0f7F800000;
	selp.f32 	%f528, %f527, %f526, %p62;
	add.s64 	%rd34, %rd1, %rd32;
	ld.global.f32 	%f529, [%rd34];
	mul.f32 	%f530, %f529, %f528;
	sub.f32 	%f553, %f553, %f530;
$L__BB2_35:
	cvta.to.global.u64 	%rd35, %rd7;
	mul.wide.s32 	%rd36, %r1, 4;
	add.s64 	%rd37, %rd35, %rd36;
	st.global.f32 	[%rd37], %f553;
$L__BB2_36:
	ret;

}
	// .globl	log_softmax_nl_loss_igone
.visible .entry log_softmax_nl_loss_igone(
	.param .u64 .ptr .align 1 log_softmax_nl_loss_igone_param_0,
	.param .u64 .ptr .align 1 log_softmax_nl_loss_igone_param_1,
	.param .u64 .ptr .align 1 log_softmax_nl_loss_igone_param_2,
	.param .u32 log_softmax_nl_loss_igone_param_3,
	.param .u32 log_softmax_nl_loss_igone_param_4,
	.param .u32 log_softmax_nl_loss_igone_param_5
)
{
	.reg .pred 	%p<64>;
	.reg .b32 	%r<157>;
	.reg .b32 	%f<555>;
	.reg .b64 	%rd<42>;

	ld.param.u64 	%rd8, [log_softmax_nl_loss_igone_param_0];
	ld.param.u64 	%rd9, [log_softmax_nl_loss_igone_param_1];
	ld.param.u64 	%rd10, [log_softmax_nl_loss_igone_param_2];
	ld.param.u32 	%r48, [log_softmax_nl_loss_igone_param_3];
	ld.param.u32 	%r46, [log_softmax_nl_loss_igone_param_4];
	ld.param.u32 	%r47, [log_softmax_nl_loss_igone_param_5];
	cvta.to.global.u64 	%rd1, %rd8;
	cvta.to.global.u64 	%rd2, %rd10;
	cvta.to.global.u64 	%rd3, %rd9;
	mov.u32 	%r49, %ctaid.x;
	mov.u32 	%r50, %ctaid.y;
	mov.u32 	%r51, %nctaid.x;
	mad.lo.s32 	%r52, %r50, %r51, %r49;
	mov.u32 	%r53, %ntid.x;
	mov.u32 	%r54, %tid.x;
	mad.lo.s32 	%r1, %r52, %r53, %r54;
	setp.ge.s32 	%p1, %r1, %r48;
	@%p1 bra 	$L__BB3_37;
	mul.lo.s32 	%r2, %r46, %r1;
	add.s32 	%r55, %r2, %r47;
	mul.wide.s32 	%rd11, %r55, 4;
	add.s64 	%rd12, %rd3, %rd11;
	ld.global.f32 	%f35, [%rd12];
	setp.eq.f32 	%p2, %f35, 0f3F800000;
	@%p2 bra 	$L__BB3_38;
	setp.lt.s32 	%p3, %r46, 1;
	mov.f32 	%f539, 0fFF7FFFFF;
	@%p3 bra 	$L__BB3_15;
	and.b32  	%r3, %r46, 15;
	setp.lt.u32 	%p4, %r46, 16;
	mov.f32 	%f539, 0fFF7FFFFF;
	mov.b32 	%r141, 0;
	@%p4 bra 	$L__BB3_6;
	and.b32  	%r141, %r46, 2147483632;
	neg.s32 	%r147, %r141;
	add.s64 	%rd4, %rd1, 32;
	mov.f32 	%f539, 0fFF7FFFFF;
	mov.u32 	%r146, %r2;
$L__BB3_5:
	.pragma "nounroll";
	mul.wide.s32 	%rd13, %r146, 4;
	add.s64 	%rd14, %rd4, %rd13;
	ld.global.f32 	%f40, [%rd14+-32];
	setp.le.f32 	%p5, %f539, %f40;
	selp.f32 	%f41, %f40, %f539, %p5;
	ld.global.f32 	%f42, [%rd14+-28];
	setp.le.f32 	%p6, %f41, %f42;
	selp.f32 	%f43, %f42, %f41, %p6;
	ld.global.f32 	%f44, [%rd14+-24];
	setp.le.f32 	%p7, %f43, %f44;
	selp.f32 	%f45, %f44, %f43, %p7;
	ld.global.f32 	%f46, [%rd14+-20];
	setp.le.f32 	%p8, %f45, %f46;
	selp.f32 	%f47, %f46, %f45, %p8;
	ld.global.f32 	%f48, [%rd14+-16];
	setp.le.f32 	%p9, %f47, %f48;
	selp.f32 	%f49, %f48, %f47, %p9;
	ld.global.f32 	%f50, [%rd14+-12];
	setp.le.f32 	%p10, %f49, %f50;
	selp.f32 	%f51, %f50, %f49, %p10;
	ld.global.f32 	%f52, [%rd14+-8];
	setp.le.f32 	%p11, %f51, %f52;
	selp.f32 	%f53, %f52, %f51, %p11;
	ld.global.f32 	%f54, [%rd14+-4];
	setp.le.f32 	%p12, %f53, %f54;
	selp.f32 	%f55, %f54, %f53, %p12;
	ld.global.f32 	%f56, [%rd14];
	setp.le.f32 	%p13, %f55, %f56;
	selp.f32 	%f57, %f56, %f55, %p13;
	ld.global.f32 	%f58, [%rd14+4];
	setp.le.f32 	%p14, %f57, %f58;
	selp.f32 	%f59, %f58, %f57, %p14;
	ld.global.f32 	%f60, [%rd14+8];
	setp.le.f32 	%p15, %f59, %f60;
	selp.f32 	%f61, %f60, %f59, %p15;
	ld.global.f32 	%f62, [%rd14+12];
	setp.le.f32 	%p16, %f61, %f62;
	selp.f32 	%f63, %f62, %f61, %p16;
	ld.global.f32 	%f64, [%rd14+16];
	setp.le.f32 	%p17, %f63, %f64;
	selp.f32 	%f65, %f64, %f63, %p17;
	ld.global.f32 	%f66, [%rd14+20];
	setp.le.f32 	%p18, %f65, %f66;
	selp.f32 	%f67, %f66, %f65, %p18;
	ld.global.f32 	%f68, [%rd14+24];
	setp.le.f32 	%p19, %f67, %f68;
	selp.f32 	%f69, %f68, %f67, %p19;
	ld.global.f32 	%f70, [%rd14+28];
	setp.le.f32 	%p20, %f69, %f70;
	selp.f32 	%f539, %f70, %f69, %p20;
	add.s32 	%r147, %r147, 16;
	add.s32 	%r146, %r146, 16;
	setp.eq.s32 	%p21, %r147, 0;
	@%p21 bra 	$L__BB3_6;
	bra.uni 	$L__BB3_5;
$L__BB3_6:
	setp.eq.s32 	%p22, %r3, 0;
	@%p22 bra 	$L__BB3_15;
	and.b32  	%r7, %r46, 7;
	setp.lt.u32 	%p23, %r3, 8;
	@%p23 bra 	$L__BB3_9;
	add.s32 	%r57, %r141, %r2;
	mul.wide.s32 	%rd15, %r57, 4;
	add.s64 	%rd16, %rd1, %rd15;
	ld.global.f32 	%f72, [%rd16];
	setp.le.f32 	%p24, %f539, %f72;
	selp.f32 	%f73, %f72, %f539, %p24;
	ld.global.f32 	%f74, [%rd16+4];
	setp.le.f32 	%p25, %f73, %f74;
	selp.f32 	%f75, %f74, %f73, %p25;
	ld.global.f32 	%f76, [%rd16+8];
	setp.le.f32 	%p26, %f75, %f76;
	selp.f32 	%f77, %f76, %f75, %p26;
	ld.global.f32 	%f78, [%rd16+12];
	setp.le.f32 	%p27, %f77, %f78;
	selp.f32 	%f79, %f78, %f77, %p27;
	ld.global.f32 	%f80, [%rd16+16];
	setp.le.f32 	%p28, %f79, %f80;
	selp.f32 	%f81, %f80, %f79, %p28;
	ld.global.f32 	%f82, [%rd16+20];
	setp.le.f32 	%p29, %f81, %f82;
	selp.f32 	%f83, %f82, %f81, %p29;
	ld.global.f32 	%f84, [%rd16+24];
	setp.le.f32 	%p30, %f83, %f84;
	selp.f32 	%f85, %f84, %f83, %p30;
	ld.global.f32 	%f86, [%rd16+28];
	setp.le.f32 	%p31, %f85, %f86;
	selp.f32 	%f539, %f86, %f85, %p31;
	add.s32 	%r141, %r141, 8;
$L__BB3_9:
	setp.eq.s32 	%p32, %r7, 0;
	@%p32 bra 	$L__BB3_15;
	and.b32  	%r10, %r46, 3;
	setp.lt.u32 	%p33, %r7, 4;
	@%p33 bra 	$L__BB3_12;
	add.s32 	%r58, %r141, %r2;
	mul.wide.s32 	%rd17, %r58, 4;
	add.s64 	%rd18, %rd1, %rd17;
	ld.global.f32 	%f88, [%rd18];
	setp.le.f32 	%p34, %f539, %f88;
	selp.f32 	%f89, %f88, %f539, %p34;
	ld.global.f32 	%f90, [%rd18+4];
	setp.le.f32 	%p35, %f89, %f90;
	selp.f32 	%f91, %f90, %f89, %p35;
	ld.global.f32 	%f92, [%rd18+8];
	setp.le.f32 	%p36, %f91, %f92;
	selp.f32 	%f93, %f92, %f91, %p36;
	ld.global.f32 	%f94, [%rd18+12];
	setp.le.f32 	%p37, %f93, %f94;
	selp.f32 	%f539, %f94, %f93, %p37;
	add.s32 	%r141, %r141, 4;
$L__BB3_12:
	setp.eq.s32 	%p38, %r10, 0;
	@%p38 bra 	$L__BB3_15;
	add.s32 	%r145, %r141, %r2;
	neg.s32 	%r144, %r10;
$L__BB3_14:
	.pragma "nounroll";
	mul.wide.s32 	%rd19, %r145, 4;
	add.s64 	%rd20, %rd1, %rd19;
	ld.global.f32 	%f95, [%rd20];
	setp.le.f32 	%p39, %f539, %f95;
	selp.f32 	%f539, %f95, %f539, %p39;
	add.s32 	%r145, %r145, 1;
	add.s32 	%r144, %r144, 1;
	setp.ne.s32 	%p40, %r144, 0;
	@%p40 bra 	$L__BB3_14;
$L__BB3_15:
	setp.lt.s32 	%p41, %r46, 1;
	mov.f32 	%f547, 0f00000000;
	@%p41 bra 	$L__BB3_27;
	and.b32  	%r19, %r46, 7;
	setp.lt.u32 	%p42, %r46, 8;
	mov.f32 	%f547, 0f00000000;
	mov.b32 	%r148, 0;
	@%p42 bra 	$L__BB3_19;
	and.b32  	%r148, %r46, 2147483640;
	neg.s32 	%r152, %r148;
	add.s64 	%rd5, %rd1, 16;
	mov.f32 	%f547, 0f00000000;
	mov.u32 	%r151, %r2;
$L__BB3_18:
	.pragma "nounroll";
	mul.wide.s32 	%rd21, %r151, 4;
	add.s64 	%rd22, %rd5, %rd21;
	ld.global.f32 	%f100, [%rd22+-16];
	sub.f32 	%f101, %f100, %f539;
	fma.rn.f32 	%f102, %f101, 0f3BBB989D, 0f3F000000;
	cvt.sat.f32.f32 	%f103, %f102;
	mov.f32 	%f104, 0f4B400001;
	mov.f32 	%f105, 0f437C0000;
	fma.rm.f32 	%f106, %f103, %f105, %f104;
	add.f32 	%f107, %f106, 0fCB40007F;
	neg.f32 	%f108, %f107;
	fma.rn.f32 	%f109, %f101, 0f3FB8AA3B, %f108;
	fma.rn.f32 	%f110, %f101, 0f32A57060, %f109;
	mov.b32 	%r60, %f106;
	shl.b32 	%r61, %r60, 23;
	mov.b32 	%f111, %r61;
	ex2.approx.ftz.f32 	%f112, %f110;
	fma.rn.f32 	%f113, %f112, %f111, %f547;
	ld.global.f32 	%f114, [%rd22+-12];
	sub.f32 	%f115, %f114, %f539;
	fma.rn.f32 	%f116, %f115, 0f3BBB989D, 0f3F000000;
	cvt.sat.f32.f32 	%f117, %f116;
	fma.rm.f32 	%f118, %f117, %f105, %f104;
	add.f32 	%f119, %f118, 0fCB40007F;
	neg.f32 	%f120, %f119;
	fma.rn.f32 	%f121, %f115, 0f3FB8AA3B, %f120;
	fma.rn.f32 	%f122, %f115, 0f32A57060, %f121;
	mov.b32 	%r62, %f118;
	shl.b32 	%r63, %r62, 23;
	mov.b32 	%f123, %r63;
	ex2.approx.ftz.f32 	%f124, %f122;
	fma.rn.f32 	%f125, %f124, %f123, %f113;
	ld.global.f32 	%f126, [%rd22+-8];
	sub.f32 	%f127, %f126, %f539;
	fma.rn.f32 	%f128, %f127, 0f3BBB989D, 0f3F000000;
	cvt.sat.f32.f32 	%f129, %f128;
	fma.rm.f32 	%f130, %f129, %f105, %f104;
	add.f32 	%f131, %f130, 0fCB40007F;
	neg.f32 	%f132, %f131;
	fma.rn.f32 	%f133, %f127, 0f3FB8AA3B, %f132;
	fma.rn.f32 	%f134, %f127, 0f32A57060, %f133;
	mov.b32 	%r64, %f130;
	shl.b32 	%r65, %r64, 23;
	mov.b32 	%f135, %r65;
	ex2.approx.ftz.f32 	%f136, %f134;
	fma.rn.f32 	%f137, %f136, %f135, %f125;
	ld.global.f32 	%f138, [%rd22+-4];
	sub.f32 	%f139, %f138, %f539;
	fma.rn.f32 	%f140, %f139, 0f3BBB989D, 0f3F000000;
	cvt.sat.f32.f32 	%f141, %f140;
	fma.rm.f32 	%f142, %f141, %f105, %f104;
	add.f32 	%f143, %f142, 0fCB40007F;
	neg.f32 	%f144, %f143;
	fma.rn.f32 	%f145, %f139, 0f3FB8AA3B, %f144;
	fma.rn.f32 	%f146, %f139, 0f32A57060, %f145;
	mov.b32 	%r66, %f142;
	shl.b32 	%r67, %r66, 23;
	mov.b32 	%f147, %r67;
	ex2.approx.ftz.f32 	%f148, %f146;
	fma.rn.f32 	%f149, %f148, %f147, %f137;
	ld.global.f32 	%f150, [%rd22];
	sub.f32 	%f151, %f150, %f539;
	fma.rn.f32 	%f152, %f151, 0f3BBB989D, 0f3F000000;
	cvt.sat.f32.f32 	%f153, %f152;
	fma.rm.f32 	%f154, %f153, %f105, %f104;
	add.f32 	%f155, %f154, 0fCB40007F;
	neg.f32 	%f156, %f155;
	fma.rn.f32 	%f157, %f151, 0f3FB8AA3B, %f156;
	fma.rn.f32 	%f158, %f151, 0f32A57060, %f157;
	mov.b32 	%r68, %f154;
	shl.b32 	%r69, %r68, 23;
	mov.b32 	%f159, %r69;
	ex2.approx.ftz.f32 	%f160, %f158;
	fma.rn.f32 	%f161, %f160, %f159, %f149;
	ld.global.f32 	%f162, [%rd22+4];
	sub.f32 	%f163, %f162, %f539;
	fma.rn.f32 	%f164, %f163, 0f3BBB989D, 0f3F000000;
	cvt.sat.f32.f32 	%f165, %f164;
	fma.rm.f32 	%f166, %f165, %f105, %f104;
	add.f32 	%f167, %f166, 0fCB40007F;
	neg.f32 	%f168, %f167;
	fma.rn.f32 	%f169, %f163, 0f3FB8AA3B, %f168;
	fma.rn.f32 	%f170, %f163, 0f32A57060, %f169;
	mov.b32 	%r70, %f166;
	shl.b32 	%r71, %r70, 23;
	mov.b32 	%f171, %r71;
	ex2.approx.ftz.f32 	%f172, %f170;
	fma.rn.f32 	%f173, %f172, %f171, %f161;
	ld.global.f32 	%f174, [%rd22+8];
	sub.f32 	%f175, %f174, %f539;
	fma.rn.f32 	%f176, %f175, 0f3BBB989D, 0f3F000000;
	cvt.sat.f32.f32 	%f177, %f176;
	fma.rm.f32 	%f178, %f177, %f105, %f104;
	add.f32 	%f179, %f178, 0fCB40007F;
	neg.f32 	%f180, %f179;
	fma.rn.f32 	%f181, %f175, 0f3FB8AA3B, %f180;
	fma.rn.f32 	%f182, %f175, 0f32A57060, %f181;
	mov.b32 	%r72, %f178;
	shl.b32 	%r73, %r72, 23;
	mov.b32 	%f183, %r73;
	ex2.approx.ftz.f32 	%f184, %f182;
	fma.rn.f32 	%f185, %f184, %f183, %f173;
	ld.global.f32 	%f186, [%rd22+12];
	sub.f32 	%f187, %f186, %f539;
	fma.rn.f32 	%f188, %f187, 0f3BBB989D, 0f3F000000;
	cvt.sat.f32.f32 	%f189, %f188;
	fma.rm.f32 	%f190, %f189, %f105, %f104;
	add.f32 	%f191, %f190, 0fCB40007F;
	neg.f32 	%f192, %f191;
	fma.rn.f32 	%f193, %f187, 0f3FB8AA3B, %f192;
	fma.rn.f32 	%f194, %f187, 0f32A57060, %f193;
	mov.b32 	%r74, %f190;
	shl.b32 	%r75, %r74, 23;
	mov.b32 	%f195, %r75;
	ex2.approx.ftz.f32 	%f196, %f194;
	fma.rn.f32 	%f547, %f196, %f195, %f185;
	add.s32 	%r152, %r152, 8;
	add.s32 	%r151, %r151, 8;
	setp.eq.s32 	%p43, %r152, 0;
	@%p43 bra 	$L__BB3_19;
	bra.uni 	$L__BB3_18;
$L__BB3_19:
	setp.eq.s32 	%p44, %r19, 0;
	@%p44 bra 	$L__BB3_27;
	and.b32  	%r27, %r46, 3;
	setp.lt.u32 	%p45, %r19, 4;
	@%p45 bra 	$L__BB3_22;
	add.s32 	%r76, %r148, %r2;
	mul.wide.s32 	%rd23, %r76, 4;
	add.s64 	%rd24, %rd1, %rd23;
	ld.global.f32 	%f198, [%rd24];
	sub.f32 	%f199, %f198, %f539;
	fma.rn.f32 	%f200, %f199, 0f3BBB989D, 0f3F000000;
	cvt.sat.f32.f32 	%f201, %f200;
	mov.f32 	%f202, 0f4B400001;
	mov.f32 	%f203, 0f437C0000;
	fma.rm.f32 	%f204, %f201, %f203, %f202;
	add.f32 	%f205, %f204, 0fCB40007F;
	neg.f32 	%f206, %f205;
	fma.rn.f32 	%f207, %f199, 0f3FB8AA3B, %f206;
	fma.rn.f32 	%f208, %f199, 0f32A57060, %f207;
	mov.b32 	%r77, %f204;
	shl.b32 	%r78, %r77, 23;
	mov.b32 	%f209, %r78;
	ex2.approx.ftz.f32 	%f210, %f208;
	fma.rn.f32 	%f211, %f210, %f209, %f547;
	ld.global.f32 	%f212, [%rd24+4];
	sub.f32 	%f213, %f212, %f539;
	fma.rn.f32 	%f214, %f213, 0f3BBB989D, 0f3F000000;
	cvt.sat.f32.f32 	%f215, %f214;
	fma.rm.f32 	%f216, %f215, %f203, %f202;
	add.f32 	%f217, %f216, 0fCB40007F;
	neg.f32 	%f218, %f217;
	fma.rn.f32 	%f219, %f213, 0f3FB8AA3B, %f218;
	fma.rn.f32 	%f220, %f213, 0f32A57060, %f219;
	mov.b32 	%r79, %f216;
	shl.b32 	%r80, %r79, 23;
	mov.b32 	%f221, %r80;
	ex2.approx.ftz.f32 	%f222, %f220;
	fma.rn.f32 	%f223, %f222, %f221, %f211;
	ld.global.f32 	%f224, [%rd24+8];
	sub.f32 	%f225, %f224, %f539;
	fma.rn.f32 	%f226, %f225, 0f3BBB989D, 0f3F000000;
	cvt.sat.f32.f32 	%f227, %f226;
	fma.rm.f32 	%f228, %f227, %f203, %f202;
	add.f32 	%f229, %f228, 0fCB40007F;
	neg.f32 	%f230, %f229;
	fma.rn.f32 	%f231, %f225, 0f3FB8AA3B, %f230;
	fma.rn.f32 	%f232, %f225, 0f32A57060, %f231;
	mov.b32 	%r81, %f228;
	shl.b32 	%r82, %r81, 23;
	mov.b32 	%f233, %r82;
	ex2.approx.ftz.f32 	%f234, %f232;
	fma.rn.f32 	%f235, %f234, %f233, %f223;
	ld.global.f32 	%f236, [%rd24+12];
	sub.f32 	%f237, %f236, %f539;
	fma.rn.f32 	%f238, %f237, 0f3BBB989D, 0f3F000000;
	cvt.sat.f32.f32 	%f239, %f238;
	fma.rm.f32 	%f240, %f239, %f203, %f202;
	add.f32 	%f241, %f240, 0fCB40007F;
	neg.f32 	%f242, %f241;
	fma.rn.f32 	%f243, %f237, 0f3FB8AA3B, %f242;
	fma.rn.f32 	%f244, %f237, 0f32A57060, %f243;
	mov.b32 	%r83, %f240;
	shl.b32 	%r84, %r83, 23;
	mov.b32 	%f245, %r84;
	ex2.approx.ftz.f32 	%f246, %f244;
	fma.rn.f32 	%f547, %f246, %f245, %f235;
	add.s32 	%r148, %r148, 4;
$L__BB3_22:
	setp.eq.s32 	%p46, %r27, 0;
	@%p46 bra 	$L__BB3_27;
	setp.eq.s32 	%p47, %r27, 1;
	@%p47 bra 	$L__BB3_25;
	add.s32 	%r85, %r148, %r2;
	mul.wide.s32 	%rd25, %r85, 4;
	add.s64 	%rd26, %rd1, %rd25;
	ld.global.f32 	%f248, [%rd26];
	sub.f32 	%f249, %f248, %f539;
	fma.rn.f32 	%f250, %f249, 0f3BBB989D, 0f3F000000;
	cvt.sat.f32.f32 	%f251, %f250;
	mov.f32 	%f252, 0f4B400001;
	mov.f32 	%f253, 0f437C0000;
	fma.rm.f32 	%f254, %f251, %f253, %f252;
	add.f32 	%f255, %f254, 0fCB40007F;
	neg.f32 	%f256, %f255;
	fma.rn.f32 	%f257, %f249, 0f3FB8AA3B, %f256;
	fma.rn.f32 	%f258, %f249, 0f32A57060, %f257;
	mov.b32 	%r86, %f254;
	shl.b32 	%r87, %r86, 23;
	mov.b32 	%f259, %r87;
	ex2.approx.ftz.f32 	%f260, %f258;
	fma.rn.f32 	%f261, %f260, %f259, %f547;
	ld.global.f32 	%f262, [%rd26+4];
	sub.f32 	%f263, %f262, %f539;
	fma.rn.f32 	%f264, %f263, 0f3BBB989D, 0f3F000000;
	cvt.sat.f32.f32 	%f265, %f264;
	fma.rm.f32 	%f266, %f265, %f253, %f252;
	add.f32 	%f267, %f266, 0fCB40007F;
	neg.f32 	%f268, %f267;
	fma.rn.f32 	%f269, %f263, 0f3FB8AA3B, %f268;
	fma.rn.f32 	%f270, %f263, 0f32A57060, %f269;
	mov.b32 	%r88, %f266;
	shl.b32 	%r89, %r88, 23;
	mov.b32 	%f271, %r89;
	ex2.approx.ftz.f32 	%f272, %f270;
	fma.rn.f32 	%f547, %f272, %f271, %f261;
	add.s32 	%r148, %r148, 2;
$L__BB3_25:
	and.b32  	%r90, %r46, 1;
	setp.eq.b32 	%p48, %r90, 1;
	not.pred 	%p49, %p48;
	@%p49 bra 	$L__BB3_27;
	add.s32 	%r91, %r148, %r2;
	mul.wide.s32 	%rd27, %r91, 4;
	add.s64 	%rd28, %rd1, %rd27;
	ld.global.f32 	%f273, [%rd28];
	sub.f32 	%f274, %f273, %f539;
	fma.rn.f32 	%f275, %f274, 0f3BBB989D, 0f3F000000;
	cvt.sat.f32.f32 	%f276, %f275;
	mov.f32 	%f277, 0f4B400001;
	mov.f32 	%f278, 0f437C0000;
	fma.rm.f32 	%f279, %f276, %f278, %f277;
	add.f32 	%f280, %f279, 0fCB40007F;
	neg.f32 	%f281, %f280;
	fma.rn.f32 	%f282, %f274, 0f3FB8AA3B, %f281;
	fma.rn.f32 	%f283, %f274, 0f32A57060, %f282;
	mov.b32 	%r92, %f279;
	shl.b32 	%r93, %r92, 23;
	mov.b32 	%f284, %r93;
	ex2.approx.ftz.f32 	%f285, %f283;
	fma.rn.f32 	%f547, %f285, %f284, %f547;
$L__BB3_27:
	setp.lt.s32 	%p50, %r46, 1;
	mov.f32 	%f554, 0f00000000;
	@%p50 bra 	$L__BB3_36;
	and.b32  	%r32, %r46, 3;
	setp.lt.u32 	%p51, %r46, 4;
	mov.f32 	%f554, 0f00000000;
	mov.b32 	%r155, 0;
	@%p51 bra 	$L__BB3_31;
	and.b32  	%r155, %r46, 2147483644;
	neg.s32 	%r154, %r155;
	add.s64 	%rd6, %rd1, 8;
	add.s64 	%rd7, %rd3, 8;
	mov.f32 	%f554, 0f00000000;
	mov.u32 	%r153, %r2;
$L__BB3_30:
	.pragma "nounroll";
	mul.wide.s32 	%rd29, %r153, 4;
	add.s64 	%rd30, %rd6, %rd29;
	add.s64 	%rd31, %rd7, %rd29;
	ld.global.f32 	%f290, [%rd30+-8];
	sub.f32 	%f291, %f290, %f539;
	fma.rn.f32 	%f292, %f291, 0f3BBB989D, 0f3F000000;
	cvt.sat.f32.f32 	%f293, %f292;
	mov.f32 	%f294, 0f4B400001;
	mov.f32 	%f295, 0f437C0000;
	fma.rm.f32 	%f296, %f293, %f295, %f294;
	add.f32 	%f297, %f296, 0fCB40007F;
	neg.f32 	%f298, %f297;
	fma.rn.f32 	%f299, %f291, 0f3FB8AA3B, %f298;
	fma.rn.f32 	%f300, %f291, 0f32A57060, %f299;
	mov.b32 	%r95, %f296;
	shl.b32 	%r96, %r95, 23;
	mov.b32 	%f301, %r96;
	ex2.approx.ftz.f32 	%f302, %f300;
	mul.f32 	%f303, %f302, %f301;
	div.rn.f32 	%f304, %f303, %f547;
	max.f32 	%f305, %f304, 0f2B8CBCCC;
	mov.b32 	%r97, %f305;
	add.s32 	%r98, %r97, -1059760811;
	and.b32  	%r99, %r98, -8388608;
	sub.s32 	%r100, %r97, %r99;
	mov.b32 	%f306, %r100;
	cvt.rn.f32.s32 	%f307, %r99;
	fma.rn.f32 	%f308, %f307, 0f34000000, 0f00000000;
	add.f32 	%f309, %f306, 0fBF800000;
	fma.rn.f32 	%f310, %f309, 0fBE055027, 0f3E1039F6;
	fma.rn.f32 	%f311, %f310, %f309, 0fBDF8CDCC;
	fma.rn.f32 	%f312, %f311, %f309, 0f3E0F2955;
	fma.rn.f32 	%f313, %f312, %f309, 0fBE2AD8B9;
	fma.rn.f32 	%f314, %f313, %f309, 0f3E4CED0B;
	fma.rn.f32 	%f315, %f314, %f309, 0fBE7FFF22;
	fma.rn.f32 	%f316, %f315, %f309, 0f3EAAAA78;
	fma.rn.f32 	%f317, %f316, %f309, 0fBF000000;
	mul.f32 	%f318, %f309, %f317;
	fma.rn.f32 	%f319, %f318, %f309, %f309;
	fma.rn.f32 	%f320, %f308, 0f3F317218, %f319;
	setp.gt.u32 	%p52, %r97, 2139095039;
	fma.rn.f32 	%f321, %f305, 0f7F800000, 0f7F800000;
	selp.f32 	%f322, %f321, %f320, %p52;
	ld.global.f32 	%f323, [%rd31+-8];
	mul.f32 	%f324, %f323, %f322;
	sub.f32 	%f325, %f554, %f324;
	ld.global.f32 	%f326, [%rd30+-4];
	sub.f32 	%f327, %f326, %f539;
	fma.rn.f32 	%f328, %f327, 0f3BBB989D, 0f3F000000;
	cvt.sat.f32.f32 	%f329, %f328;
	fma.rm.f32 	%f330, %f329, %f295, %f294;
	add.f32 	%f331, %f330, 0fCB40007F;
	neg.f32 	%f332, %f331;
	fma.rn.f32 	%f333, %f327, 0f3FB8AA3B, %f332;
	fma.rn.f32 	%f334, %f327, 0f32A57060, %f333;
	mov.b32 	%r101, %f330;
	shl.b32 	%r102, %r101, 23;
	mov.b32 	%f335, %r102;
	ex2.approx.ftz.f32 	%f336, %f334;
	mul.f32 	%f337, %f336, %f335;
	div.rn.f32 	%f338, %f337, %f547;
	max.f32 	%f339, %f338, 0f2B8CBCCC;
	mov.b32 	%r103, %f339;
	add.s32 	%r104, %r103, -1059760811;
	and.b32  	%r105, %r104, -8388608;
	sub.s32 	%r106, %r103, %r105;
	mov.b32 	%f340, %r106;
	cvt.rn.f32.s32 	%f341, %r105;
	fma.rn.f32 	%f342, %f341, 0f34000000, 0f00000000;
	add.f32 	%f343, %f340, 0fBF800000;
	fma.rn.f32 	%f344, %f343, 0fBE055027, 0f3E1039F6;
	fma.rn.f32 	%f345, %f344, %f343, 0fBDF8CDCC;
	fma.rn.f32 	%f346, %f345, %f343, 0f3E0F2955;
	fma.rn.f32 	%f347, %f346, %f343, 0fBE2AD8B9;
	fma.rn.f32 	%f348, %f347, %f343, 0f3E4CED0B;
	fma.rn.f32 	%f349, %f348, %f343, 0fBE7FFF22;
	fma.rn.f32 	%f350, %f349, %f343, 0f3EAAAA78;
	fma.rn.f32 	%f351, %f350, %f343, 0fBF000000;
	mul.f32 	%f352, %f343, %f351;
	fma.rn.f32 	%f353, %f352, %f343, %f343;
	fma.rn.f32 	%f354, %f342, 0f3F317218, %f353;
	setp.gt.u32 	%p53, %r103, 2139095039;
	fma.rn.f32 	%f355, %f339, 0f7F800000, 0f7F800000;
	selp.f32 	%f356, %f355, %f354, %p53;
	ld.global.f32 	%f357, [%rd31+-4];
	mul.f32 	%f358, %f357, %f356;
	sub.f32 	%f359, %f325, %f358;
	ld.global.f32 	%f360, [%rd30];
	sub.f32 	%f361, %f360, %f539;
	fma.rn.f32 	%f362, %f361, 0f3BBB989D, 0f3F000000;
	cvt.sat.f32.f32 	%f363, %f362;
	fma.rm.f32 	%f364, %f363, %f295, %f294;
	add.f32 	%f365, %f364, 0fCB40007F;
	neg.f32 	%f366, %f365;
	fma.rn.f32 	%f367, %f361, 0f3FB8AA3B, %f366;
	fma.rn.f32 	%f368, %f361, 0f32A57060, %f367;
	mov.b32 	%r107, %f364;
	shl.b32 	%r108, %r107, 23;
	mov.b32 	%f369, %r108;
	ex2.approx.ftz.f32 	%f370, %f368;
	mul.f32 	%f371, %f370, %f369;
	div.rn.f32 	%f372, %f371, %f547;
	max.f32 	%f373, %f372, 0f2B8CBCCC;
	mov.b32 	%r109, %f373;
	add.s32 	%r110, %r109, -1059760811;
	and.b32  	%r111, %r110, -8388608;
	sub.s32 	%r112, %r109, %r111;
	mov.b32 	%f374, %r112;
	cvt.rn.f32.s32 	%f375, %r111;
	fma.rn.f32 	%f376, %f375, 0f34000000, 0f00000000;
	add.f32 	%f377, %f374, 0fBF800000;
	fma.rn.f32 	%f378, %f377, 0fBE055027, 0f3E1039F6;
	fma.rn.f32 	%f379, %f378, %f377, 0fBDF8CDCC;
	fma.rn.f32 	%f380, %f379, %f377, 0f3E0F2955;
	fma.rn.f32 	%f381, %f380, %f377, 0fBE2AD8B9;
	fma.rn.f32 	%f382, %f381, %f377, 0f3E4CED0B;
	fma.rn.f32 	%f383, %f382, %f377, 0fBE7FFF22;
	fma.rn.f32 	%f384, %f383, %f377, 0f3EAAAA78;
	fma.rn.f32 	%f385, %f384, %f377, 0fBF000000;
	mul.f32 	%f386, %f377, %f385;
	fma.rn.f32 	%f387, %f386, %f377, %f377;
	fma.rn.f32 	%f388, %f376, 0f3F317218, %f387;
	setp.gt.u32 	%p54, %r109, 2139095039;
	fma.rn.f32 	%f389, %f373, 0f7F800000, 0f7F800000;
	selp.f32 	%f390, %f389, %f388, %p54;
	ld.global.f32 	%f391, [%rd31];
	mul.f32 	%f392, %f391, %f390;
	sub.f32 	%f393, %f359, %f392;
	ld.global.f32 	%f394, [%rd30+4];
	sub.f32 	%f395, %f394, %f539;
	fma.rn.f32 	%f396, %f395, 0f3BBB989D, 0f3F000000;
	cvt.sat.f32.f32 	%f397, %f396;
	fma.rm.f32 	%f398, %f397, %f295, %f294;
	add.f32 	%f399, %f398, 0fCB40007F;
	neg.f32 	%f400, %f399;
	fma.rn.f32 	%f401, %f395, 0f3FB8AA3B, %f400;
	fma.rn.f32 	%f402, %f395, 0f32A57060, %f401;
	mov.b32 	%r113, %f398;
	shl.b32 	%r114, %r113, 23;
	mov.b32 	%f403, %r114;
	ex2.approx.ftz.f32 	%f404, %f402;
	mul.f32 	%f405, %f404, %f403;
	div.rn.f32 	%f406, %f405, %f547;
	max.f32 	%f407, %f406, 0f2B8CBCCC;
	mov.b32 	%r115, %f407;
	add.s32 	%r116, %r115, -1059760811;
	and.b32  	%r117, %r116, -8388608;
	sub.s32 	%r118, %r115, %r117;
	mov.b32 	%f408, %r118;
	cvt.rn.f32.s32 	%f409, %r117;
	fma.rn.f32 	%f410, %f409, 0f34000000, 0f00000000;
	add.f32 	%f411, %f408, 0fBF800000;
	fma.rn.f32 	%f412, %f411, 0fBE055027, 0f3E1039F6;
	fma.rn.f32 	%f413, %f412, %f411, 0fBDF8CDCC;
	fma.rn.f32 	%f414, %f413, %f411, 0f3E0F2955;
	fma.rn.f32 	%f415, %f414, %f411, 0fBE2AD8B9;
	fma.rn.f32 	%f416, %f415, %f411, 0f3E4CED0B;
	fma.rn.f32 	%f417, %f416, %f411, 0fBE7FFF22;
	fma.rn.f32 	%f418, %f417, %f411, 0f3EAAAA78;
	fma.rn.f32 	%f419, %f418, %f411, 0fBF000000;
	mul.f32 	%f420, %f411, %f419;
	fma.rn.f32 	%f421, %f420, %f411, %f411;
	fma.rn.f32 	%f422, %f410, 0f3F317218, %f421;
	setp.gt.u32 	%p55, %r115, 2139095039;
	fma.rn.f32 	%f423, %f407, 0f7F800000, 0f7F800000;
	selp.f32 	%f424, %f423, %f422, %p55;
	ld.global.f32 	%f425, [%rd31+4];
	mul.f32 	%f426, %f425, %f424;
	sub.f32 	%f554, %f393, %f426;
	add.s32 	%r154, %r154, 4;
	add.s32 	%r153, %r153, 4;
	setp.ne.s32 	%p56, %r154, 0;
	@%p56 bra 	$L__BB3_30;
$L__BB3_31:
	setp.eq.s32 	%p57, %r32, 0;
	@%p57 bra 	$L__BB3_36;
	setp.eq.s32 	%p58, %r32, 1;
	@%p58 bra 	$L__BB3_34;
	add.s32 	%r119, %r155, %r2;
	mul.wide.s32 	%rd32, %r119, 4;
	add.s64 	%rd33, %rd1, %rd32;
	ld.global.f32 	%f428, [%rd33];
	sub.f32 	%f429, %f428, %f539;
	fma.rn.f32 	%f430, %f429, 0f3BBB989D, 0f3F000000;
	cvt.sat.f32.f32 	%f431, %f430;
	mov.f32 	%f432, 0f4B400001;
	mov.f32 	%f433, 0f437C0000;
	fma.rm.f32 	%f434, %f431, %f433, %f432;
	add.f32 	%f435, %f434, 0fCB40007F;
	neg.f32 	%f436, %f435;
	fma.rn.f32 	%f437, %f429, 0f3FB8AA3B, %f436;
	fma.rn.f32 	%f438, %f429, 0f32A57060, %f437;
	mov.b32 	%r120, %f434;
	shl.b32 	%r121, %r120, 23;
	mov.b32 	%f439, %r121;
	ex2.approx.ftz.f32 	%f440, %f438;
	mul.f32 	%f441, %f440, %f439;
	div.rn.f32 	%f442, %f441, %f547;
	max.f32 	%f443, %f442, 0f2B8CBCCC;
	mov.b32 	%r122, %f443;
	add.s32 	%r123, %r122, -1059760811;
	and.b32  	%r124, %r123, -8388608;
	sub.s32 	%r125, %r122, %r124;
	mov.b32 	%f444, %r125;
	cvt.rn.f32.s32 	%f445, %r124;
	fma.rn.f32 	%f446, %f445, 0f34000000, 0f00000000;
	add.f32 	%f447, %f444, 0fBF800000;
	fma.rn.f32 	%f448, %f447, 0fBE055027, 0f3E1039F6;
	fma.rn.f32 	%f449, %f448, %f447, 0fBDF8CDCC;
	fma.rn.f32 	%f450, %f449, %f447, 0f3E0F2955;
	fma.rn.f32 	%f451, %f450, %f447, 0fBE2AD8B9;
	fma.rn.f32 	%f452, %f451, %f447, 0f3E4CED0B;
	fma.rn.f32 	%f453, %f452, %f447, 0fBE7FFF22;
	fma.rn.f32 	%f454, %f453, %f447, 0f3EAAAA78;
	fma.rn.f32 	%f455, %f454, %f447, 0fBF000000;
	mul.f32 	%f456, %f447, %f455;
	fma.rn.f32 	%f457, %f456, %f447, %f447;
	fma.rn.f32 	%f458, %f446, 0f3F317218, %f457;
	setp.gt.u32 	%p59, %r122, 2139095039;
	fma.rn.f32 	%f459, %f443, 0f7F800000, 0f7F800000;
	selp.f32 	%f460, %f459, %f458, %p59;
	add.s64 	%rd34, %rd3, %rd32;
	ld.global.f32 	%f461, [%rd34];
	mul.f32 	%f462, %f461, %f460;
	sub.f32 	%f463, %f554, %f462;
	ld.global.f32 	%f464, [%rd33+4];
	sub.f32 	%f465, %f464, %f539;
	fma.rn.f32 	%f466, %f465, 0f3BBB989D, 0f3F000000;
	cvt.sat.f32.f32 	%f467, %f466;
	fma.rm.f32 	%f468, %f467, %f433, %f432;
	add.f32 	%f469, %f468, 0fCB40007F;
	neg.f32 	%f470, %f469;
	fma.rn.f32 	%f471, %f465, 0f3FB8AA3B, %f470;
	fma.rn.f32 	%f472, %f465, 0f32A57060, %f471;
	mov.b32 	%r126, %f468;
	shl.b32 	%r127, %r126, 23;
	mov.b32 	%f473, %r127;
	ex2.approx.ftz.f32 	%f474, %f472;
	mul.f32 	%f475, %f474, %f473;
	div.rn.f32 	%f476, %f475, %f547;
	max.f32 	%f477, %f476, 0f2B8CBCCC;
	mov.b32 	%r128, %f477;
	add.s32 	%r129, %r128, -1059760811;
	and.b32  	%r130, %r129, -8388608;
	sub.s32 	%r131, %r128, %r130;
	mov.b32 	%f478, %r131;
	cvt.rn.f32.s32 	%f479, %r130;
	fma.rn.f32 	%f480, %f479, 0f34000000, 0f00000000;
	add.f32 	%f481, %f478, 0fBF800000;
	fma.rn.f32 	%f482, %f481, 0fBE055027, 0f3E1039F6;
	fma.rn.f32 	%f483, %f482, %f481, 0fBDF8CDCC;
	fma.rn.f32 	%f484, %f483, %f481, 0f3E0F2955;
	fma.rn.f32 	%f485, %f484, %f481, 0fBE2AD8B9;
	fma.rn.f32 	%f486, %f485, %f481, 0f3E4CED0B;
	fma.rn.f32 	%f487, %f486, %f481, 0fBE7FFF22;
	fma.rn.f32 	%f488, %f487, %f481, 0f3EAAAA78;
	fma.rn.f32 	%f489, %f488, %f481, 0fBF000000;
	mul.f32 	%f490, %f481, %f489;
	fma.rn.f32 	%f491, %f490, %f481, %f481;
	fma.rn.f32 	%f492, %f480, 0f3F317218, %f491;
	setp.gt.u32 	%p60, %r128, 2139095039;
	fma.rn.f32 	%f493, %f477, 0f7F800000, 0f7F800000;
	selp.f32 	%f494, %f493, %f492, %p60;
	ld.global.f32 	%f495, [%rd34+4];
	mul.f32 	%f496, %f495, %f494;
	sub.f32 	%f554, %f463, %f496;
	add.s32 	%r155, %r155, 2;
$L__BB3_34:
	and.b32  	%r132, %r46, 1;
	setp.eq.b32 	%p61, %r132, 1;
	not.pred 	%p62, %p61;
	@%p62 bra 	$L__BB3_36;
	add.s32 	%r133, %r155, %r2;
	mul.wide.s32 	%rd35, %r133, 4;
	add.s64 	%rd36, %rd1, %rd35;
	ld.global.f32 	%f497, [%rd36];
	sub.f32 	%f498, %f497, %f539;
	fma.rn.f32 	%f499, %f498, 0f3BBB989D, 0f3F000000;
	cvt.sat.f32.f32 	%f500, %f499;
	mov.f32 	%f501, 0f4B400001;
	mov.f32 	%f502, 0f437C0000;
	fma.rm.f32 	%f503, %f500, %f502, %f501;
	add.f32 	%f504, %f503, 0fCB40007F;
	neg.f32 	%f505, %f504;
	fma.rn.f32 	%f506, %f498, 0f3FB8AA3B, %f505;
	fma.rn.f32 	%f507, %f498, 0f32A57060, %f506;
	mov.b32 	%r134, %f503;
	shl.b32 	%r135, %r134, 23;
	mov.b32 	%f508, %r135;
	ex2.approx.ftz.f32 	%f509, %f507;
	mul.f32 	%f510, %f509, %f508;
	div.rn.f32 	%f511, %f510, %f547;
	max.f32 	%f512, %f511, 0f2B8CBCCC;
	mov.b32 	%r136, %f512;
	add.s32 	%r137, %r136, -1059760811;
	and.b32  	%r138, %r137, -8388608;
	sub.s32 	%r139, %r136, %r138;
	mov.b32 	%f513, %r139;
	cvt.rn.f32.s32 	%f514, %r138;
	fma.rn.f32 	%f515, %f514, 0f34000000, 0f00000000;
	add.f32 	%f516, %f513, 0fBF800000;
	fma.rn.f32 	%f517, %f516, 0fBE055027, 0f3E1039F6;
	fma.rn.f32 	%f518, %f517, %f516, 0fBDF8CDCC;
	fma.rn.f32 	%f519, %f518, %f516, 0f3E0F2955;
	fma.rn.f32 	%f520, %f519, %f516, 0fBE2AD8B9;
	fma.rn.f32 	%f521, %f520, %f516, 0f3E4CED0B;
	fma.rn.f32 	%f522, %f521, %f516, 0fBE7FFF22;
	fma.rn.f32 	%f523, %f522, %f516, 0f3EAAAA78;
	fma.rn.f32 	%f524, %f523, %f516, 0fBF000000;
	mul.f32 	%f525, %f516, %f524;
	fma.rn.f32 	%f526, %f525, %f516, %f516;
	fma.rn.f32 	%f527, %f515, 0f3F317218, %f526;
	setp.gt.u32 	%p63, %r136, 2139095039;
	fma.rn.f32 	%f528, %f512, 0f7F800000, 0f7F800000;
	selp.f32 	%f529, %f528, %f527, %p63;
	add.s64 	%rd37, %rd3, %rd35;
	ld.global.f32 	%f530, [%rd37];
	mul.f32 	%f531, %f530, %f529;
	sub.f32 	%f554, %f554, %f531;
$L__BB3_36:
	mul.wide.s32 	%rd38, %r1, 4;
	add.s64 	%rd39, %rd2, %rd38;
	st.global.f32 	[%rd39], %f554;
$L__BB3_37:
	ret;
$L__BB3_38:
	mul.wide.s32 	%rd40, %r1, 4;
	add.s64 	%rd41, %rd2, %rd40;
	mov.b32 	%r140, 0;
	st.global.u32 	[%rd41], %r140;
	bra.uni 	$L__BB3_37;

}
	// .globl	check
.visible .entry check(
	.param .u64 .ptr .align 1 check_param_0,
	.param .u64 .ptr .align 1 check_param_1,
	.param .u64 .ptr .align 1 check_param_2,
	.param .u32 check_param_3,
	.param .u32 check_param_4
)
{
	.reg .pred 	%p<31>;
	.reg .b32 	%r<57>;
	.reg .b32 	%f<176>;
	.reg .b64 	%rd<22>;

	ld.param.u64 	%rd7, [check_param_0];
	ld.param.u64 	%rd8, [check_param_1];
	ld.param.u64 	%rd9, [check_param_2];
	ld.param.u32 	%r14, [check_param_3];
	ld.param.u32 	%r13, [check_param_4];
	cvta.to.global.u64 	%rd1, %rd9;
	cvta.to.global.u64 	%rd2, %rd7;
	cvta.to.global.u64 	%rd3, %rd8;
	mov.u32 	%r15, %ctaid.x;
	mov.u32 	%r16, %ctaid.y;
	mov.u32 	%r17, %nctaid.x;
	mad.lo.s32 	%r18, %r16, %r17, %r15;
	mov.u32 	%r19, %ntid.x;
	mov.u32 	%r20, %tid.x;
	mad.lo.s32 	%r1, %r18, %r19, %r20;
	setp.ge.s32 	%p1, %r1, %r14;
	setp.lt.s32 	%p2, %r13, 1;
	or.pred  	%p3, %p1, %p2;
	@%p3 bra 	$L__BB4_9;
	mul.lo.s32 	%r2, %r13, %r1;
	and.b32  	%r3, %r13, 3;
	setp.lt.u32 	%p4, %r13, 4;
	mov.b32 	%r56, 0;
	@%p4 bra 	$L__BB4_4;
	and.b32  	%r56, %r13, 2147483644;
	neg.s32 	%r54, %r56;
	add.s64 	%rd4, %rd3, 8;
	add.s64 	%rd5, %rd2, 8;
	add.s64 	%rd6, %rd1, 8;
	mov.u32 	%r53, %r2;
$L__BB4_3:
	.pragma "nounroll";
	mul.wide.s32 	%rd10, %r53, 4;
	add.s64 	%rd11, %rd4, %rd10;
	add.s64 	%rd12, %rd5, %rd10;
	add.s64 	%rd13, %rd6, %rd10;
	ld.global.f32 	%f1, [%rd11+-8];
	neg.f32 	%f2, %f1;
	ld.global.f32 	%f3, [%rd12+-8];
	setp.lt.f32 	%p5, %f3, 0f00800000;
	mul.f32 	%f4, %f3, 0f4B000000;
	selp.f32 	%f5, %f4, %f3, %p5;
	selp.f32 	%f6, 0fC1B80000, 0f00000000, %p5;
	mov.b32 	%r22, %f5;
	add.s32 	%r23, %r22, -1059760811;
	and.b32  	%r24, %r23, -8388608;
	sub.s32 	%r25, %r22, %r24;
	mov.b32 	%f7, %r25;
	cvt.rn.f32.s32 	%f8, %r24;
	fma.rn.f32 	%f9, %f8, 0f34000000, %f6;
	add.f32 	%f10, %f7, 0fBF800000;
	fma.rn.f32 	%f11, %f10, 0fBE055027, 0f3E1039F6;
	fma.rn.f32 	%f12, %f11, %f10, 0fBDF8CDCC;
	fma.rn.f32 	%f13, %f12, %f10, 0f3E0F2955;
	fma.rn.f32 	%f14, %f13, %f10, 0fBE2AD8B9;
	fma.rn.f32 	%f15, %f14, %f10, 0f3E4CED0B;
	fma.rn.f32 	%f16, %f15, %f10, 0fBE7FFF22;
	fma.rn.f32 	%f17, %f16, %f10, 0f3EAAAA78;
	fma.rn.f32 	%f18, %f17, %f10, 0fBF000000;
	mul.f32 	%f19, %f10, %f18;
	fma.rn.f32 	%f20, %f19, %f10, %f10;
	fma.rn.f32 	%f21, %f9, 0f3F317218, %f20;
	setp.gt.u32 	%p6, %r22, 2139095039;
	fma.rn.f32 	%f22, %f5, 0f7F800000, 0f7F800000;
	selp.f32 	%f23, %f22, %f21, %p6;
	setp.eq.f32 	%p7, %f5, 0f00000000;
	selp.f32 	%f24, 0fFF800000, %f23, %p7;
	mul.f32 	%f25, %f24, %f2;
	st.global.f32 	[%rd13+-8], %f25;
	ld.global.f32 	%f26, [%rd11+-4];
	neg.f32 	%f27, %f26;
	ld.global.f32 	%f28, [%rd12+-4];
	setp.lt.f32 	%p8, %f28, 0f00800000;
	mul.f32 	%f29, %f28, 0f4B000000;
	selp.f32 	%f30, %f29, %f28, %p8;
	selp.f32 	%f31, 0fC1B80000, 0f00000000, %p8;
	mov.b32 	%r26, %f30;
	add.s32 	%r27, %r26, -1059760811;
	and.b32  	%r28, %r27, -8388608;
	sub.s32 	%r29, %r26, %r28;
	mov.b32 	%f32, %r29;
	cvt.rn.f32.s32 	%f33, %r28;
	fma.rn.f32 	%f34, %f33, 0f34000000, %f31;
	add.f32 	%f35, %f32, 0fBF800000;
	fma.rn.f32 	%f36, %f35, 0fBE055027, 0f3E1039F6;
	fma.rn.f32 	%f37, %f36, %f35, 0fBDF8CDCC;
	fma.rn.f32 	%f38, %f37, %f35, 0f3E0F2955;
	fma.rn.f32 	%f39, %f38, %f35, 0fBE2AD8B9;
	fma.rn.f32 	%f40, %f39, %f35, 0f3E4CED0B;
	fma.rn.f32 	%f41, %f40, %f35, 0fBE7FFF22;
	fma.rn.f32 	%f42, %f41, %f35, 0f3EAAAA78;
	fma.rn.f32 	%f43, %f42, %f35, 0fBF000000;
	mul.f32 	%f44, %f35, %f43;
	fma.rn.f32 	%f45, %f44, %f35, %f35;
	fma.rn.f32 	%f46, %f34, 0f3F317218, %f45;
	setp.gt.u32 	%p9, %r26, 2139095039;
	fma.rn.f32 	%f47, %f30, 0f7F800000, 0f7F800000;
	selp.f32 	%f48, %f47, %f46, %p9;
	setp.eq.f32 	%p10, %f30, 0f00000000;
	selp.f32 	%f49, 0fFF800000, %f48, %p10;
	mul.f32 	%f50, %f49, %f27;
	st.global.f32 	[%rd13+-4], %f50;
	ld.global.f32 	%f51, [%rd11];
	neg.f32 	%f52, %f51;
	ld.global.f32 	%f53, [%rd12];
	setp.lt.f32 	%p11, %f53, 0f00800000;
	mul.f32 	%f54, %f53, 0f4B000000;
	selp.f32 	%f55, %f54, %f53, %p11;
	selp.f32 	%f56, 0fC1B80000, 0f00000000, %p11;
	mov.b32 	%r30, %f55;
	add.s32 	%r31, %r30, -1059760811;
	and.b32  	%r32, %r31, -8388608;
	sub.s32 	%r33, %r30, %r32;
	mov.b32 	%f57, %r33;
	cvt.rn.f32.s32 	%f58, %r32;
	fma.rn.f32 	%f59, %f58, 0f34000000, %f56;
	add.f32 	%f60, %f57, 0fBF800000;
	fma.rn.f32 	%f61, %f60, 0fBE055027, 0f3E1039F6;
	fma.rn.f32 	%f62, %f61, %f60, 0fBDF8CDCC;
	fma.rn.f32 	%f63, %f62, %f60, 0f3E0F2955;
	fma.rn.f32 	%f64, %f63, %f60, 0fBE2AD8B9;
	fma.rn.f32 	%f65, %f64, %f60, 0f3E4CED0B;
	fma.rn.f32 	%f66, %f65, %f60, 0fBE7FFF22;
	fma.rn.f32 	%f67, %f66, %f60, 0f3EAAAA78;
	fma.rn.f32 	%f68, %f67, %f60, 0fBF000000;
	mul.f32 	%f69, %f60, %f68;
	fma.rn.f32 	%f70, %f69, %f60, %f60;
	fma.rn.f32 	%f71, %f59, 0f3F317218, %f70;
	setp.gt.u32 	%p12, %r30, 2139095039;
	fma.rn.f32 	%f72, %f55, 0f7F800000, 0f7F800000;
	selp.f32 	%f73, %f72, %f71, %p12;
	setp.eq.f32 	%p13, %f55, 0f00000000;
	selp.f32 	%f74, 0fFF800000, %f73, %p13;
	mul.f32 	%f75, %f74, %f52;
	st.global.f32 	[%rd13], %f75;
	ld.global.f32 	%f76, [%rd11+4];
	neg.f32 	%f77, %f76;
	ld.global.f32 	%f78, [%rd12+4];
	setp.lt.f32 	%p14, %f78, 0f00800000;
	mul.f32 	%f79, %f78, 0f4B000000;
	selp.f32 	%f80, %f79, %f78, %p14;
	selp.f32 	%f81, 0fC1B80000, 0f00000000, %p14;
	mov.b32 	%r34, %f80;
	add.s32 	%r35, %r34, -1059760811;
	and.b32  	%r36, %r35, -8388608;
	sub.s32 	%r37, %r34, %r36;
	mov.b32 	%f82, %r37;
	cvt.rn.f32.s32 	%f83, %r36;
	fma.rn.f32 	%f84, %f83, 0f34000000, %f81;
	add.f32 	%f85, %f82, 0fBF800000;
	fma.rn.f32 	%f86, %f85, 0fBE055027, 0f3E1039F6;
	fma.rn.f32 	%f87, %f86, %f85, 0fBDF8CDCC;
	fma.rn.f32 	%f88, %f87, %f85, 0f3E0F2955;
	fma.rn.f32 	%f89, %f88, %f85, 0fBE2AD8B9;
	fma.rn.f32 	%f90, %f89, %f85, 0f3E4CED0B;
	fma.rn.f32 	%f91, %f90, %f85, 0fBE7FFF22;
	fma.rn.f32 	%f92, %f91, %f85, 0f3EAAAA78;
	fma.rn.f32 	%f93, %f92, %f85, 0fBF000000;
	mul.f32 	%f94, %f85, %f93;
	fma.rn.f32 	%f95, %f94, %f85, %f85;
	fma.rn.f32 	%f96, %f84, 0f3F317218, %f95;
	setp.gt.u32 	%p15, %r34, 2139095039;
	fma.rn.f32 	%f97, %f80, 0f7F800000, 0f7F800000;
	selp.f32 	%f98, %f97, %f96, %p15;
	setp.eq.f32 	%p16, %f80, 0f00000000;
	selp.f32 	%f99, 0fFF800000, %f98, %p16;
	mul.f32 	%f100, %f99, %f77;
	st.global.f32 	[%rd13+4], %f100;
	add.s32 	%r54, %r54, 4;
	add.s32 	%r53, %r53, 4;
	setp.ne.s32 	%p17, %r54, 0;
	@%p17 bra 	$L__BB4_3;
$L__BB4_4:
	setp.eq.s32 	%p18, %r3, 0;
	@%p18 bra 	$L__BB4_9;
	setp.eq.s32 	%p19, %r3, 1;
	@%p19 bra 	$L__BB4_7;
	add.s32 	%r38, %r56, %r2;
	mul.wide.s32 	%rd14, %r38, 4;
	add.s64 	%rd15, %rd3, %rd14;
	ld.global.f32 	%f101, [%rd15];
	neg.f32 	%f102, %f101;
	add.s64 	%rd16, %rd2, %rd14;
	ld.global.f32 	%f103, [%rd16];
	setp.lt.f32 	%p20, %f103, 0f00800000;
	mul.f32 	%f104, %f103, 0f4B000000;
	selp.f32 	%f105, %f104, %f103, %p20;
	selp.f32 	%f106, 0fC1B80000, 0f00000000, %p20;
	mov.b32 	%r39, %f105;
	add.s32 	%r40, %r39, -1059760811;
	and.b32  	%r41, %r40, -8388608;
	sub.s32 	%r42, %r39, %r41;
	mov.b32 	%f107, %r42;
	cvt.rn.f32.s32 	%f108, %r41;
	fma.rn.f32 	%f109, %f108, 0f34000000, %f106;
	add.f32 	%f110, %f107, 0fBF800000;
	fma.rn.f32 	%f111, %f110, 0fBE055027, 0f3E1039F6;
	fma.rn.f32 	%f112, %f111, %f110, 0fBDF8CDCC;
	fma.rn.f32 	%f113, %f112, %f110, 0f3E0F2955;
	fma.rn.f32 	%f114, %f113, %f110, 0fBE2AD8B9;
	fma.rn.f32 	%f115, %f114, %f110, 0f3E4CED0B;
	fma.rn.f32 	%f116, %f115, %f110, 0fBE7FFF22;
	fma.rn.f32 	%f117, %f116, %f110, 0f3EAAAA78;
	fma.rn.f32 	%f118, %f117, %f110, 0fBF000000;
	mul.f32 	%f119, %f110, %f118;
	fma.rn.f32 	%f120, %f119, %f110, %f110;
	fma.rn.f32 	%f121, %f109, 0f3F317218, %f120;
	setp.gt.u32 	%p21, %r39, 2139095039;
	fma.rn.f32 	%f122, %f105, 0f7F800000, 0f7F800000;
	selp.f32 	%f123, %f122, %f121, %p21;
	setp.eq.f32 	%p22, %f105, 0f00000000;
	selp.f32 	%f124, 0fFF800000, %f123, %p22;
	mul.f32 	%f125, %f124, %f102;
	add.s64 	%rd17, %rd1, %rd14;
	st.global.f32 	[%rd17], %f125;
	ld.global.f32 	%f126, [%rd15+4];
	neg.f32 	%f127, %f126;
	ld.global.f32 	%f128, [%rd16+4];
	setp.lt.f32 	%p23, %f128, 0f00800000;
	mul.f32 	%f129, %f128, 0f4B000000;
	selp.f32 	%f130, %f129, %f128, %p23;
	selp.f32 	%f131, 0fC1B80000, 0f00000000, %p23;
	mov.b32 	%r43, %f130;
	add.s32 	%r44, %r43, -1059760811;
	and.b32  	%r45, %r44, -8388608;
	sub.s32 	%r46, %r43, %r45;
	mov.b32 	%f132, %r46;
	cvt.rn.f32.s32 	%f133, %r45;
	fma.rn.f32 	%f134, %f133, 0f34000000, %f131;
	add.f32 	%f135, %f132, 0fBF800000;
	fma.rn.f32 	%f136, %f135, 0fBE055027, 0f3E1039F6;
	fma.rn.f32 	%f137, %f136, %f135, 0fBDF8CDCC;
	fma.rn.f32 	%f138, %f137, %f135, 0f3E0F2955;
	fma.rn.f32 	%f139, %f138, %f135, 0fBE2AD8B9;
	fma.rn.f32 	%f140, %f139, %f135, 0f3E4CED0B;
	fma.rn.f32 	%f141, %f140, %f135, 0fBE7FFF22;
	fma.rn.f32 	%f142, %f141, %f135, 0f3EAAAA78;
	fma.rn.f32 	%f143, %f142, %f135, 0fBF000000;
	mul.f32 	%f144, %f135, %f143;
	fma.rn.f32 	%f145, %f144, %f135, %f135;
	fma.rn.f32 	%f146, %f134, 0f3F317218, %f145;
	setp.gt.u32 	%p24, %r43, 2139095039;
	fma.rn.f32 	%f147, %f130, 0f7F800000, 0f7F800000;
	selp.f32 	%f148, %f147, %f146, %p24;
	setp.eq.f32 	%p25, %f130, 0f00000000;
	selp.f32 	%f149, 0fFF800000, %f148, %p25;
	mul.f32 	%f150, %f149, %f127;
	st.global.f32 	[%rd17+4], %f150;
	add.s32 	%r56, %r56, 2;
$L__BB4_7:
	and.b32  	%r47, %r13, 1;
	setp.eq.b32 	%p26, %r47, 1;
	not.pred 	%p27, %p26;
	@%p27 bra 	$L__BB4_9;
	add.s32 	%r48, %r56, %r2;
	mul.wide.s32 	%rd18, %r48, 4;
	add.s64 	%rd19, %rd3, %rd18;
	ld.global.f32 	%f151, [%rd19];
	neg.f32 	%f152, %f151;
	add.s64 	%rd20, %rd2, %rd18;
	ld.global.f32 	%f153, [%rd20];
	setp.lt.f32 	%p28, %f153, 0f00800000;
	mul.f32 	%f154, %f153, 0f4B000000;
	selp.f32 	%f155, %f154, %f153, %p28;
	selp.f32 	%f156, 0fC1B80000, 0f00000000, %p28;
	mov.b32 	%r49, %f155;
	add.s32 	%r50, %r49, -1059760811;
	and.b32  	%r51, %r50, -8388608;
	sub.s32 	%r52, %r49, %r51;
	mov.b32 	%f157, %r52;
	cvt.rn.f32.s32 	%f158, %r51;
	fma.rn.f32 	%f159, %f158, 0f34000000, %f156;
	add.f32 	%f160, %f157, 0fBF800000;
	fma.rn.f32 	%f161, %f160, 0fBE055027, 0f3E1039F6;
	fma.rn.f32 	%f162, %f161, %f160, 0fBDF8CDCC;
	fma.rn.f32 	%f163, %f162, %f160, 0f3E0F2955;
	fma.rn.f32 	%f164, %f163, %f160, 0fBE2AD8B9;
	fma.rn.f32 	%f165, %f164, %f160, 0f3E4CED0B;
	fma.rn.f32 	%f166, %f165, %f160, 0fBE7FFF22;
	fma.rn.f32 	%f167, %f166, %f160, 0f3EAAAA78;
	fma.rn.f32 	%f168, %f167, %f160, 0fBF000000;
	mul.f32 	%f169, %f160, %f168;
	fma.rn.f32 	%f170, %f169, %f160, %f160;
	fma.rn.f32 	%f171, %f159, 0f3F317218, %f170;
	setp.gt.u32 	%p29, %r49, 2139095039;
	fma.rn.f32 	%f172, %f155, 0f7F800000, 0f7F800000;
	selp.f32 	%f173, %f172, %f171, %p29;
	setp.eq.f32 	%p30, %f155, 0f00000000;
	selp.f32 	%f174, 0fFF800000, %f173, %p30;
	mul.f32 	%f175, %f174, %f152;
	add.s64 	%rd21, %rd1, %rd18;
	st.global.f32 	[%rd21], %f175;
$L__BB4_9:
	ret;

}
	// .globl	loss_back
.visible .entry loss_back(
	.param .u64 .ptr .align 1 loss_back_param_0,
	.param .u64 .ptr .align 1 loss_back_param_1,
	.param .u64 .ptr .align 1 loss_back_param_2,
	.param .u32 loss_back_param_3,
	.param .u32 loss_back_param_4
)
{
	.reg .pred 	%p<2>;
	.reg .b32 	%r<10>;
	.reg .b32 	%f<6>;
	.reg .b64 	%rd<11>;

	ld.param.u64 	%rd1, [loss_back_param_0];
	ld.param.u64 	%rd2, [loss_back_param_1];
	ld.param.u64 	%rd3, [loss_back_param_2];
	ld.param.u32 	%r3, [loss_back_param_3];
	ld.param.u32 	%r2, [loss_back_param_4];
	mov.u32 	%r4, %ctaid.x;
	mov.u32 	%r5, %ctaid.y;
	mov.u32 	%r6, %nctaid.x;
	mad.lo.s32 	%r7, %r5, %r6, %r4;
	mov.u32 	%r8, %ntid.x;
	mov.u32 	%r9, %tid.x;
	mad.lo.s32 	%r1, %r7, %r8, %r9;
	setp.ge.s32 	%p1, %r1, %r3;
	@%p1 bra 	$L__BB5_2;
	cvta.to.global.u64 	%rd4, %rd1;
	cvta.to.global.u64 	%rd5, %rd2;
	cvta.to.global.u64 	%rd6, %rd3;
	mul.wide.s32 	%rd7, %r1, 4;
	add.s64 	%rd8, %rd4, %rd7;
	ld.global.f32 	%f1, [%rd8];
	add.s64 	%rd9, %rd5, %rd7;
	ld.global.f32 	%f2, [%rd9];
	sub.f32 	%f3, %f1, %f2;
	cvt.rn.f32.s32 	%f4, %r2;
	div.rn.f32 	%f5, %f3, %f4;
	add.s64 	%rd10, %rd6, %rd7;
	st.global.f32 	[%rd10], %f5;
$L__BB5_2:
	ret;

}
	// .globl	loss_back2
.visible .entry loss_back2(
	.param .u64 .ptr .align 1 loss_back2_param_0,
	.param .u64 .ptr .align 1 loss_back2_param_1,
	.param .u64 .ptr .align 1 loss_back2_param_2,
	.param .u32 loss_back2_param_3,
	.param .u32 loss_back2_param_4
)
{
	.reg .pred 	%p<58>;
	.reg .b32 	%r<119>;
	.reg .b32 	%f<383>;
	.reg .b64 	%rd<44>;

	ld.param.u64 	%rd9, [loss_back2_param_0];
	ld.param.u64 	%rd10, [loss_back2_param_1];
	ld.param.u64 	%rd11, [loss_back2_param_2];
	ld.param.u32 	%r52, [loss_back2_param_3];
	ld.param.u32 	%r51, [loss_back2_param_4];
	cvta.to.global.u64 	%rd1, %rd9;
	cvta.to.global.u64 	%rd2, %rd10;
	cvta.to.global.u64 	%rd3, %rd11;
	mov.u32 	%r53, %ctaid.x;
	mov.u32 	%r54, %ctaid.y;
	mov.u32 	%r55, %nctaid.x;
	mad.lo.s32 	%r56, %r54, %r55, %r53;
	mov.u32 	%r57, %ntid.x;
	mov.u32 	%r58, %tid.x;
	mad.lo.s32 	%r1, %r56, %r57, %r58;
	setp.ge.s32 	%p1, %r1, %r52;
	@%p1 bra 	$L__BB6_38;
	setp.lt.s32 	%p2, %r51, 1;
	mov.f32 	%f373, 0fFF7FFFFF;
	@%p2 bra 	$L__BB6_14;
	mul.lo.s32 	%r2, %r51, %r1;
	and.b32  	%r3, %r51, 15;
	setp.lt.u32 	%p3, %r51, 16;
	mov.f32 	%f373, 0fFF7FFFFF;
	mov.b32 	%r102, 0;
	@%p3 bra 	$L__BB6_5;
	and.b32  	%r102, %r51, 2147483632;
	neg.s32 	%r108, %r102;
	add.s64 	%rd4, %rd1, 32;
	mov.f32 	%f373, 0fFF7FFFFF;
	mov.u32 	%r107, %r2;
$L__BB6_4:
	.pragma "nounroll";
	mul.wide.s32 	%rd12, %r107, 4;
	add.s64 	%rd13, %rd4, %rd12;
	ld.global.f32 	%f30, [%rd13+-32];
	setp.le.f32 	%p4, %f373, %f30;
	selp.f32 	%f31, %f30, %f373, %p4;
	ld.global.f32 	%f32, [%rd13+-28];
	setp.le.f32 	%p5, %f31, %f32;
	selp.f32 	%f33, %f32, %f31, %p5;
	ld.global.f32 	%f34, [%rd13+-24];
	setp.le.f32 	%p6, %f33, %f34;
	selp.f32 	%f35, %f34, %f33, %p6;
	ld.global.f32 	%f36, [%rd13+-20];
	setp.le.f32 	%p7, %f35, %f36;
	selp.f32 	%f37, %f36, %f35, %p7;
	ld.global.f32 	%f38, [%rd13+-16];
	setp.le.f32 	%p8, %f37, %f38;
	selp.f32 	%f39, %f38, %f37, %p8;
	ld.global.f32 	%f40, [%rd13+-12];
	setp.le.f32 	%p9, %f39, %f40;
	selp.f32 	%f41, %f40, %f39, %p9;
	ld.global.f32 	%f42, [%rd13+-8];
	setp.le.f32 	%p10, %f41, %f42;
	selp.f32 	%f43, %f42, %f41, %p10;
	ld.global.f32 	%f44, [%rd13+-4];
	setp.le.f32 	%p11, %f43, %f44;
	selp.f32 	%f45, %f44, %f43, %p11;
	ld.global.f32 	%f46, [%rd13];
	setp.le.f32 	%p12, %f45, %f46;
	selp.f32 	%f47, %f46, %f45, %p12;
	ld.global.f32 	%f48, [%rd13+4];
	setp.le.f32 	%p13, %f47, %f48;
	selp.f32 	%f49, %f48, %f47, %p13;
	ld.global.f32 	%f50, [%rd13+8];
	setp.le.f32 	%p14, %f49, %f50;
	selp.f32 	%f51, %f50, %f49, %p14;
	ld.global.f32 	%f52, [%rd13+12];
	setp.le.f32 	%p15, %f51, %f52;
	selp.f32 	%f53, %f52, %f51, %p15;
	ld.global.f32 	%f54, [%rd13+16];
	setp.le.f32 	%p16, %f53, %f54;
	selp.f32 	%f55, %f54, %f53, %p16;
	ld.global.f32 	%f56, [%rd13+20];
	setp.le.f32 	%p17, %f55, %f56;
	selp.f32 	%f57, %f56, %f55, %p17;
	ld.global.f32 	%f58, [%rd13+24];
	setp.le.f32 	%p18, %f57, %f58;
	selp.f32 	%f59, %f58, %f57, %p18;
	ld.global.f32 	%f60, [%rd13+28];
	setp.le.f32 	%p19, %f59, %f60;
	selp.f32 	%f373, %f60, %f59, %p19;
	add.s32 	%r108, %r108, 16;
	add.s32 	%r107, %r107, 16;
	setp.eq.s32 	%p20, %r108, 0;
	@%p20 bra 	$L__BB6_5;
	bra.uni 	$L__BB6_4;
$L__BB6_5:
	setp.eq.s32 	%p21, %r3, 0;
	@%p21 bra 	$L__BB6_14;
	and.b32  	%r7, %r51, 7;
	setp.lt.u32 	%p22, %r3, 8;
	@%p22 bra 	$L__BB6_8;
	add.s32 	%r60, %r102, %r2;
	mul.wide.s32 	%rd14, %r60, 4;
	add.s64 	%rd15, %rd1, %rd14;
	ld.global.f32 	%f62, [%rd15];
	setp.le.f32 	%p23, %f373, %f62;
	selp.f32 	%f63, %f62, %f373, %p23;
	ld.global.f32 	%f64, [%rd15+4];
	setp.le.f32 	%p24, %f63, %f64;
	selp.f32 	%f65, %f64, %f63, %p24;
	ld.global.f32 	%f66, [%rd15+8];
	setp.le.f32 	%p25, %f65, %f66;
	selp.f32 	%f67, %f66, %f65, %p25;
	ld.global.f32 	%f68, [%rd15+12];
	setp.le.f32 	%p26, %f67, %f68;
	selp.f32 	%f69, %f68, %f67, %p26;
	ld.global.f32 	%f70, [%rd15+16];
	setp.le.f32 	%p27, %f69, %f70;
	selp.f32 	%f71, %f70, %f69, %p27;
	ld.global.f32 	%f72, [%rd15+20];
	setp.le.f32 	%p28, %f71, %f72;
	selp.f32 	%f73, %f72, %f71, %p28;
	ld.global.f32 	%f74, [%rd15+24];
	setp.le.f32 	%p29, %f73, %f74;
	selp.f32 	%f75, %f74, %f73, %p29;
	ld.global.f32 	%f76, [%rd15+28];
	setp.le.f32 	%p30, %f75, %f76;
	selp.f32 	%f373, %f76, %f75, %p30;
	add.s32 	%r102, %r102, 8;
$L__BB6_8:
	setp.eq.s32 	%p31, %r7, 0;
	@%p31 bra 	$L__BB6_14;
	and.b32  	%r10, %r51, 3;
	setp.lt.u32 	%p32, %r7, 4;
	@%p32 bra 	$L__BB6_11;
	add.s32 	%r61, %r102, %r2;
	mul.wide.s32 	%rd16, %r61, 4;
	add.s64 	%rd17, %rd1, %rd16;
	ld.global.f32 	%f78, [%rd17];
	setp.le.f32 	%p33, %f373, %f78;
	selp.f32 	%f79, %f78, %f373, %p33;
	ld.global.f32 	%f80, [%rd17+4];
	setp.le.f32 	%p34, %f79, %f80;
	selp.f32 	%f81, %f80, %f79, %p34;
	ld.global.f32 	%f82, [%rd17+8];
	setp.le.f32 	%p35, %f81, %f82;
	selp.f32 	%f83, %f82, %f81, %p35;
	ld.global.f32 	%f84, [%rd17+12];
	setp.le.f32 	%p36, %f83, %f84;
	selp.f32 	%f373, %f84, %f83, %p36;
	add.s32 	%r102, %r102, 4;
$L__BB6_11:
	setp.eq.s32 	%p37, %r10, 0;
	@%p37 bra 	$L__BB6_14;
	add.s32 	%r106, %r102, %r2;
	neg.s32 	%r105, %r10;
$L__BB6_13:
	.pragma "nounroll";
	mul.wide.s32 	%rd18, %r106, 4;
	add.s64 	%rd19, %rd1, %rd18;
	ld.global.f32 	%f85, [%rd19];
	setp.le.f32 	%p38, %f373, %f85;
	selp.f32 	%f373, %f85, %f373, %p38;
	add.s32 	%r106, %r106, 1;
	add.s32 	%r105, %r105, 1;
	setp.ne.s32 	%p39, %r105, 0;
	@%p39 bra 	$L__BB6_13;
$L__BB6_14:
	setp.lt.s32 	%p40, %r51, 1;
	mov.f32 	%f381, 0f00000000;
	@%p40 bra 	$L__BB6_26;
	mul.lo.s32 	%r19, %r51, %r1;
	and.b32  	%r20, %r51, 7;
	setp.lt.u32 	%p41, %r51, 8;
	mov.f32 	%f381, 0f00000000;
	mov.b32 	%r109, 0;
	@%p41 bra 	$L__BB6_18;
	and.b32  	%r109, %r51, 2147483640;
	neg.s32 	%r113, %r109;
	add.s64 	%rd5, %rd1, 16;
	add.s64 	%rd6, %rd3, 16;
	mov.f32 	%f381, 0f00000000;
	mov.u32 	%r112, %r19;
$L__BB6_17:
	.pragma "nounroll";
	mul.wide.s32 	%rd20, %r112, 4;
	add.s64 	%rd21, %rd5, %rd20;
	add.s64 	%rd22, %rd6, %rd20;
	ld.global.f32 	%f90, [%rd21+-16];
	sub.f32 	%f91, %f90, %f373;
	fma.rn.f32 	%f92, %f91, 0f3BBB989D, 0f3F000000;
	cvt.sat.f32.f32 	%f93, %f92;
	mov.f32 	%f94, 0f4B400001;
	mov.f32 	%f95, 0f437C0000;
	fma.rm.f32 	%f96, %f93, %f95, %f94;
	add.f32 	%f97, %f96, 0fCB40007F;
	neg.f32 	%f98, %f97;
	fma.rn.f32 	%f99, %f91, 0f3FB8AA3B, %f98;
	fma.rn.f32 	%f100, %f91, 0f32A57060, %f99;
	mov.b32 	%r63, %f96;
	shl.b32 	%r64, %r63, 23;
	mov.b32 	%f101, %r64;
	ex2.approx.ftz.f32 	%f102, %f100;
	mul.f32 	%f103, %f102, %f101;
	add.f32 	%f104, %f381, %f103;
	st.global.f32 	[%rd22+-16], %f103;
	ld.global.f32 	%f105, [%rd21+-12];
	sub.f32 	%f106, %f105, %f373;
	fma.rn.f32 	%f107, %f106, 0f3BBB989D, 0f3F000000;
	cvt.sat.f32.f32 	%f108, %f107;
	fma.rm.f32 	%f109, %f108, %f95, %f94;
	add.f32 	%f110, %f109, 0fCB40007F;
	neg.f32 	%f111, %f110;
	fma.rn.f32 	%f112, %f106, 0f3FB8AA3B, %f111;
	fma.rn.f32 	%f113, %f106, 0f32A57060, %f112;
	mov.b32 	%r65, %f109;
	shl.b32 	%r66, %r65, 23;
	mov.b32 	%f114, %r66;
	ex2.approx.ftz.f32 	%f115, %f113;
	mul.f32 	%f116, %f115, %f114;
	add.f32 	%f117, %f104, %f116;
	st.global.f32 	[%rd22+-12], %f116;
	ld.global.f32 	%f118, [%rd21+-8];
	sub.f32 	%f119, %f118, %f373;
	fma.rn.f32 	%f120, %f119, 0f3BBB989D, 0f3F000000;
	cvt.sat.f32.f32 	%f121, %f120;
	fma.rm.f32 	%f122, %f121, %f95, %f94;
	add.f32 	%f123, %f122, 0fCB40007F;
	neg.f32 	%f124, %f123;
	fma.rn.f32 	%f125, %f119, 0f3FB8AA3B, %f124;
	fma.rn.f32 	%f126, %f119, 0f32A57060, %f125;
	mov.b32 	%r67, %f122;
	shl.b32 	%r68, %r67, 23;
	mov.b32 	%f127, %r68;
	ex2.approx.ftz.f32 	%f128, %f126;
	mul.f32 	%f129, %f128, %f127;
	add.f32 	%f130, %f117, %f129;
	st.global.f32 	[%rd22+-8], %f129;
	ld.global.f32 	%f131, [%rd21+-4];
	sub.f32 	%f132, %f131, %f373;
	fma.rn.f32 	%f133, %f132, 0f3BBB989D, 0f3F000000;
	cvt.sat.f32.f32 	%f134, %f133;
	fma.rm.f32 	%f135, %f134, %f95, %f94;
	add.f32 	%f136, %f135, 0fCB40007F;
	neg.f32 	%f137, %f136;
	fma.rn.f32 	%f138, %f132, 0f3FB8AA3B, %f137;
	fma.rn.f32 	%f139, %f132, 0f32A57060, %f138;
	mov.b32 	%r69, %f135;
	shl.b32 	%r70, %r69, 23;
	mov.b32 	%f140, %r70;
	ex2.approx.ftz.f32 	%f141, %f139;
	mul.f32 	%f142, %f141, %f140;
	add.f32 	%f143, %f130, %f142;
	st.global.f32 	[%rd22+-4], %f142;
	ld.global.f32 	%f144, [%rd21];
	sub.f32 	%f145, %f144, %f373;
	fma.rn.f32 	%f146, %f145, 0f3BBB989D, 0f3F000000;
	cvt.sat.f32.f32 	%f147, %f146;
	fma.rm.f32 	%f148, %f147, %f95, %f94;
	add.f32 	%f149, %f148, 0fCB40007F;
	neg.f32 	%f150, %f149;
	fma.rn.f32 	%f151, %f145, 0f3FB8AA3B, %f150;
	fma.rn.f32 	%f152, %f145, 0f32A57060, %f151;
	mov.b32 	%r71, %f148;
	shl.b32 	%r72, %r71, 23;
	mov.b32 	%f153, %r72;
	ex2.approx.ftz.f32 	%f154, %f152;
	mul.f32 	%f155, %f154, %f153;
	add.f32 	%f156, %f143, %f155;
	st.global.f32 	[%rd22], %f155;
	ld.global.f32 	%f157, [%rd21+4];
	sub.f32 	%f158, %f157, %f373;
	fma.rn.f32 	%f159, %f158, 0f3BBB989D, 0f3F000000;
	cvt.sat.f32.f32 	%f160, %f159;
	fma.rm.f32 	%f161, %f160, %f95, %f94;
	add.f32 	%f162, %f161, 0fCB40007F;
	neg.f32 	%f163, %f162;
	fma.rn.f32 	%f164, %f158, 0f3FB8AA3B, %f163;
	fma.rn.f32 	%f165, %f158, 0f32A57060, %f164;
	mov.b32 	%r73, %f161;
	shl.b32 	%r74, %r73, 23;
	mov.b32 	%f166, %r74;
	ex2.approx.ftz.f32 	%f167, %f165;
	mul.f32 	%f168, %f167, %f166;
	add.f32 	%f169, %f156, %f168;
	st.global.f32 	[%rd22+4], %f168;
	ld.global.f32 	%f170, [%rd21+8];
	sub.f32 	%f171, %f170, %f373;
	fma.rn.f32 	%f172, %f171, 0f3BBB989D, 0f3F000000;
	cvt.sat.f32.f32 	%f173, %f172;
	fma.rm.f32 	%f174, %f173, %f95, %f94;
	add.f32 	%f175, %f174, 0fCB40007F;
	neg.f32 	%f176, %f175;
	fma.rn.f32 	%f177, %f171, 0f3FB8AA3B, %f176;
	fma.rn.f32 	%f178, %f171, 0f32A57060, %f177;
	mov.b32 	%r75, %f174;
	shl.b32 	%r76, %r75, 23;
	mov.b32 	%f179, %r76;
	ex2.approx.ftz.f32 	%f180, %f178;
	mul.f32 	%f181, %f180, %f179;
	add.f32 	%f182, %f169, %f181;
	st.global.f32 	[%rd22+8], %f181;
	ld.global.f32 	%f183, [%rd21+12];
	sub.f32 	%f184, %f183, %f373;
	fma.rn.f32 	%f185, %f184, 0f3BBB989D, 0f3F000000;
	cvt.sat.f32.f32 	%f186, %f185;
	fma.rm.f32 	%f187, %f186, %f95, %f94;
	add.f32 	%f188, %f187, 0fCB40007F;
	neg.f32 	%f189, %f188;
	fma.rn.f32 	%f190, %f184, 0f3FB8AA3B, %f189;
	fma.rn.f32 	%f191, %f184, 0f32A57060, %f190;
	mov.b32 	%r77, %f187;
	shl.b32 	%r78, %r77, 23;
	mov.b32 	%f192, %r78;
	ex2.approx.ftz.f32 	%f193, %f191;
	mul.f32 	%f194, %f193, %f192;
	add.f32 	%f381, %f182, %f194;
	st.global.f32 	[%rd22+12], %f194;
	add.s32 	%r113, %r113, 8;
	add.s32 	%r112, %r112, 8;
	setp.eq.s32 	%p42, %r113, 0;
	@%p42 bra 	$L__BB6_18;
	bra.uni 	$L__BB6_17;
$L__BB6_18:
	setp.eq.s32 	%p43, %r20, 0;
	@%p43 bra 	$L__BB6_26;
	and.b32  	%r28, %r51, 3;
	setp.lt.u32 	%p44, %r20, 4;
	@%p44 bra 	$L__BB6_21;
	add.s32 	%r79, %r109, %r19;
	mul.wide.s32 	%rd23, %r79, 4;
	add.s64 	%rd24, %rd1, %rd23;
	ld.global.f32 	%f196, [%rd24];
	sub.f32 	%f197, %f196, %f373;
	fma.rn.f32 	%f198, %f197, 0f3BBB989D, 0f3F000000;
	cvt.sat.f32.f32 	%f199, %f198;
	mov.f32 	%f200, 0f4B400001;
	mov.f32 	%f201, 0f437C0000;
	fma.rm.f32 	%f202, %f199, %f201, %f200;
	add.f32 	%f203, %f202, 0fCB40007F;
	neg.f32 	%f204, %f203;
	fma.rn.f32 	%f205, %f197, 0f3FB8AA3B, %f204;
	fma.rn.f32 	%f206, %f197, 0f32A57060, %f205;
	mov.b32 	%r80, %f202;
	shl.b32 	%r81, %r80, 23;
	mov.b32 	%f207, %r81;
	ex2.approx.ftz.f32 	%f208, %f206;
	mul.f32 	%f209, %f208, %f207;
	add.f32 	%f210, %f381, %f209;
	add.s64 	%rd25, %rd3, %rd23;
	st.global.f32 	[%rd25], %f209;
	ld.global.f32 	%f211, [%rd24+4];
	sub.f32 	%f212, %f211, %f373;
	fma.rn.f32 	%f213, %f212, 0f3BBB989D, 0f3F000000;
	cvt.sat.f32.f32 	%f214, %f213;
	fma.rm.f32 	%f215, %f214, %f201, %f200;
	add.f32 	%f216, %f215, 0fCB40007F;
	neg.f32 	%f217, %f216;
	fma.rn.f32 	%f218, %f212, 0f3FB8AA3B, %f217;
	fma.rn.f32 	%f219, %f212, 0f32A57060, %f218;
	mov.b32 	%r82, %f215;
	shl.b32 	%r83, %r82, 23;
	mov.b32 	%f220, %r83;
	ex2.approx.ftz.f32 	%f221, %f219;
	mul.f32 	%f222, %f221, %f220;
	add.f32 	%f223, %f210, %f222;
	st.global.f32 	[%rd25+4], %f222;
	ld.global.f32 	%f224, [%rd24+8];
	sub.f32 	%f225, %f224, %f373;
	fma.rn.f32 	%f226, %f225, 0f3BBB989D, 0f3F000000;
	cvt.sat.f32.f32 	%f227, %f226;
	fma.rm.f32 	%f228, %f227, %f201, %f200;
	add.f32 	%f229, %f228, 0fCB40007F;
	neg.f32 	%f230, %f229;
	fma.rn.f32 	%f231, %f225, 0f3FB8AA3B, %f230;
	fma.rn.f32 	%f232, %f225, 0f32A57060, %f231;
	mov.b32 	%r84, %f228;
	shl.b32 	%r85, %r84, 23;
	mov.b32 	%f233, %r85;
	ex2.approx.ftz.f32 	%f234, %f232;
	mul.f32 	%f235, %f234, %f233;
	add.f32 	%f236, %f223, %f235;
	st.global.f32 	[%rd25+8], %f235;
	ld.global.f32 	%f237, [%rd24+12];
	sub.f32 	%f238, %f237, %f373;
	fma.rn.f32 	%f239, %f238, 0f3BBB989D, 0f3F000000;
	cvt.sat.f32.f32 	%f240, %f239;
	fma.rm.f32 	%f241, %f240, %f201, %f200;
	add.f32 	%f242, %f241, 0fCB40007F;
	neg.f32 	%f243, %f242;
	fma.rn.f32 	%f244, %f238, 0f3FB8AA3B, %f243;
	fma.rn.f32 	%f245, %f238, 0f32A57060, %f244;
	mov.b32 	%r86, %f241;
	shl.b32 	%r87, %r86, 23;
	mov.b32 	%f246, %r87;
	ex2.approx.ftz.f32 	%f247, %f245;
	mul.f32 	%f248, %f247, %f246;
	add.f32 	%f381, %f236, %f248;
	st.global.f32 	[%rd25+12], %f248;
	add.s32 	%r109, %r109, 4;
$L__BB6_21:
	setp.eq.s32 	%p45, %r28, 0;
	@%p45 bra 	$L__BB6_26;
	setp.eq.s32 	%p46, %r28, 1;
	@%p46 bra 	$L__BB6_24;
	add.s32 	%r88, %r109, %r19;
	mul.wide.s32 	%rd26, %r88, 4;
	add.s64 	%rd27, %rd1, %rd26;
	ld.global.f32 	%f250, [%rd27];
	sub.f32 	%f251, %f250, %f373;
	fma.rn.f32 	%f252, %f251, 0f3BBB989D, 0f3F000000;
	cvt.sat.f32.f32 	%f253, %f252;
	mov.f32 	%f254, 0f4B400001;
	mov.f32 	%f255, 0f437C0000;
	fma.rm.f32 	%f256, %f253, %f255, %f254;
	add.f32 	%f257, %f256, 0fCB40007F;
	neg.f32 	%f258, %f257;
	fma.rn.f32 	%f259, %f251, 0f3FB8AA3B, %f258;
	fma.rn.f32 	%f260, %f251, 0f32A57060, %f259;
	mov.b32 	%r89, %f256;
	shl.b32 	%r90, %r89, 23;
	mov.b32 	%f261, %r90;
	ex2.approx.ftz.f32 	%f262, %f260;
	mul.f32 	%f263, %f262, %f261;
	add.f32 	%f264, %f381, %f263;
	add.s64 	%rd28, %rd3, %rd26;
	st.global.f32 	[%rd28], %f263;
	ld.global.f32 	%f265, [%rd27+4];
	sub.f32 	%f266, %f265, %f373;
	fma.rn.f32 	%f267, %f266, 0f3BBB989D, 0f3F000000;
	cvt.sat.f32.f32 	%f268, %f267;
	fma.rm.f32 	%f269, %f268, %f255, %f254;
	add.f32 	%f270, %f269, 0fCB40007F;
	neg.f32 	%f271, %f270;
	fma.rn.f32 	%f272, %f266, 0f3FB8AA3B, %f271;
	fma.rn.f32 	%f273, %f266, 0f32A57060, %f272;
	mov.b32 	%r91, %f269;
	shl.b32 	%r92, %r91, 23;
	mov.b32 	%f274, %r92;
	ex2.approx.ftz.f32 	%f275, %f273;
	mul.f32 	%f276, %f275, %f274;
	add.f32 	%f381, %f264, %f276;
	st.global.f32 	[%rd28+4], %f276;
	add.s32 	%r109, %r109, 2;
$L__BB6_24:
	and.b32  	%r93, %r51, 1;
	setp.eq.b32 	%p47, %r93, 1;
	not.pred 	%p48, %p47;
	@%p48 bra 	$L__BB6_26;
	add.s32 	%r94, %r109, %r19;
	mul.wide.s32 	%rd29, %r94, 4;
	add.s64 	%rd30, %rd1, %rd29;
	ld.global.f32 	%f277, [%rd30];
	sub.f32 	%f278, %f277, %f373;
	fma.rn.f32 	%f279, %f278, 0f3BBB989D, 0f3F000000;
	cvt.sat.f32.f32 	%f280, %f279;
	mov.f32 	%f281, 0f4B400001;
	mov.f32 	%f282, 0f437C0000;
	fma.rm.f32 	%f283, %f280, %f282, %f281;
	add.f32 	%f284, %f283, 0fCB40007F;
	neg.f32 	%f285, %f284;
	fma.rn.f32 	%f286, %f278, 0f3FB8AA3B, %f285;
	fma.rn.f32 	%f287, %f278, 0f32A57060, %f286;
	mov.b32 	%r95, %f283;
	shl.b32 	%r96, %r95, 23;
	mov.b32 	%f288, %r96;
	ex2.approx.ftz.f32 	%f289, %f287;
	mul.f32 	%f290, %f289, %f288;
	add.f32 	%f381, %f381, %f290;
	add.s64 	%rd31, %rd3, %rd29;
	st.global.f32 	[%rd31], %f290;
$L__BB6_26:
	setp.lt.s32 	%p49, %r51, 1;
	@%p49 bra 	$L__BB6_38;
	mul.lo.s32 	%r33, %r51, %r1;
	and.b32  	%r34, %r51, 7;
	setp.lt.u32 	%p50, %r51, 8;
	mov.b32 	%r116, 0;
	@%p50 bra 	$L__BB6_30;
	and.b32  	%r116, %r51, 2147483640;
	neg.s32 	%r115, %r116;
	add.s64 	%rd7, %rd3, 16;
	add.s64 	%rd8, %rd2, 16;
	mov.u32 	%r114, %r33;
$L__BB6_29:
	.pragma "nounroll";
	mul.wide.s32 	%rd32, %r114, 4;
	add.s64 	%rd33, %rd7, %rd32;
	add.s64 	%rd34, %rd8, %rd32;
	ld.global.f32 	%f291, [%rd33+-16];
	div.rn.f32 	%f292, %f291, %f381;
	max.f32 	%f293, %f292, 0f2B8CBCCC;
	ld.global.f32 	%f294, [%rd34+-16];
	sub.f32 	%f295, %f293, %f294;
	st.global.f32 	[%rd33+-16], %f295;
	ld.global.f32 	%f296, [%rd33+-12];
	div.rn.f32 	%f297, %f296, %f381;
	max.f32 	%f298, %f297, 0f2B8CBCCC;
	ld.global.f32 	%f299, [%rd34+-12];
	sub.f32 	%f300, %f298, %f299;
	st.global.f32 	[%rd33+-12], %f300;
	ld.global.f32 	%f301, [%rd33+-8];
	div.rn.f32 	%f302, %f301, %f381;
	max.f32 	%f303, %f302, 0f2B8CBCCC;
	ld.global.f32 	%f304, [%rd34+-8];
	sub.f32 	%f305, %f303, %f304;
	st.global.f32 	[%rd33+-8], %f305;
	ld.global.f32 	%f306, [%rd33+-4];
	div.rn.f32 	%f307, %f306, %f381;
	max.f32 	%f308, %f307, 0f2B8CBCCC;
	ld.global.f32 	%f309, [%rd34+-4];
	sub.f32 	%f310, %f308, %f309;
	st.global.f32 	[%rd33+-4], %f310;
	ld.global.f32 	%f311, [%rd33];
	div.rn.f32 	%f312, %f311, %f381;
	max.f32 	%f313, %f312, 0f2B8CBCCC;
	ld.global.f32 	%f314, [%rd34];
	sub.f32 	%f315, %f313, %f314;
	st.global.f32 	[%rd33], %f315;
	ld.global.f32 	%f316, [%rd33+4];
	div.rn.f32 	%f317, %f316, %f381;
	max.f32 	%f318, %f317, 0f2B8CBCCC;
	ld.global.f32 	%f319, [%rd34+4];
	sub.f32 	%f320, %f318, %f319;
	st.global.f32 	[%rd33+4], %f320;
	ld.global.f32 	%f321, [%rd33+8];
	div.rn.f32 	%f322, %f321, %f381;
	max.f32 	%f323, %f322, 0f2B8CBCCC;
	ld.global.f32 	%f324, [%rd34+8];
	sub.f32 	%f325, %f323, %f324;
	st.global.f32 	[%rd33+8], %f325;
	ld.global.f32 	%f326, [%rd33+12];
	div.rn.f32 	%f327, %f326, %f381;
	max.f32 	%f328, %f327, 0f2B8CBCCC;
	ld.global.f32 	%f329, [%rd34+12];
	sub.f32 	%f330, %f328, %f329;
	st.global.f32 	[%rd33+12], %f330;
	add.s32 	%r115, %r115, 8;
	add.s32 	%r114, %r114, 8;
	setp.ne.s32 	%p51, %r115, 0;
	@%p51 bra 	$L__BB6_29;
$L__BB6_30:
	setp.eq.s32 	%p52, %r34, 0;
	@%p52 bra 	$L__BB6_38;
	and.b32  	%r46, %r51, 3;
	setp.lt.u32 	%p53, %r34, 4;
	@%p53 bra 	$L__BB6_33;
	add.s32 	%r98, %r116, %r33;
	mul.wide.s32 	%rd35, %r98, 4;
	add.s64 	%rd36, %rd3, %rd35;
	ld.global.f32 	%f331, [%rd36];
	div.rn.f32 	%f332, %f331, %f381;
	max.f32 	%f333, %f332, 0f2B8CBCCC;
	add.s64 	%rd37, %rd2, %rd35;
	ld.global.f32 	%f334, [%rd37];
	sub.f32 	%f335, %f333, %f334;
	st.global.f32 	[%rd36], %f335;
	ld.global.f32 	%f336, [%rd36+4];
	div.rn.f32 	%f337, %f336, %f381;
	max.f32 	%f338, %f337, 0f2B8CBCCC;
	ld.global.f32 	%f339, [%rd37+4];
	sub.f32 	%f340, %f338, %f339;
	st.global.f32 	[%rd36+4], %f340;
	ld.global.f32 	%f341, [%rd36+8];
	div.rn.f32 	%f342, %f341, %f381;
	max.f32 	%f343, %f342, 0f2B8CBCCC;
	ld.global.f32 	%f344, [%rd37+8];
	sub.f32 	%f345, %f343, %f344;
	st.global.f32 	[%rd36+8], %f345;
	ld.global.f32 	%f346, [%rd36+12];
	div.rn.f32 	%f347, %f346, %f381;
	max.f32 	%f348, %f347, 0f2B8CBCCC;
	ld.global.f32 	%f349, [%rd37+12];
	sub.f32 	%f350, %f348, %f349;
	st.global.f32 	[%rd36+12], %f350;
	add.s32 	%r116, %r116, 4;
$L__BB6_33:
	setp.eq.s32 	%p54, %r46, 0;
	@%p54 bra 	$L__BB6_38;
	setp.eq.s32 	%p55, %r46, 1;
	@%p55 bra 	$L__BB6_36;
	add.s32 	%r99, %r116, %r33;
	mul.wide.s32 	%rd38, %r99, 4;
	add.s64 	%rd39, %rd3, %rd38;
	ld.global.f32 	%f351, [%rd39];
	div.rn.f32 	%f352, %f351, %f381;
	max.f32 	%f353, %f352, 0f2B8CBCCC;
	add.s64 	%rd40, %rd2, %rd38;
	ld.global.f32 	%f354, [%rd40];
	sub.f32 	%f355, %f353, %f354;
	st.global.f32 	[%rd39], %f355;
	ld.global.f32 	%f356, [%rd39+4];
	div.rn.f32 	%f357, %f356, %f381;
	max.f32 	%f358, %f357, 0f2B8CBCCC;
	ld.global.f32 	%f359, [%rd40+4];
	sub.f32 	%f360, %f358, %f359;
	st.global.f32 	[%rd39+4], %f360;
	add.s32 	%r116, %r116, 2;
$L__BB6_36:
	and.b32  	%r100, %r51, 1;
	setp.eq.b32 	%p56, %r100, 1;
	not.pred 	%p57, %p56;
	@%p57 bra 	$L__BB6_38;
	add.s32 	%r101, %r116, %r33;
	mul.wide.s32 	%rd41, %r101, 4;
	add.s64 	%rd42, %rd3, %rd41;
	ld.global.f32 	%f361, [%rd42];
	div.rn.f32 	%f362, %f361, %f381;
	max.f32 	%f363, %f362, 0f2B8CBCCC;
	add.s64 	%rd43, %rd2, %rd41;
	ld.global.f32 	%f364, [%rd43];
	sub.f32 	%f365, %f363, %f364;
	st.global.f32 	[%rd42], %f365;
$L__BB6_38:
	ret;

}
	// .globl	loss_back_igonre2
.visible .entry loss_back_igonre2(
	.param .u64 .ptr .align 1 loss_back_igonre2_param_0,
	.param .u64 .ptr .align 1 loss_back_igonre2_param_1,
	.param .u64 .ptr .align 1 loss_back_igonre2_param_2,
	.param .u32 loss_back_igonre2_param_3,
	.param .u32 loss_back_igonre2_param_4,
	.param .u32 loss_back_igonre2_param_5
)
{
	.reg .pred 	%p<68>;
	.reg .b32 	%r<146>;
	.reg .b32 	%f<384>;
	.reg .b64 	%rd<55>;

	ld.param.u64 	%rd10, [loss_back_igonre2_param_0];
	ld.param.u64 	%rd11, [loss_back_igonre2_param_1];
	ld.param.u64 	%rd12, [loss_back_igonre2_param_2];
	ld.param.u32 	%r64, [loss_back_igonre2_param_3];
	ld.param.u32 	%r62, [loss_back_igonre2_param_4];
	ld.param.u32 	%r63, [loss_back_igonre2_param_5];
	cvta.to.global.u64 	%rd1, %rd10;
	cvta.to.global.u64 	%rd2, %rd12;
	cvta.to.global.u64 	%rd3, %rd11;
	mov.u32 	%r65, %ctaid.x;
	mov.u32 	%r66, %ctaid.y;
	mov.u32 	%r67, %nctaid.x;
	mad.lo.s32 	%r68, %r66, %r67, %r65;
	mov.u32 	%r69, %ntid.x;
	mov.u32 	%r70, %tid.x;
	mad.lo.s32 	%r1, %r68, %r69, %r70;
	setp.ge.s32 	%p1, %r1, %r64;
	@%p1 bra 	$L__BB7_51;
	mul.lo.s32 	%r2, %r62, %r1;
	add.s32 	%r71, %r2, %r63;
	mul.wide.s32 	%rd13, %r71, 4;
	add.s64 	%rd14, %rd3, %rd13;
	ld.global.f32 	%f26, [%rd14];
	setp.eq.f32 	%p2, %f26, 0f3F800000;
	@%p2 bra 	$L__BB7_18;
	setp.lt.s32 	%p3, %r62, 1;
	mov.f32 	%f374, 0fFF7FFFFF;
	@%p3 bra 	$L__BB7_15;
	and.b32  	%r3, %r62, 15;
	setp.lt.u32 	%p4, %r62, 16;
	mov.f32 	%f374, 0fFF7FFFFF;
	mov.b32 	%r126, 0;
	@%p4 bra 	$L__BB7_6;
	and.b32  	%r126, %r62, 2147483632;
	neg.s32 	%r132, %r126;
	add.s64 	%rd4, %rd1, 32;
	mov.f32 	%f374, 0fFF7FFFFF;
	mov.u32 	%r131, %r2;
$L__BB7_5:
	.pragma "nounroll";
	mul.wide.s32 	%rd15, %r131, 4;
	add.s64 	%rd16, %rd4, %rd15;
	ld.global.f32 	%f31, [%rd16+-32];
	setp.le.f32 	%p5, %f374, %f31;
	selp.f32 	%f32, %f31, %f374, %p5;
	ld.global.f32 	%f33, [%rd16+-28];
	setp.le.f32 	%p6, %f32, %f33;
	selp.f32 	%f34, %f33, %f32, %p6;
	ld.global.f32 	%f35, [%rd16+-24];
	setp.le.f32 	%p7, %f34, %f35;
	selp.f32 	%f36, %f35, %f34, %p7;
	ld.global.f32 	%f37, [%rd16+-20];
	setp.le.f32 	%p8, %f36, %f37;
	selp.f32 	%f38, %f37, %f36, %p8;
	ld.global.f32 	%f39, [%rd16+-16];
	setp.le.f32 	%p9, %f38, %f39;
	selp.f32 	%f40, %f39, %f38, %p9;
	ld.global.f32 	%f41, [%rd16+-12];
	setp.le.f32 	%p10, %f40, %f41;
	selp.f32 	%f42, %f41, %f40, %p10;
	ld.global.f32 	%f43, [%rd16+-8];
	setp.le.f32 	%p11, %f42, %f43;
	selp.f32 	%f44, %f43, %f42, %p11;
	ld.global.f32 	%f45, [%rd16+-4];
	setp.le.f32 	%p12, %f44, %f45;
	selp.f32 	%f46, %f45, %f44, %p12;
	ld.global.f32 	%f47, [%rd16];
	setp.le.f32 	%p13, %f46, %f47;
	selp.f32 	%f48, %f47, %f46, %p13;
	ld.global.f32 	%f49, [%rd16+4];
	setp.le.f32 	%p14, %f48, %f49;
	selp.f32 	%f50, %f49, %f48, %p14;
	ld.global.f32 	%f51, [%rd16+8];
	setp.le.f32 	%p15, %f50, %f51;
	selp.f32 	%f52, %f51, %f50, %p15;
	ld.global.f32 	%f53, [%rd16+12];
	setp.le.f32 	%p16, %f52, %f53;
	selp.f32 	%f54, %f53, %f52, %p16;
	ld.global.f32 	%f55, [%rd16+16];
	setp.le.f32 	%p17, %f54, %f55;
	selp.f32 	%f56, %f55, %f54, %p17;
	ld.global.f32 	%f57, [%rd16+20];
	setp.le.f32 	%p18, %f56, %f57;
	selp.f32 	%f58, %f57, %f56, %p18;
	ld.global.f32 	%f59, [%rd16+24];
	setp.le.f32 	%p19, %f58, %f59;
	selp.f32 	%f60, %f59, %f58, %p19;
	ld.global.f32 	%f61, [%rd16+28];
	setp.le.f32 	%p20, %f60, %f61;
	selp.f32 	%f374, %f61, %f60, %p20;
	add.s32 	%r132, %r132, 16;
	add.s32 	%r131, %r131, 16;
	setp.eq.s32 	%p21, %r132, 0;
	@%p21 bra 	$L__BB7_6;
	bra.uni 	$L__BB7_5;
$L__BB7_6:
	setp.eq.s32 	%p22, %r3, 0;
	@%p22 bra 	$L__BB7_15;
	and.b32  	%r14, %r62, 7;
	setp.lt.u32 	%p23, %r3, 8;
	@%p23 bra 	$L__BB7_9;
	add.s32 	%r73, %r126, %r2;
	mul.wide.s32 	%rd17, %r73, 4;
	add.s64 	%rd18, %rd1, %rd17;
	ld.global.f32 	%f63, [%rd18];
	setp.le.f32 	%p24, %f374, %f63;
	selp.f32 	%f64, %f63, %f374, %p24;
	ld.global.f32 	%f65, [%rd18+4];
	setp.le.f32 	%p25, %f64, %f65;
	selp.f32 	%f66, %f65, %f64, %p25;
	ld.global.f32 	%f67, [%rd18+8];
	setp.le.f32 	%p26, %f66, %f67;
	selp.f32 	%f68, %f67, %f66, %p26;
	ld.global.f32 	%f69, [%rd18+12];
	setp.le.f32 	%p27, %f68, %f69;
	selp.f32 	%f70, %f69, %f68, %p27;
	ld.global.f32 	%f71, [%rd18+16];
	setp.le.f32 	%p28, %f70, %f71;
	selp.f32 	%f72, %f71, %f70, %p28;
	ld.global.f32 	%f73, [%rd18+20];
	setp.le.f32 	%p29, %f72, %f73;
	selp.f32 	%f74, %f73, %f72, %p29;
	ld.global.f32 	%f75, [%rd18+24];
	setp.le.f32 	%p30, %f74, %f75;
	selp.f32 	%f76, %f75, %f74, %p30;
	ld.global.f32 	%f77, [%rd18+28];
	setp.le.f32 	%p31, %f76, %f77;
	selp.f32 	%f374, %f77, %f76, %p31;
	add.s32 	%r126, %r126, 8;
$L__BB7_9:
	setp.eq.s32 	%p32, %r14, 0;
	@%p32 bra 	$L__BB7_15;
	and.b32  	%r17, %r62, 3;
	setp.lt.u32 	%p33, %r14, 4;
	@%p33 bra 	$L__BB7_12;
	add.s32 	%r74, %r126, %r2;
	mul.wide.s32 	%rd19, %r74, 4;
	add.s64 	%rd20, %rd1, %rd19;
	ld.global.f32 	%f79, [%rd20];
	setp.le.f32 	%p34, %f374, %f79;
	selp.f32 	%f80, %f79, %f374, %p34;
	ld.global.f32 	%f81, [%rd20+4];
	setp.le.f32 	%p35, %f80, %f81;
	selp.f32 	%f82, %f81, %f80, %p35;
	ld.global.f32 	%f83, [%rd20+8];
	setp.le.f32 	%p36, %f82, %f83;
	selp.f32 	%f84, %f83, %f82, %p36;
	ld.global.f32 	%f85, [%rd20+12];
	setp.le.f32 	%p37, %f84, %f85;
	selp.f32 	%f374, %f85, %f84, %p37;
	add.s32 	%r126, %r126, 4;
$L__BB7_12:
	setp.eq.s32 	%p38, %r17, 0;
	@%p38 bra 	$L__BB7_15;
	add.s32 	%r130, %r126, %r2;
	neg.s32 	%r129, %r17;
$L__BB7_14:
	.pragma "nounroll";
	mul.wide.s32 	%rd21, %r130, 4;
	add.s64 	%rd22, %rd1, %rd21;
	ld.global.f32 	%f86, [%rd22];
	setp.le.f32 	%p39, %f374, %f86;
	selp.f32 	%f374, %f86, %f374, %p39;
	add.s32 	%r130, %r130, 1;
	add.s32 	%r129, %r129, 1;
	setp.ne.s32 	%p40, %r129, 0;
	@%p40 bra 	$L__BB7_14;
$L__BB7_15:
	setp.lt.s32 	%p41, %r62, 1;
	mov.f32 	%f382, 0f00000000;
	@%p41 bra 	$L__BB7_39;
	and.b32  	%r26, %r62, 7;
	setp.lt.u32 	%p42, %r62, 8;
	mov.f32 	%f382, 0f00000000;
	mov.b32 	%r133, 0;
	@%p42 bra 	$L__BB7_31;
	and.b32  	%r133, %r62, 2147483640;
	neg.s32 	%r137, %r133;
	add.s64 	%rd6, %rd1, 16;
	add.s64 	%rd7, %rd2, 16;
	mov.f32 	%f382, 0f00000000;
	mov.u32 	%r136, %r2;
	bra.uni 	$L__BB7_30;
$L__BB7_18:
	setp.lt.s32 	%p59, %r62, 1;
	@%p59 bra 	$L__BB7_51;
	and.b32  	%r6, %r62, 7;
	setp.lt.u32 	%p60, %r62, 8;
	mov.b32 	%r141, 0;
	@%p60 bra 	$L__BB7_22;
	and.b32  	%r141, %r62, 2147483640;
	neg.s32 	%r125, %r141;
	add.s64 	%rd5, %rd2, 16;
	mov.u32 	%r124, %r2;
$L__BB7_21:
	.pragma "nounroll";
	mul.wide.s32 	%rd47, %r124, 4;
	add.s64 	%rd48, %rd5, %rd47;
	mov.b32 	%r116, 0;
	st.global.u32 	[%rd48+-16], %r116;
	st.global.u32 	[%rd48+-12], %r116;
	st.global.u32 	[%rd48+-8], %r116;
	st.global.u32 	[%rd48+-4], %r116;
	st.global.u32 	[%rd48], %r116;
	st.global.u32 	[%rd48+4], %r116;
	st.global.u32 	[%rd48+8], %r116;
	st.global.u32 	[%rd48+12], %r116;
	add.s32 	%r125, %r125, 8;
	add.s32 	%r124, %r124, 8;
	setp.eq.s32 	%p61, %r125, 0;
	@%p61 bra 	$L__BB7_22;
	bra.uni 	$L__BB7_21;
$L__BB7_22:
	setp.eq.s32 	%p62, %r6, 0;
	@%p62 bra 	$L__BB7_51;
	and.b32  	%r51, %r62, 3;
	setp.lt.u32 	%p63, %r6, 4;
	@%p63 bra 	$L__BB7_25;
	add.s32 	%r117, %r141, %r2;
	mul.wide.s32 	%rd49, %r117, 4;
	add.s64 	%rd50, %rd2, %rd49;
	mov.b32 	%r118, 0;
	st.global.u32 	[%rd50], %r118;
	st.global.u32 	[%rd50+4], %r118;
	st.global.u32 	[%rd50+8], %r118;
	st.global.u32 	[%rd50+12], %r118;
	add.s32 	%r141, %r141, 4;
$L__BB7_25:
	setp.eq.s32 	%p64, %r51, 0;
	@%p64 bra 	$L__BB7_51;
	setp.eq.s32 	%p65, %r51, 1;
	@%p65 bra 	$L__BB7_28;
	add.s32 	%r119, %r141, %r2;
	mul.wide.s32 	%rd51, %r119, 4;
	add.s64 	%rd52, %rd2, %rd51;
	mov.b32 	%r120, 0;
	st.global.u32 	[%rd52], %r120;
	st.global.u32 	[%rd52+4], %r120;
	add.s32 	%r141, %r141, 2;
$L__BB7_28:
	and.b32  	%r121, %r62, 1;
	setp.eq.b32 	%p66, %r121, 1;
	not.pred 	%p67, %p66;
	@%p67 bra 	$L__BB7_51;
	add.s32 	%r122, %r141, %r2;
	mul.wide.s32 	%rd53, %r122, 4;
	add.s64 	%rd54, %rd2, %rd53;
	mov.b32 	%r123, 0;
	st.global.u32 	[%rd54], %r123;
	bra.uni 	$L__BB7_51;
$L__BB7_30:
	.pragma "nounroll";
	mul.wide.s32 	%rd23, %r136, 4;
	add.s64 	%rd24, %rd6, %rd23;
	add.s64 	%rd25, %rd7, %rd23;
	ld.global.f32 	%f91, [%rd24+-16];
	sub.f32 	%f92, %f91, %f374;
	fma.rn.f32 	%f93, %f92, 0f3BBB989D, 0f3F000000;
	cvt.sat.f32.f32 	%f94, %f93;
	mov.f32 	%f95, 0f4B400001;
	mov.f32 	%f96, 0f437C0000;
	fma.rm.f32 	%f97, %f94, %f96, %f95;
	add.f32 	%f98, %f97, 0fCB40007F;
	neg.f32 	%f99, %f98;
	fma.rn.f32 	%f100, %f92, 0f3FB8AA3B, %f99;
	fma.rn.f32 	%f101, %f92, 0f32A57060, %f100;
	mov.b32 	%r76, %f97;
	shl.b32 	%r77, %r76, 23;
	mov.b32 	%f102, %r77;
	ex2.approx.ftz.f32 	%f103, %f101;
	mul.f32 	%f104, %f103, %f102;
	add.f32 	%f105, %f382, %f104;
	st.global.f32 	[%rd25+-16], %f104;
	ld.global.f32 	%f106, [%rd24+-12];
	sub.f32 	%f107, %f106, %f374;
	fma.rn.f32 	%f108, %f107, 0f3BBB989D, 0f3F000000;
	cvt.sat.f32.f32 	%f109, %f108;
	fma.rm.f32 	%f110, %f109, %f96, %f95;
	add.f32 	%f111, %f110, 0fCB40007F;
	neg.f32 	%f112, %f111;
	fma.rn.f32 	%f113, %f107, 0f3FB8AA3B, %f112;
	fma.rn.f32 	%f114, %f107, 0f32A57060, %f113;
	mov.b32 	%r78, %f110;
	shl.b32 	%r79, %r78, 23;
	mov.b32 	%f115, %r79;
	ex2.approx.ftz.f32 	%f116, %f114;
	mul.f32 	%f117, %f116, %f115;
	add.f32 	%f118, %f105, %f117;
	st.global.f32 	[%rd25+-12], %f117;
	ld.global.f32 	%f119, [%rd24+-8];
	sub.f32 	%f120, %f119, %f374;
	fma.rn.f32 	%f121, %f120, 0f3BBB989D, 0f3F000000;
	cvt.sat.f32.f32 	%f122, %f121;
	fma.rm.f32 	%f123, %f122, %f96, %f95;
	add.f32 	%f124, %f123, 0fCB40007F;
	neg.f32 	%f125, %f124;
	fma.rn.f32 	%f126, %f120, 0f3FB8AA3B, %f125;
	fma.rn.f32 	%f127, %f120, 0f32A57060, %f126;
	mov.b32 	%r80, %f123;
	shl.b32 	%r81, %r80, 23;
	mov.b32 	%f128, %r81;
	ex2.approx.ftz.f32 	%f129, %f127;
	mul.f32 	%f130, %f129, %f128;
	add.f32 	%f131, %f118, %f130;
	st.global.f32 	[%rd25+-8], %f130;
	ld.global.f32 	%f132, [%rd24+-4];
	sub.f32 	%f133, %f132, %f374;
	fma.rn.f32 	%f134, %f133, 0f3BBB989D, 0f3F000000;
	cvt.sat.f32.f32 	%f135, %f134;
	fma.rm.f32 	%f136, %f135, %f96, %f95;
	add.f32 	%f137, %f136, 0fCB40007F;
	neg.f32 	%f138, %f137;
	fma.rn.f32 	%f139, %f133, 0f3FB8AA3B, %f138;
	fma.rn.f32 	%f140, %f133, 0f32A57060, %f139;
	mov.b32 	%r82, %f136;
	shl.b32 	%r83, %r82, 23;
	mov.b32 	%f141, %r83;
	ex2.approx.ftz.f32 	%f142, %f140;
	mul.f32 	%f143, %f142, %f141;
	add.f32 	%f144, %f131, %f143;
	st.global.f32 	[%rd25+-4], %f143;
	ld.global.f32 	%f145, [%rd24];
	sub.f32 	%f146, %f145, %f374;
	fma.rn.f32 	%f147, %f146, 0f3BBB989D, 0f3F000000;
	cvt.sat.f32.f32 	%f148, %f147;
	fma.rm.f32 	%f149, %f148, %f96, %f95;
	add.f32 	%f150, %f149, 0fCB40007F;
	neg.f32 	%f151, %f150;
	fma.rn.f32 	%f152, %f146, 0f3FB8AA3B, %f151;
	fma.rn.f32 	%f153, %f146, 0f32A57060, %f152;
	mov.b32 	%r84, %f149;
	shl.b32 	%r85, %r84, 23;
	mov.b32 	%f154, %r85;
	ex2.approx.ftz.f32 	%f155, %f153;
	mul.f32 	%f156, %f155, %f154;
	add.f32 	%f157, %f144, %f156;
	st.global.f32 	[%rd25], %f156;
	ld.global.f32 	%f158, [%rd24+4];
	sub.f32 	%f159, %f158, %f374;
	fma.rn.f32 	%f160, %f159, 0f3BBB989D, 0f3F000000;
	cvt.sat.f32.f32 	%f161, %f160;
	fma.rm.f32 	%f162, %f161, %f96, %f95;
	add.f32 	%f163, %f162, 0fCB40007F;
	neg.f32 	%f164, %f163;
	fma.rn.f32 	%f165, %f159, 0f3FB8AA3B, %f164;
	fma.rn.f32 	%f166, %f159, 0f32A57060, %f165;
	mov.b32 	%r86, %f162;
	shl.b32 	%r87, %r86, 23;
	mov.b32 	%f167, %r87;
	ex2.approx.ftz.f32 	%f168, %f166;
	mul.f32 	%f169, %f168, %f167;
	add.f32 	%f170, %f157, %f169;
	st.global.f32 	[%rd25+4], %f169;
	ld.global.f32 	%f171, [%rd24+8];
	sub.f32 	%f172, %f171, %f374;
	fma.rn.f32 	%f173, %f172, 0f3BBB989D, 0f3F000000;
	cvt.sat.f32.f32 	%f174, %f173;
	fma.rm.f32 	%f175, %f174, %f96, %f95;
	add.f32 	%f176, %f175, 0fCB40007F;
	neg.f32 	%f177, %f176;
	fma.rn.f32 	%f178, %f172, 0f3FB8AA3B, %f177;
	fma.rn.f32 	%f179, %f172, 0f32A57060, %f178;
	mov.b32 	%r88, %f175;
	shl.b32 	%r89, %r88, 23;
	mov.b32 	%f180, %r89;
	ex2.approx.ftz.f32 	%f181, %f179;
	mul.f32 	%f182, %f181, %f180;
	add.f32 	%f183, %f170, %f182;
	st.global.f32 	[%rd25+8], %f182;
	ld.global.f32 	%f184, [%rd24+12];
	sub.f32 	%f185, %f184, %f374;
	fma.rn.f32 	%f186, %f185, 0f3BBB989D, 0f3F000000;
	cvt.sat.f32.f32 	%f187, %f186;
	fma.rm.f32 	%f188, %f187, %f96, %f95;
	add.f32 	%f189, %f188, 0fCB40007F;
	neg.f32 	%f190, %f189;
	fma.rn.f32 	%f191, %f185, 0f3FB8AA3B, %f190;
	fma.rn.f32 	%f192, %f185, 0f32A57060, %f191;
	mov.b32 	%r90, %f188;
	shl.b32 	%r91, %r90, 23;
	mov.b32 	%f193, %r91;
	ex2.approx.ftz.f32 	%f194, %f192;
	mul.f32 	%f195, %f194, %f193;
	add.f32 	%f382, %f183, %f195;
	st.global.f32 	[%rd25+12], %f195;
	add.s32 	%r137, %r137, 8;
	add.s32 	%r136, %r136, 8;
	setp.eq.s32 	%p43, %r137, 0;
	@%p43 bra 	$L__BB7_31;
	bra.uni 	$L__BB7_30;
$L__BB7_31:
	setp.eq.s32 	%p44, %r26, 0;
	@%p44 bra 	$L__BB7_39;
	and.b32  	%r34, %r62, 3;
	setp.lt.u32 	%p45, %r26, 4;
	@%p45 bra 	$L__BB7_34;
	add.s32 	%r92, %r133, %r2;
	mul.wide.s32 	%rd26, %r92, 4;
	add.s64 	%rd27, %rd1, %rd26;
	ld.global.f32 	%f197, [%rd27];
	sub.f32 	%f198, %f197, %f374;
	fma.rn.f32 	%f199, %f198, 0f3BBB989D, 0f3F000000;
	cvt.sat.f32.f32 	%f200, %f199;
	mov.f32 	%f201, 0f4B400001;
	mov.f32 	%f202, 0f437C0000;
	fma.rm.f32 	%f203, %f200, %f202, %f201;
	add.f32 	%f204, %f203, 0fCB40007F;
	neg.f32 	%f205, %f204;
	fma.rn.f32 	%f206, %f198, 0f3FB8AA3B, %f205;
	fma.rn.f32 	%f207, %f198, 0f32A57060, %f206;
	mov.b32 	%r93, %f203;
	shl.b32 	%r94, %r93, 23;
	mov.b32 	%f208, %r94;
	ex2.approx.ftz.f32 	%f209, %f207;
	mul.f32 	%f210, %f209, %f208;
	add.f32 	%f211, %f382, %f210;
	add.s64 	%rd28, %rd2, %rd26;
	st.global.f32 	[%rd28], %f210;
	ld.global.f32 	%f212, [%rd27+4];
	sub.f32 	%f213, %f212, %f374;
	fma.rn.f32 	%f214, %f213, 0f3BBB989D, 0f3F000000;
	cvt.sat.f32.f32 	%f215, %f214;
	fma.rm.f32 	%f216, %f215, %f202, %f201;
	add.f32 	%f217, %f216, 0fCB40007F;
	neg.f32 	%f218, %f217;
	fma.rn.f32 	%f219, %f213, 0f3FB8AA3B, %f218;
	fma.rn.f32 	%f220, %f213, 0f32A57060, %f219;
	mov.b32 	%r95, %f216;
	shl.b32 	%r96, %r95, 23;
	mov.b32 	%f221, %r96;
	ex2.approx.ftz.f32 	%f222, %f220;
	mul.f32 	%f223, %f222, %f221;
	add.f32 	%f224, %f211, %f223;
	st.global.f32 	[%rd28+4], %f223;
	ld.global.f32 	%f225, [%rd27+8];
	sub.f32 	%f226, %f225, %f374;
	fma.rn.f32 	%f227, %f226, 0f3BBB989D, 0f3F000000;
	cvt.sat.f32.f32 	%f228, %f227;
	fma.rm.f32 	%f229, %f228, %f202, %f201;
	add.f32 	%f230, %f229, 0fCB40007F;
	neg.f32 	%f231, %f230;
	fma.rn.f32 	%f232, %f226, 0f3FB8AA3B, %f231;
	fma.rn.f32 	%f233, %f226, 0f32A57060, %f232;
	mov.b32 	%r97, %f229;
	shl.b32 	%r98, %r97, 23;
	mov.b32 	%f234, %r98;
	ex2.approx.ftz.f32 	%f235, %f233;
	mul.f32 	%f236, %f235, %f234;
	add.f32 	%f237, %f224, %f236;
	st.global.f32 	[%rd28+8], %f236;
	ld.global.f32 	%f238, [%rd27+12];
	sub.f32 	%f239, %f238, %f374;
	fma.rn.f32 	%f240, %f239, 0f3BBB989D, 0f3F000000;
	cvt.sat.f32.f32 	%f241, %f240;
	fma.rm.f32 	%f242, %f241, %f202, %f201;
	add.f32 	%f243, %f242, 0fCB40007F;
	neg.f32 	%f244, %f243;
	fma.rn.f32 	%f245, %f239, 0f3FB8AA3B, %f244;
	fma.rn.f32 	%f246, %f239, 0f32A57060, %f245;
	mov.b32 	%r99, %f242;
	shl.b32 	%r100, %r99, 23;
	mov.b32 	%f247, %r100;
	ex2.approx.ftz.f32 	%f248, %f246;
	mul.f32 	%f249, %f248, %f247;
	add.f32 	%f382, %f237, %f249;
	st.global.f32 	[%rd28+12], %f249;
	add.s32 	%r133, %r133, 4;
$L__BB7_34:
	setp.eq.s32 	%p46, %r34, 0;
	@%p46 bra 	$L__BB7_39;
	setp.eq.s32 	%p47, %r34, 1;
	@%p47 bra 	$L__BB7_37;
	add.s32 	%r101, %r133, %r2;
	mul.wide.s32 	%rd29, %r101, 4;
	add.s64 	%rd30, %rd1, %rd29;
	ld.global.f32 	%f251, [%rd30];
	sub.f32 	%f252, %f251, %f374;
	fma.rn.f32 	%f253, %f252, 0f3BBB989D, 0f3F000000;
	cvt.sat.f32.f32 	%f254, %f253;
	mov.f32 	%f255, 0f4B400001;
	mov.f32 	%f256, 0f437C0000;
	fma.rm.f32 	%f257, %f254, %f256, %f255;
	add.f32 	%f258, %f257, 0fCB40007F;
	neg.f32 	%f259, %f258;
	fma.rn.f32 	%f260, %f252, 0f3FB8AA3B, %f259;
	fma.rn.f32 	%f261, %f252, 0f32A57060, %f260;
	mov.b32 	%r102, %f257;
	shl.b32 	%r103, %r102, 23;
	mov.b32 	%f262, %r103;
	ex2.approx.ftz.f32 	%f263, %f261;
	mul.f32 	%f264, %f263, %f262;
	add.f32 	%f265, %f382, %f264;
	add.s64 	%rd31, %rd2, %rd29;
	st.global.f32 	[%rd31], %f264;
	ld.global.f32 	%f266, [%rd30+4];
	sub.f32 	%f267, %f266, %f374;
	fma.rn.f32 	%f268, %f267, 0f3BBB989D, 0f3F000000;
	cvt.sat.f32.f32 	%f269, %f268;
	fma.rm.f32 	%f270, %f269, %f256, %f255;
	add.f32 	%f271, %f270, 0fCB40007F;
	neg.f32 	%f272, %f271;
	fma.rn.f32 	%f273, %f267, 0f3FB8AA3B, %f272;
	fma.rn.f32 	%f274, %f267, 0f32A57060, %f273;
	mov.b32 	%r104, %f270;
	shl.b32 	%r105, %r104, 23;
	mov.b32 	%f275, %r105;
	ex2.approx.ftz.f32 	%f276, %f274;
	mul.f32 	%f277, %f276, %f275;
	add.f32 	%f382, %f265, %f277;
	st.global.f32 	[%rd31+4], %f277;
	add.s32 	%r133, %r133, 2;
$L__BB7_37:
	and.b32  	%r106, %r62, 1;
	setp.eq.b32 	%p48, %r106, 1;
	not.pred 	%p49, %p48;
	@%p49 bra 	$L__BB7_39;
	add.s32 	%r107, %r133, %r2;
	mul.wide.s32 	%rd32, %r107, 4;
	add.s64 	%rd33, %rd1, %rd32;
	ld.global.f32 	%f278, [%rd33];
	sub.f32 	%f279, %f278, %f374;
	fma.rn.f32 	%f280, %f279, 0f3BBB989D, 0f3F000000;
	cvt.sat.f32.f32 	%f281, %f280;
	mov.f32 	%f282, 0f4B400001;
	mov.f32 	%f283, 0f437C0000;
	fma.rm.f32 	%f284, %f281, %f283, %f282;
	add.f32 	%f285, %f284, 0fCB40007F;
	neg.f32 	%f286, %f285;
	fma.rn.f32 	%f287, %f279, 0f3FB8AA3B, %f286;
	fma.rn.f32 	%f288, %f279, 0f32A57060, %f287;
	mov.b32 	%r108, %f284;
	shl.b32 	%r109, %r108, 23;
	mov.b32 	%f289, %r109;
	ex2.approx.ftz.f32 	%f290, %f288;
	mul.f32 	%f291, %f290, %f289;
	add.f32 	%f382, %f382, %f291;
	add.s64 	%rd34, %rd2, %rd32;
	st.global.f32 	[%rd34], %f291;
$L__BB7_39:
	setp.lt.s32 	%p50, %r62, 1;
	@%p50 bra 	$L__BB7_51;
	and.b32  	%r39, %r62, 7;
	setp.lt.u32 	%p51, %r62, 8;
	mov.b32 	%r143, 0;
	@%p51 bra 	$L__BB7_43;
	and.b32  	%r143, %r62, 2147483640;
	neg.s32 	%r139, %r143;
	add.s64 	%rd8, %rd2, 16;
	add.s64 	%rd9, %rd3, 16;
	mov.u32 	%r138, %r2;
$L__BB7_42:
	.pragma "nounroll";
	mul.wide.s32 	%rd35, %r138, 4;
	add.s64 	%rd36, %rd8, %rd35;
	add.s64 	%rd37, %rd9, %rd35;
	ld.global.f32 	%f292, [%rd36+-16];
	div.rn.f32 	%f293, %f292, %f382;
	max.f32 	%f294, %f293, 0f2B8CBCCC;
	ld.global.f32 	%f295, [%rd37+-16];
	sub.f32 	%f296, %f294, %f295;
	st.global.f32 	[%rd36+-16], %f296;
	ld.global.f32 	%f297, [%rd36+-12];
	div.rn.f32 	%f298, %f297, %f382;
	max.f32 	%f299, %f298, 0f2B8CBCCC;
	ld.global.f32 	%f300, [%rd37+-12];
	sub.f32 	%f301, %f299, %f300;
	st.global.f32 	[%rd36+-12], %f301;
	ld.global.f32 	%f302, [%rd36+-8];
	div.rn.f32 	%f303, %f302, %f382;
	max.f32 	%f304, %f303, 0f2B8CBCCC;
	ld.global.f32 	%f305, [%rd37+-8];
	sub.f32 	%f306, %f304, %f305;
	st.global.f32 	[%rd36+-8], %f306;
	ld.global.f32 	%f307, [%rd36+-4];
	div.rn.f32 	%f308, %f307, %f382;
	max.f32 	%f309, %f308, 0f2B8CBCCC;
	ld.global.f32 	%f310, [%rd37+-4];
	sub.f32 	%f311, %f309, %f310;
	st.global.f32 	[%rd36+-4], %f311;
	ld.global.f32 	%f312, [%rd36];
	div.rn.f32 	%f313, %f312, %f382;
	max.f32 	%f314, %f313, 0f2B8CBCCC;
	ld.global.f32 	%f315, [%rd37];
	sub.f32 	%f316, %f314, %f315;
	st.global.f32 	[%rd36], %f316;
	ld.global.f32 	%f317, [%rd36+4];
	div.rn.f32 	%f318, %f317, %f382;
	max.f32 	%f319, %f318, 0f2B8CBCCC;
	ld.global.f32 	%f320, [%rd37+4];
	sub.f32 	%f321, %f319, %f320;
	st.global.f32 	[%rd36+4], %f321;
	ld.global.f32 	%f322, [%rd36+8];
	div.rn.f32 	%f323, %f322, %f382;
	max.f32 	%f324, %f323, 0f2B8CBCCC;
	ld.global.f32 	%f325, [%rd37+8];
	sub.f32 	%f326, %f324, %f325;
	st.global.f32 	[%rd36+8], %f326;
	ld.global.f32 	%f327, [%rd36+12];
	div.rn.f32 	%f328, %f327, %f382;
	max.f32 	%f329, %f328, 0f2B8CBCCC;
	ld.global.f32 	%f330, [%rd37+12];
	sub.f32 	%f331, %f329, %f330;
	st.global.f32 	[%rd36+12], %f331;
	add.s32 	%r139, %r139, 8;
	add.s32 	%r138, %r138, 8;
	setp.eq.s32 	%p52, %r139, 0;
	@%p52 bra 	$L__BB7_43;
	bra.uni 	$L__BB7_42;
$L__BB7_43:
	setp.eq.s32 	%p53, %r39, 0;
	@%p53 bra 	$L__BB7_51;
	and.b32  	%r57, %r62, 3;
	setp.lt.u32 	%p54, %r39, 4;
	@%p54 bra 	$L__BB7_46;
	add.s32 	%r111, %r143, %r2;
	mul.wide.s32 	%rd38, %r111, 4;
	add.s64 	%rd39, %rd2, %rd38;
	ld.global.f32 	%f332, [%rd39];
	div.rn.f32 	%f333, %f332, %f382;
	max.f32 	%f334, %f333, 0f2B8CBCCC;
	add.s64 	%rd40, %rd3, %rd38;
	ld.global.f32 	%f335, [%rd40];
	sub.f32 	%f336, %f334, %f335;
	st.global.f32 	[%rd39], %f336;
	ld.global.f32 	%f337, [%rd39+4];
	div.rn.f32 	%f338, %f337, %f382;
	max.f32 	%f339, %f338, 0f2B8CBCCC;
	ld.global.f32 	%f340, [%rd40+4];
	sub.f32 	%f341, %f339, %f340;
	st.global.f32 	[%rd39+4], %f341;
	ld.global.f32 	%f342, [%rd39+8];
	div.rn.f32 	%f343, %f342, %f382;
	max.f32 	%f344, %f343, 0f2B8CBCCC;
	ld.global.f32 	%f345, [%rd40+8];
	sub.f32 	%f346, %f344, %f345;
	st.global.f32 	[%rd39+8], %f346;
	ld.global.f32 	%f347, [%rd39+12];
	div.rn.f32 	%f348, %f347, %f382;
	max.f32 	%f349, %f348, 0f2B8CBCCC;
	ld.global.f32 	%f350, [%rd40+12];
	sub.f32 	%f351, %f349, %f350;
	st.global.f32 	[%rd39+12], %f351;
	add.s32 	%r143, %r143, 4;
$L__BB7_46:
	setp.eq.s32 	%p55, %r57, 0;
	@%p55 bra 	$L__BB7_51;
	setp.eq.s32 	%p56, %r57, 1;
	@%p56 bra 	$L__BB7_49;
	add.s32 	%r112, %r143, %r2;
	mul.wide.s32 	%rd41, %r112, 4;
	add.s64 	%rd42, %rd2, %rd41;
	ld.global.f32 	%f352, [%rd42];
	div.rn.f32 	%f353, %f352, %f382;
	max.f32 	%f354, %f353, 0f2B8CBCCC;
	add.s64 	%rd43, %rd3, %rd41;
	ld.global.f32 	%f355, [%rd43];
	sub.f32 	%f356, %f354, %f355;
	st.global.f32 	[%rd42], %f356;
	ld.global.f32 	%f357, [%rd42+4];
	div.rn.f32 	%f358, %f357, %f382;
	max.f32 	%f359, %f358, 0f2B8CBCCC;
	ld.global.f32 	%f360, [%rd43+4];
	sub.f32 	%f361, %f359, %f360;
	st.global.f32 	[%rd42+4], %f361;
	add.s32 	%r143, %r143, 2;
$L__BB7_49:
	and.b32  	%r113, %r62, 1;
	setp.eq.b32 	%p57, %r113, 1;
	not.pred 	%p58, %p57;
	@%p58 bra 	$L__BB7_51;
	add.s32 	%r114, %r143, %r2;
	mul.wide.s32 	%rd44, %r114, 4;
	add.s64 	%rd45, %rd2, %rd44;
	ld.global.f32 	%f362, [%rd45];
	div.rn.f32 	%f363, %f362, %f382;
	max.f32 	%f364, %f363, 0f2B8CBCCC;
	add.s64 	%rd46, %rd3, %rd44;
	ld.global.f32 	%f365, [%rd46];
	sub.f32 	%f366, %f364, %f365;
	st.global.f32 	[%rd45], %f366;
$L__BB7_51:
	ret;

}


// ===== COMPILED SASS (sm_100) =====

	.target	sm_100

	.elftype	@"ET_EXEC"


//--------------------- .note.nv.tkinfo           --------------------------
	.section	.note.nv.tkinfo,"",@"SHT_NOTE"
	.sectionflags	@"SHF_NOTE_NV_TKINFO"
	.tkinfo
        /*0018*/ 	.word	0x00000002
        /*0030*/ 	.string	""
        /*0030*/ 	.string	"ptxas"
        /*0030*/ 	.string	"Cuda compilation tools, release 13.0, V13.0.88"
        /*0030*/ 	.string	"Build cuda_13.0.r13.0/compiler.36424714_0"
        /*0030*/ 	.string	"-arch sm_100 -m 64 "



//--------------------- .note.nv.cuinfo           --------------------------
	.section	.note.nv.cuinfo,"",@"SHT_NOTE"
	.sectionflags	@"SHF_NOTE_NV_CUINFO"
        /*0018*/ 	.short	0x0002
        /*001a*/ 	.short	0x0064
        /*001c*/ 	.short	0x0082
	.zero		2


//--------------------- .nv.info                  --------------------------
	.section	.nv.info,"",@"SHT_CUDA_INFO"
	.align	4


	//----- nvinfo : EIATTR_REGCOUNT
	.align		4
        /*0000*/ 	.byte	0x04, 0x2f
        /*0002*/ 	.short	(.L_1 - .L_0)
	.align		4
.L_0:
        /*0004*/ 	.word	index@(loss)
        /*0008*/ 	.word	0x0000001c


	//----- nvinfo : EIATTR_FRAME_SIZE
	.align		4
.L_1:
        /*000c*/ 	.byte	0x04, 0x11
        /*000e*/ 	.short	(.L_3 - .L_2)
	.align		4
.L_2:
        /*0010*/ 	.word	index@(loss)
        /*0014*/ 	.word	0x00000000


	//----- nvinfo : EIATTR_REGCOUNT
	.align		4
.L_3:
        /*0018*/ 	.byte	0x04, 0x2f
        /*001a*/ 	.short	(.L_5 - .L_4)
	.align		4
.L_4:
        /*001c*/ 	.word	index@(nl_loss)
        /*0020*/ 	.word	0x00000020


	//----- nvinfo : EIATTR_FRAME_SIZE
	.align		4
.L_5:
        /*0024*/ 	.byte	0x04, 0x11
        /*0026*/ 	.short	(.L_7 - .L_6)
	.align		4
.L_6:
        /*0028*/ 	.word	index@(nl_loss)
        /*002c*/ 	.word	0x00000000


	//----- nvinfo : EIATTR_REGCOUNT
	.align		4
.L_7:
        /*0030*/ 	.byte	0x04, 0x2f
        /*0032*/ 	.short	(.L_9 - .L_8)
	.align		4
.L_8:
        /*0034*/ 	.word	index@(log_softmax_nl_loss)
        /*0038*/ 	.word	0x0000001f


	//----- nvinfo : EIATTR_FRAME_SIZE
	.align		4
.L_9:
        /*003c*/ 	.byte	0x04, 0x11
        /*003e*/ 	.short	(.L_11 - .L_10)
	.align		4
.L_10:
        /*0040*/ 	.word	index@($__internal_4_$__cuda_sm3x_div_rn_noftz_f32_slowpath)
        /*0044*/ 	.word	0x00000000


	//----- nvinfo : EIATTR_FRAME_SIZE
	.align		4
.L_11:
        /*0048*/ 	.byte	0x04, 0x11
        /*004a*/ 	.short	(.L_13 - .L_12)
	.align		4
.L_12:
        /*004c*/ 	.word	index@(log_softmax_nl_loss)
        /*0050*/ 	.word	0x00000000


	//----- nvinfo : EIATTR_REGCOUNT
	.align		4
.L_13:
        /*0054*/ 	.byte	0x04, 0x2f
        /*0056*/ 	.short	(.L_15 - .L_14)
	.align		4
.L_14:
        /*0058*/ 	.word	index@(log_softmax_nl_loss_igone)
        /*005c*/ 	.word	0x00000020


	//----- nvinfo : EIATTR_FRAME_SIZE
	.align		4
.L_15:
        /*0060*/ 	.byte	0x04, 0x11
        /*0062*/ 	.short	(.L_17 - .L_16)
	.align		4
.L_16:
        /*0064*/ 	.word	index@($__internal_3_$__cuda_sm3x_div_rn_noftz_f32_slowpath)
        /*0068*/ 	.word	0x00000000


	//----- nvinfo : EIATTR_FRAME_SIZE
	.align		4
.L_17:
        /*006c*/ 	.byte	0x04, 0x11
        /*006e*/ 	.short	(.L_19 - .L_18)
	.align		4
.L_18:
        /*0070*/ 	.word	index@(log_softmax_nl_loss_igone)
        /*0074*/ 	.word	0x00000000


	//----- nvinfo : EIATTR_REGCOUNT
	.align		4
.L_19:
        /*0078*/ 	.byte	0x04, 0x2f
        /*007a*/ 	.short	(.L_21 - .L_20)
	.align		4
.L_20:
        /*007c*/ 	.word	index@(check)
        /*0080*/ 	.word	0x00000018


	//----- nvinfo : EIATTR_FRAME_SIZE
	.align		4
.L_21:
        /*0084*/ 	.byte	0x04, 0x11
        /*0086*/ 	.short	(.L_23 - .L_22)
	.align		4
.L_22:
        /*0088*/ 	.word	index@(check)
        /*008c*/ 	.word	0x00000000


	//----- nvinfo : EIATTR_REGCOUNT
	.align		4
.L_23:
        /*0090*/ 	.byte	0x04, 0x2f
        /*0092*/ 	.short	(.L_25 - .L_24)
	.align		4
.L_24:
        /*0094*/ 	.word	index@(loss_back)
        /*0098*/ 	.word	0x00000010


	//----- nvinfo : EIATTR_FRAME_SIZE
	.align		4
.L_25:
        /*009c*/ 	.byte	0x04, 0x11
        /*009e*/ 	.short	(.L_27 - .L_26)
	.align		4
.L_26:
        /*00a0*/ 	.word	index@($__internal_2_$__cuda_sm3x_div_rn_noftz_f32_slowpath)
        /*00a4*/ 	.word	0x00000000


	//----- nvinfo : EIATTR_FRAME_SIZE
	.align		4
.L_27:
        /*00a8*/ 	.byte	0x04, 0x11
        /*00aa*/ 	.short	(.L_29 - .L_28)
	.align		4
.L_28:
        /*00ac*/ 	.word	index@(loss_back)
        /*00b0*/ 	.word	0x00000000


	//----- nvinfo : EIATTR_REGCOUNT
	.align		4
.L_29:
        /*00b4*/ 	.byte	0x04, 0x2f
        /*00b6*/ 	.short	(.L_31 - .L_30)
	.align		4
.L_30:
        /*00b8*/ 	.word	index@(loss_back2)
        /*00bc*/ 	.word	0x00000020


	//----- nvinfo : EIATTR_FRAME_SIZE
	.align		4
.L_31:
        /*00c0*/ 	.byte	0x04, 0x11
        /*00c2*/ 	.short	(.L_33 - .L_32)
	.align		4
.L_32:
        /*00c4*/ 	.word	index@($__internal_1_$__cuda_sm3x_div_rn_noftz_f32_slowpath)
        /*00c8*/ 	.word	0x00000000


	//----- nvinfo : EIATTR_FRAME_SIZE
	.align		4
.L_33:
        /*00cc*/ 	.byte	0x04, 0x11
        /*00ce*/ 	.short	(.L_35 - .L_34)
	.align		4
.L_34:
        /*00d0*/ 	.word	index@(loss_back2)
        /*00d4*/ 	.word	0x00000000


	//----- nvinfo : EIATTR_REGCOUNT
	.align		4
.L_35:
        /*00d8*/ 	.byte	0x04, 0x2f
        /*00da*/ 	.short	(.L_37 - .L_36)
	.align		4
.L_36:
        /*00dc*/ 	.word	index@(loss_back_igonre2)
        /*00e0*/ 	.word	0x0000001f


	//----- nvinfo : EIATTR_FRAME_SIZE
	.align		4
.L_37:
        /*00e4*/ 	.byte	0x04, 0x11
        /*00e6*/ 	.short	(.L_39 - .L_38)
	.align		4
.L_38:
        /*00e8*/ 	.word	index@($__internal_0_$__cuda_sm3x_div_rn_noftz_f32_slowpath)
        /*00ec*/ 	.word	0x00000000


	//----- nvinfo : EIATTR_FRAME_SIZE
	.align		4
.L_39:
        /*00f0*/ 	.byte	0x04, 0x11
        /*00f2*/ 	.short	(.L_41 - .L_40)
	.align		4
.L_40:
        /*00f4*/ 	.word	index@(loss_back_igonre2)
        /*00f8*/ 	.word	0x00000000


	//----- nvinfo : EIATTR_MIN_STACK_SIZE
	.align		4
.L_41:
        /*00fc*/ 	.byte	0x04, 0x12
        /*00fe*/ 	.short	(.L_43 - .L_42)
	.align		4
.L_42:
        /*0100*/ 	.word	index@(loss_back_igonre2)
        /*0104*/ 	.word	0x00000000


	//----- nvinfo : EIATTR_MIN_STACK_SIZE
	.align		4
.L_43:
        /*0108*/ 	.byte	0x04, 0x12
        /*010a*/ 	.short	(.L_45 - .L_44)
	.align		4
.L_44:
        /*010c*/ 	.word	index@(loss_back2)
        /*0110*/ 	.word	0x00000000


	//----- nvinfo : EIATTR_MIN_STACK_SIZE
	.align		4
.L_45:
        /*0114*/ 	.byte	0x04, 0x12
        /*0116*/ 	.short	(.L_47 - .L_46)
	.align		4
.L_46:
        /*0118*/ 	.word	index@(loss_back)
        /*011c*/ 	.word	0x00000000


	//----- nvinfo : EIATTR_MIN_STACK_SIZE
	.align		4
.L_47:
        /*0120*/ 	.byte	0x04, 0x12
        /*0122*/ 	.short	(.L_49 - .L_48)
	.align		4
.L_48:
        /*0124*/ 	.word	index@(check)
        /*0128*/ 	.word	0x00000000


	//----- nvinfo : EIATTR_MIN_STACK_SIZE
	.align		4
.L_49:
        /*012c*/ 	.byte	0x04, 0x12
        /*012e*/ 	.short	(.L_51 - .L_50)
	.align		4
.L_50:
        /*0130*/ 	.word	index@(log_softmax_nl_loss_igone)
        /*0134*/ 	.word	0x00000000


	//----- nvinfo : EIATTR_MIN_STACK_SIZE
	.align		4
.L_51:
        /*0138*/ 	.byte	0x04, 0x12
        /*013a*/ 	.short	(.L_53 - .L_52)
	.align		4
.L_52:
        /*013c*/ 	.word	index@(log_softmax_nl_loss)
        /*0140*/ 	.word	0x00000000


	//----- nvinfo : EIATTR_MIN_STACK_SIZE
	.align		4
.L_53:
        /*0144*/ 	.byte	0x04, 0x12
        /*0146*/ 	.short	(.L_55 - .L_54)
	.align		4
.L_54:
        /*0148*/ 	.word	index@(nl_loss)
        /*014c*/ 	.word	0x00000000


	//----- nvinfo : EIATTR_MIN_STACK_SIZE
	.align		4
.L_55:
        /*0150*/ 	.byte	0x04, 0x12
        /*0152*/ 	.short	(.L_57 - .L_56)
	.align		4
.L_56:
        /*0154*/ 	.word	index@(loss)
        /*0158*/ 	.word	0x00000000
.L_57:


//--------------------- .nv.compat                --------------------------
	.section	.nv.compat,"",@"SHT_CUDA_COMPAT_INFO"
	.align	4
        /*0000*/ 	.byte	0x02, 0x09, 0x00, 0x00, 0x02, 0x02, 0x01, 0x00, 0x02, 0x05, 0x05, 0x00, 0x03, 0x07, 0x01, 0x01
        /*0010*/ 	.byte	0x02, 0x03, 0x00, 0x00, 0x02, 0x06, 0x01, 0x00, 0x04, 0x0b, 0x08, 0x00, 0x01, 0x00, 0x00, 0x00
        /*0020*/ 	.byte	0x00, 0x00, 0x00, 0x00


//--------------------- .nv.info.loss_back_igonre2 --------------------------
	.section	.nv.info.loss_back_igonre2,"",@"SHT_CUDA_INFO"
	.sectionflags	@""
	.align	4


	//----- nvinfo : EIATTR_CUDA_API_VERSION
	.align		4
        /*0000*/ 	.byte	0x04, 0x37
        /*0002*/ 	.short	(.L_59 - .L_58)
.L_58:
        /*0004*/ 	.word	0x00000082


	//----- nvinfo : EIATTR_KPARAM_INFO
	.align		4
.L_59:
        /*0008*/ 	.byte	0x04, 0x17
        /*000a*/ 	.short	(.L_61 - .L_60)
.L_60:
        /*000c*/ 	.word	0x00000000
        /*0010*/ 	.short	0x0005
        /*0012*/ 	.short	0x0020
        /*0014*/ 	.byte	0x00, 0xf0, 0x11, 0x00


	//----- nvinfo : EIATTR_KPARAM_INFO
	.align		4
.L_61:
        /*0018*/ 	.byte	0x04, 0x17
        /*001a*/ 	.short	(.L_63 - .L_62)
.L_62:
        /*001c*/ 	.word	0x00000000
        /*0020*/ 	.short	0x0004
        /*0022*/ 	.short	0x001c
        /*0024*/ 	.byte	0x00, 0xf0, 0x11, 0x00


	//----- nvinfo : EIATTR_KPARAM_INFO
	.align		4
.L_63:
        /*0028*/ 	.byte	0x04, 0x17
        /*002a*/ 	.short	(.L_65 - .L_64)
.L_64:
        /*002c*/ 	.word	0x00000000
        /*0030*/ 	.short	0x0003
        /*0032*/ 	.short	0x0018
        /*0034*/ 	.byte	0x00, 0xf0, 0x11, 0x00


	//----- nvinfo : EIATTR_KPARAM_INFO
	.align		4
.L_65:
        /*0038*/ 	.byte	0x04, 0x17
        /*003a*/ 	.short	(.L_67 - .L_66)
.L_66:
        /*003c*/ 	.word	0x00000000
        /*0040*/ 	.short	0x0002
        /*0042*/ 	.short	0x0010
        /*0044*/ 	.byte	0x00, 0xf5, 0x21, 0x00


	//----- nvinfo : EIATTR_KPARAM_INFO
	.align		4
.L_67:
        /*0048*/ 	.byte	0x04, 0x17
        /*004a*/ 	.short	(.L_69 - .L_68)
.L_68:
        /*004c*/ 	.word	0x00000000
        /*0050*/ 	.short	0x0001
        /*0052*/ 	.short	0x0008
        /*0054*/ 	.byte	0x00, 0xf5, 0x21, 0x00


	//----- nvinfo : EIATTR_KPARAM_INFO
	.align		4
.L_69:
        /*0058*/ 	.byte	0x04, 0x17
        /*005a*/ 	.short	(.L_71 - .L_70)
.L_70:
        /*005c*/ 	.word	0x00000000
        /*0060*/ 	.short	0x0000
        /*0062*/ 	.short	0x0000
        /*0064*/ 	.byte	0x00, 0xf5, 0x21, 0x00


	//----- nvinfo : EIATTR_SPARSE_MMA_MASK
	.align		4
.L_71:
        /*0068*/ 	.byte	0x03, 0x50
        /*006a*/ 	.short	0x0000


	//----- nvinfo : EIATTR_MAXREG_COUNT
	.align		4
        /*006c*/ 	.byte	0x03, 0x1b
        /*006e*/ 	.short	0x00ff


	//----- nvinfo : EIATTR_MERCURY_ISA_VERSION
	.align		4
        /*0070*/ 	.byte	0x03, 0x5f
        /*0072*/ 	.short	0x0101


	//----- nvinfo : EIATTR_VRC_CTA_INIT_COUNT
	.align		4
        /*0074*/ 	.byte	0x02, 0x4a
	.zero		1
	.zero		1


	//----- nvinfo : EIATTR_EXIT_INSTR_OFFSETS
	.align		4
        /*0078*/ 	.byte	0x04, 0x1c
        /*007a*/ 	.short	(.L_73 - .L_72)


	//   ....[0]....
.L_72:
        /*007c*/ 	.word	0x000000a0


	//   ....[1]....
        /*0080*/ 	.word	0x00001920


	//   ....[2]....
        /*0084*/ 	.word	0x00002370


	//   ....[3]....
        /*0088*/ 	.word	0x000028b0


	//   ....[4]....
        /*008c*/ 	.word	0x00002bb0


	//   ....[5]....
        /*0090*/ 	.word	0x00002d30


	//   ....[6]....
        /*0094*/ 	.word	0x00002d50


	//   ....[7]....
        /*0098*/ 	.word	0x00002f00


	//   ....[8]....
        /*009c*/ 	.word	0x00002fd0


	//   ....[9]....
        /*00a0*/ 	.word	0x00003060


	//   ....[10]....
        /*00a4*/ 	.word	0x000030c0


	//----- nvinfo : EIATTR_CRS_STACK_SIZE
	.align		4
.L_73:
        /*00a8*/ 	.byte	0x04, 0x1e
        /*00aa*/ 	.short	(.L_75 - .L_74)
.L_74:
        /*00ac*/ 	.word	0x00000000


	//----- nvinfo : EIATTR_CBANK_PARAM_SIZE
	.align		4
.L_75:
        /*00b0*/ 	.byte	0x03, 0x19
        /*00b2*/ 	.short	0x0024


	//----- nvinfo : EIATTR_PARAM_CBANK
	.align		4
        /*00b4*/ 	.byte	0x04, 0x0a
        /*00b6*/ 	.short	(.L_77 - .L_76)
	.align		4
.L_76:
        /*00b8*/ 	.word	index@(.nv.constant0.loss_back_igonre2)
        /*00bc*/ 	.short	0x0380
        /*00be*/ 	.short	0x0024


	//----- nvinfo : EIATTR_SW_WAR
	.align		4
.L_77:
        /*00c0*/ 	.byte	0x04, 0x36
        /*00c2*/ 	.short	(.L_79 - .L_78)
.L_78:
        /*00c4*/ 	.word	0x00000008
.L_79:


//--------------------- .nv.info.loss_back2       --------------------------
	.section	.nv.info.loss_back2,"",@"SHT_CUDA_INFO"
	.sectionflags	@""
	.align	4


	//----- nvinfo : EIATTR_CUDA_API_VERSION
	.align		4
        /*0000*/ 	.byte	0x04, 0x37
        /*0002*/ 	.short	(.L_81 - .L_80)
.L_80:
        /*0004*/ 	.word	0x00000082


	//----- nvinfo : EIATTR_KPARAM_INFO
	.align		4
.L_81:
        /*0008*/ 	.byte	0x04, 0x17
        /*000a*/ 	.short	(.L_83 - .L_82)
.L_82:
        /*000c*/ 	.word	0x00000000
        /*0010*/ 	.short	0x0004
        /*0012*/ 	.short	0x001c
        /*0014*/ 	.byte	0x00, 0xf0, 0x11, 0x00


	//----- nvinfo : EIATTR_KPARAM_INFO
	.align		4
.L_83:
        /*0018*/ 	.byte	0x04, 0x17
        /*001a*/ 	.short	(.L_85 - .L_84)
.L_84:
        /*001c*/ 	.word	0x00000000
        /*0020*/ 	.short	0x0003
        /*0022*/ 	.short	0x0018
        /*0024*/ 	.byte	0x00, 0xf0, 0x11, 0x00


	//----- nvinfo : EIATTR_KPARAM_INFO
	.align		4
.L_85:
        /*0028*/ 	.byte	0x04, 0x17
        /*002a*/ 	.short	(.L_87 - .L_86)
.L_86:
        /*002c*/ 	.word	0x00000000
        /*0030*/ 	.short	0x0002
        /*0032*/ 	.short	0x0010
        /*0034*/ 	.byte	0x00, 0xf5, 0x21, 0x00


	//----- nvinfo : EIATTR_KPARAM_INFO
	.align		4
.L_87:
        /*0038*/ 	.byte	0x04, 0x17
        /*003a*/ 	.short	(.L_89 - .L_88)
.L_88:
        /*003c*/ 	.word	0x00000000
        /*0040*/ 	.short	0x0001
        /*0042*/ 	.short	0x0008
        /*0044*/ 	.byte	0x00, 0xf5, 0x21, 0x00


	//----- nvinfo : EIATTR_KPARAM_INFO
	.align		4
.L_89:
        /*0048*/ 	.byte	0x04, 0x17
        /*004a*/ 	.short	(.L_91 - .L_90)
.L_90:
        /*004c*/ 	.word	0x00000000
        /*0050*/ 	.short	0x0000
        /*0052*/ 	.short	0x0000
        /*0054*/ 	.byte	0x00, 0xf5, 0x21, 0x00


	//----- nvinfo : EIATTR_SPARSE_MMA_MASK
	.align		4
.L_91:
        /*0058*/ 	.byte	0x03, 0x50
        /*005a*/ 	.short	0x0000


	//----- nvinfo : EIATTR_MAXREG_COUNT
	.align		4
        /*005c*/ 	.byte	0x03, 0x1b
        /*005e*/ 	.short	0x00ff


	//----- nvinfo : EIATTR_MERCURY_ISA_VERSION
	.align		4
        /*0060*/ 	.byte	0x03, 0x5f
        /*0062*/ 	.short	0x0101


	//----- nvinfo : EIATTR_VRC_CTA_INIT_COUNT
	.align		4
        /*0064*/ 	.byte	0x02, 0x4a
	.zero		1
	.zero		1


	//----- nvinfo : EIATTR_EXIT_INSTR_OFFSETS
	.align		4
        /*0068*/ 	.byte	0x04, 0x1c
        /*006a*/ 	.short	(.L_93 - .L_92)


	//   ....[0]....
.L_92:
        /*006c*/ 	.word	0x000000a0


	//   ....[1]....
        /*0070*/ 	.word	0x00001920


	//   ....[2]....
        /*0074*/ 	.word	0x000023c0


	//   ....[3]....
        /*0078*/ 	.word	0x00002900


	//   ....[4]....
        /*007c*/ 	.word	0x00002c00


	//   ....[5]....
        /*0080*/ 	.word	0x00002d80


	//----- nvinfo : EIATTR_CRS_STACK_SIZE
	.align		4
.L_93:
        /*0084*/ 	.byte	0x04, 0x1e
        /*0086*/ 	.short	(.L_95 - .L_94)
.L_94:
        /*0088*/ 	.word	0x00000000


	//----- nvinfo : EIATTR_CBANK_PARAM_SIZE
	.align		4
.L_95:
        /*008c*/ 	.byte	0x03, 0x19
        /*008e*/ 	.short	0x0020


	//----- nvinfo : EIATTR_PARAM_CBANK
	.align		4
        /*0090*/ 	.byte	0x04, 0x0a
        /*0092*/ 	.short	(.L_97 - .L_96)
	.align		4
.L_96:
        /*0094*/ 	.word	index@(.nv.constant0.loss_back2)
        /*0098*/ 	.short	0x0380
        /*009a*/ 	.short	0x0020


	//----- nvinfo : EIATTR_SW_WAR
	.align		4
.L_97:
        /*009c*/ 	.byte	0x04, 0x36
        /*009e*/ 	.short	(.L_99 - .L_98)
.L_98:
        /*00a0*/ 	.word	0x00000008
.L_99:


//--------------------- .nv.info.loss_back        --------------------------
	.section	.nv.info.loss_back,"",@"SHT_CUDA_INFO"
	.sectionflags	@""
	.align	4


	//----- nvinfo : EIATTR_CUDA_API_VERSION
	.align		4
        /*0000*/ 	.byte	0x04, 0x37
        /*0002*/ 	.short	(.L_101 - .L_100)
.L_100:
        /*0004*/ 	.word	0x00000082


	//----- nvinfo : EIATTR_KPARAM_INFO
	.align		4
.L_101:
        /*0008*/ 	.byte	0x04, 0x17
        /*000a*/ 	.short	(.L_103 - .L_102)
.L_102:
        /*000c*/ 	.word	0x00000000
        /*0010*/ 	.short	0x0004
        /*0012*/ 	.short	0x001c
        /*0014*/ 	.byte	0x00, 0xf0, 0x11, 0x00


	//----- nvinfo : EIATTR_KPARAM_INFO
	.align		4
.L_103:
        /*0018*/ 	.byte	0x04, 0x17
        /*001a*/ 	.short	(.L_105 - .L_104)
.L_104:
        /*001c*/ 	.word	0x00000000
        /*0020*/ 	.short	0x0003
        /*0022*/ 	.short	0x0018
        /*0024*/ 	.byte	0x00, 0xf0, 0x11, 0x00


	//----- nvinfo : EIATTR_KPARAM_INFO
	.align		4
.L_105:
        /*0028*/ 	.byte	0x04, 0x17
        /*002a*/ 	.short	(.L_107 - .L_106)
.L_106:
        /*002c*/ 	.word	0x00000000
        /*0030*/ 	.short	0x0002
        /*0032*/ 	.short	0x0010
        /*0034*/ 	.byte	0x00, 0xf5, 0x21, 0x00


	//----- nvinfo : EIATTR_KPARAM_INFO
	.align		4
.L_107:
        /*0038*/ 	.byte	0x04, 0x17
        /*003a*/ 	.short	(.L_109 - .L_108)
.L_108:
        /*003c*/ 	.word	0x00000000
        /*0040*/ 	.short	0x0001
        /*0042*/ 	.short	0x0008
        /*0044*/ 	.byte	0x00, 0xf5, 0x21, 0x00


	//----- nvinfo : EIATTR_KPARAM_INFO
	.align		4
.L_109:
        /*0048*/ 	.byte	0x04, 0x17
        /*004a*/ 	.short	(.L_111 - .L_110)
.L_110:
        /*004c*/ 	.word	0x00000000
        /*0050*/ 	.short	0x0000
        /*0052*/ 	.short	0x0000
        /*0054*/ 	.byte	0x00, 0xf5, 0x21, 0x00


	//----- nvinfo : EIATTR_SPARSE_MMA_MASK
	.align		4
.L_111:
        /*0058*/ 	.byte	0x03, 0x50
        /*005a*/ 	.short	0x0000


	//----- nvinfo : EIATTR_MAXREG_COUNT
	.align		4
        /*005c*/ 	.byte	0x03, 0x1b
        /*005e*/ 	.short	0x00ff


	//----- nvinfo : EIATTR_MERCURY_ISA_VERSION
	.align		4
        /*0060*/ 	.byte	0x03, 0x5f
        /*0062*/ 	.short	0x0101


	//----- nvinfo : EIATTR_VRC_CTA_INIT_COUNT
	.align		4
        /*0064*/ 	.byte	0x02, 0x4a
	.zero		1
	.zero		1


	//----- nvinfo : EIATTR_EXIT_INSTR_OFFSETS
	.align		4
        /*0068*/ 	.byte	0x04, 0x1c
        /*006a*/ 	.short	(.L_113 - .L_112)


	//   ....[0]....
.L_112:
        /*006c*/ 	.word	0x000000a0


	//   ....[1]....
        /*0070*/ 	.word	0x00000250


	//----- nvinfo : EIATTR_CRS_STACK_SIZE
	.align		4
.L_113:
        /*0074*/ 	.byte	0x04, 0x1e
        /*0076*/ 	.short	(.L_115 - .L_114)
.L_114:
        /*0078*/ 	.word	0x00000000


	//----- nvinfo : EIATTR_CBANK_PARAM_SIZE
	.align		4
.L_115:
        /*007c*/ 	.byte	0x03, 0x19
        /*007e*/ 	.short	0x0020


	//----- nvinfo : EIATTR_PARAM_CBANK
	.align		4
        /*0080*/ 	.byte	0x04, 0x0a
        /*0082*/ 	.short	(.L_117 - .L_116)
	.align		4
.L_116:
        /*0084*/ 	.word	index@(.nv.constant0.loss_back)
        /*0088*/ 	.short	0x0380
        /*008a*/ 	.short	0x0020


	//----- nvinfo : EIATTR_SW_WAR
	.align		4
.L_117:
        /*008c*/ 	.byte	0x04, 0x36
        /*008e*/ 	.short	(.L_119 - .L_118)
.L_118:
        /*0090*/ 	.word	0x00000008
.L_119:


//--------------------- .nv.info.check            --------------------------
	.section	.nv.info.check,"",@"SHT_CUDA_INFO"
	.sectionflags	@""
	.align	4


	//----- nvinfo : EIATTR_CUDA_API_VERSION
	.align		4
        /*0000*/ 	.byte	0x04, 0x37
        /*0002*/ 	.short	(.L_121 - .L_120)
.L_120:
        /*0004*/ 	.word	0x00000082


	//----- nvinfo : EIATTR_KPARAM_INFO
	.align		4
.L_121:
        /*0008*/ 	.byte	0x04, 0x17
        /*000a*/ 	.short	(.L_123 - .L_122)
.L_122:
        /*000c*/ 	.word	0x00000000
        /*0010*/ 	.short	0x0004
        /*0012*/ 	.short	0x001c
        /*0014*/ 	.byte	0x00, 0xf0, 0x11, 0x00


	//----- nvinfo : EIATTR_KPARAM_INFO
	.align		4
.L_123:
        /*0018*/ 	.byte	0x04, 0x17
        /*001a*/ 	.short	(.L_125 - .L_124)
.L_124:
        /*001c*/ 	.word	0x00000000
        /*0020*/ 	.short	0x0003
        /*0022*/ 	.short	0x0018
        /*0024*/ 	.byte	0x00, 0xf0, 0x11, 0x00


	//----- nvinfo : EIATTR_KPARAM_INFO
	.align		4
.L_125:
        /*0028*/ 	.byte	0x04, 0x17
        /*002a*/ 	.short	(.L_127 - .L_126)
.L_126:
        /*002c*/ 	.word	0x00000000
        /*0030*/ 	.short	0x0002
        /*0032*/ 	.short	0x0010
        /*0034*/ 	.byte	0x00, 0xf5, 0x21, 0x00


	//----- nvinfo : EIATTR_KPARAM_INFO
	.align		4
.L_127:
        /*0038*/ 	.byte	0x04, 0x17
        /*003a*/ 	.short	(.L_129 - .L_128)
.L_128:
        /*003c*/ 	.word	0x00000000
        /*0040*/ 	.short	0x0001
        /*0042*/ 	.short	0x0008
        /*0044*/ 	.byte	0x00, 0xf5, 0x21, 0x00


	//----- nvinfo : EIATTR_KPARAM_INFO
	.align		4
.L_129:
        /*0048*/ 	.byte	0x04, 0x17
        /*004a*/ 	.short	(.L_131 - .L_130)
.L_130:
        /*004c*/ 	.word	0x00000000
        /*0050*/ 	.short	0x0000
        /*0052*/ 	.short	0x0000
        /*0054*/ 	.byte	0x00, 0xf5, 0x21, 0x00


	//----- nvinfo : EIATTR_SPARSE_MMA_MASK
	.align		4
.L_131:
        /*0058*/ 	.byte	0x03, 0x50
        /*005a*/ 	.short	0x0000


	//----- nvinfo : EIATTR_MAXREG_COUNT
	.align		4
        /*005c*/ 	.byte	0x03, 0x1b
        /*005e*/ 	.short	0x00ff


	//----- nvinfo : EIATTR_MERCURY_ISA_VERSION
	.align		4
        /*0060*/ 	.byte	0x03, 0x5f
        /*0062*/ 	.short	0x0101


	//----- nvinfo : EIATTR_VRC_CTA_INIT_COUNT
	.align		4
        /*0064*/ 	.byte	0x02, 0x4a
	.zero		1
	.zero		1


	//----- nvinfo : EIATTR_EXIT_INSTR_OFFSETS
	.align		4
        /*0068*/ 	.byte	0x04, 0x1c
        /*006a*/ 	.short	(.L_133 - .L_132)


	//   ....[0]....
.L_132:
        /*006c*/ 	.word	0x000000b0


	//   ....[1]....
        /*0070*/ 	.word	0x000009d0


	//   ....[2]....
        /*0074*/ 	.word	0x00000e40


	//   ....[3]....
        /*0078*/ 	.word	0x000010a0


	//----- nvinfo : EIATTR_CBANK_PARAM_SIZE
	.align		4
.L_133:
        /*007c*/ 	.byte	0x03, 0x19
        /*007e*/ 	.short	0x0020


	//----- nvinfo : EIATTR_PARAM_CBANK
	.align		4
        /*0080*/ 	.byte	0x04, 0x0a
        /*0082*/ 	.short	(.L_135 - .L_134)
	.align		4
.L_134:
        /*0084*/ 	.word	index@(.nv.constant0.check)
        /*0088*/ 	.short	0x0380
        /*008a*/ 	.short	0x0020


	//----- nvinfo : EIATTR_SW_WAR
	.align		4
.L_135:
        /*008c*/ 	.byte	0x04, 0x36
        /*008e*/ 	.short	(.L_137 - .L_136)
.L_136:
        /*0090*/ 	.word	0x00000008
.L_137:


//--------------------- .nv.info.log_softmax_nl_loss_igone --------------------------
	.section	.nv.info.log_softmax_nl_loss_igone,"",@"SHT_CUDA_INFO"
	.sectionflags	@""
	.align	4


	//----- nvinfo : EIATTR_CUDA_API_VERSION
	.align		4
        /*0000*/ 	.byte	0x04, 0x37
        /*0002*/ 	.short	(.L_139 - .L_138)
.L_138:
        /*0004*/ 	.word	0x00000082


	//----- nvinfo : EIATTR_KPARAM_INFO
	.align		4
.L_139:
        /*0008*/ 	.byte	0x04, 0x17
        /*000a*/ 	.short	(.L_141 - .L_140)
.L_140:
        /*000c*/ 	.word	0x00000000
        /*0010*/ 	.short	0x0005
        /*0012*/ 	.short	0x0020
        /*0014*/ 	.byte	0x00, 0xf0, 0x11, 0x00


	//----- nvinfo : EIATTR_KPARAM_INFO
	.align		4
.L_141:
        /*0018*/ 	.byte	0x04, 0x17
        /*001a*/ 	.short	(.L_143 - .L_142)
.L_142:
        /*001c*/ 	.word	0x00000000
        /*0020*/ 	.short	0x0004
        /*0022*/ 	.short	0x001c
        /*0024*/ 	.byte	0x00, 0xf0, 0x11, 0x00


	//----- nvinfo : EIATTR_KPARAM_INFO
	.align		4
.L_143:
        /*0028*/ 	.byte	0x04, 0x17
        /*002a*/ 	.short	(.L_145 - .L_144)
.L_144:
        /*002c*/ 	.word	0x00000000
        /*0030*/ 	.short	0x0003
        /*0032*/ 	.short	0x0018
        /*0034*/ 	.byte	0x00, 0xf0, 0x11, 0x00


	//----- nvinfo : EIATTR_KPARAM_INFO
	.align		4
.L_145:
        /*0038*/ 	.byte	0x04, 0x17
        /*003a*/ 	.short	(.L_147 - .L_146)
.L_146:
        /*003c*/ 	.word	0x00000000
        /*0040*/ 	.short	0x0002
        /*0042*/ 	.short	0x0010
        /*0044*/ 	.byte	0x00, 0xf5, 0x21, 0x00


	//----- nvinfo : EIATTR_KPARAM_INFO
	.align		4
.L_147:
        /*0048*/ 	.byte	0x04, 0x17
        /*004a*/ 	.short	(.L_149 - .L_148)
.L_148:
        /*004c*/ 	.word	0x00000000
        /*0050*/ 	.short	0x0001
        /*0052*/ 	.short	0x0008
        /*0054*/ 	.byte	0x00, 0xf5, 0x21, 0x00


	//----- nvinfo : EIATTR_KPARAM_INFO
	.align		4
.L_149:
        /*0058*/ 	.byte	0x04, 0x17
        /*005a*/ 	.short	(.L_151 - .L_150)
.L_150:
        /*005c*/ 	.word	0x00000000
        /*0060*/ 	.short	0x0000
        /*0062*/ 	.short	0x0000
        /*0064*/ 	.byte	0x00, 0xf5, 0x21, 0x00


	//----- nvinfo : EIATTR_SPARSE_MMA_MASK
	.align		4
.L_151:
        /*0068*/ 	.byte	0x03, 0x50
        /*006a*/ 	.short	0x0000


	//----- nvinfo : EIATTR_MAXREG_COUNT
	.align		4
        /*006c*/ 	.byte	0x03, 0x1b
        /*006e*/ 	.short	0x00ff


	//----- nvinfo : EIATTR_MERCURY_ISA_VERSION
	.align		4
        /*0070*/ 	.byte	0x03, 0x5f
        /*0072*/ 	.short	0x0101


	//----- nvinfo : EIATTR_VRC_CTA_INIT_COUNT
	.align		4
        /*0074*/ 	.byte	0x02, 0x4a
	.zero		1
	.zero		1


	//----- nvinfo : EIATTR_EXIT_INSTR_OFFSETS
	.align		4
        /*0078*/ 	.byte	0x04, 0x1c
        /*007a*/ 	.short	(.L_153 - .L_152)


	//   ....[0]....
.L_152:
        /*007c*/ 	.word	0x000000a0


	//   ....[1]....
        /*0080*/ 	.word	0x00002f80


	//   ....[2]....
        /*0084*/ 	.word	0x00002fc0


	//----- nvinfo : EIATTR_CRS_STACK_SIZE
	.align		4
.L_153:
        /*0088*/ 	.byte	0x04, 0x1e
        /*008a*/ 	.short	(.L_155 - .L_154)
.L_154:
        /*008c*/ 	.word	0x00000000


	//----- nvinfo : EIATTR_CBANK_PARAM_SIZE
	.align		4
.L_155:
        /*0090*/ 	.byte	0x03, 0x19
        /*0092*/ 	.short	0x0024


	//----- nvinfo : EIATTR_PARAM_CBANK
	.align		4
        /*0094*/ 	.byte	0x04, 0x0a
        /*0096*/ 	.short	(.L_157 - .L_156)
	.align		4
.L_156:
        /*0098*/ 	.word	index@(.nv.constant0.log_softmax_nl_loss_igone)
        /*009c*/ 	.short	0x0380
        /*009e*/ 	.short	0x0024


	//----- nvinfo : EIATTR_SW_WAR
	.align		4
.L_157:
        /*00a0*/ 	.byte	0x04, 0x36
        /*00a2*/ 	.short	(.L_159 - .L_158)
.L_158:
        /*00a4*/ 	.word	0x00000008
.L_159:


//--------------------- .nv.info.log_softmax_nl_loss --------------------------
	.section	.nv.info.log_softmax_nl_loss,"",@"SHT_CUDA_INFO"
	.sectionflags	@""
	.align	4


	//----- nvinfo : EIATTR_CUDA_API_VERSION
	.align		4
        /*0000*/ 	.byte	0x04, 0x37
        /*0002*/ 	.short	(.L_161 - .L_160)
.L_160:
        /*0004*/ 	.word	0x00000082


	//----- nvinfo : EIATTR_KPARAM_INFO
	.align		4
.L_161:
        /*0008*/ 	.byte	0x04, 0x17
        /*000a*/ 	.short	(.L_163 - .L_162)
.L_162:
        /*000c*/ 	.word	0x00000000
        /*0010*/ 	.short	0x0004
        /*0012*/ 	.short	0x001c
        /*0014*/ 	.byte	0x00, 0xf0, 0x11, 0x00


	//----- nvinfo : EIATTR_KPARAM_INFO
	.align		4
.L_163:
        /*0018*/ 	.byte	0x04, 0x17
        /*001a*/ 	.short	(.L_165 - .L_164)
.L_164:
        /*001c*/ 	.word	0x00000000
        /*0020*/ 	.short	0x0003
        /*0022*/ 	.short	0x0018
        /*0024*/ 	.byte	0x00, 0xf0, 0x11, 0x00


	//----- nvinfo : EIATTR_KPARAM_INFO
	.align		4
.L_165:
        /*0028*/ 	.byte	0x04, 0x17
        /*002a*/ 	.short	(.L_167 - .L_166)
.L_166:
        /*002c*/ 	.word	0x00000000
        /*0030*/ 	.short	0x0002
        /*0032*/ 	.short	0x0010
        /*0034*/ 	.byte	0x00, 0xf5, 0x21, 0x00


	//----- nvinfo : EIATTR_KPARAM_INFO
	.align		4
.L_167:
        /*0038*/ 	.byte	0x04, 0x17
        /*003a*/ 	.short	(.L_169 - .L_168)
.L_168:
        /*003c*/ 	.word	0x00000000
        /*0040*/ 	.short	0x0001
        /*0042*/ 	.short	0x0008
        /*0044*/ 	.byte	0x00, 0xf5, 0x21, 0x00


	//----- nvinfo : EIATTR_KPARAM_INFO
	.align		4
.L_169:
        /*0048*/ 	.byte	0x04, 0x17
        /*004a*/ 	.short	(.L_171 - .L_170)
.L_170:
        /*004c*/ 	.word	0x00000000
        /*0050*/ 	.short	0x0000
        /*0052*/ 	.short	0x0000
        /*0054*/ 	.byte	0x00, 0xf5, 0x21, 0x00


	//----- nvinfo : EIATTR_SPARSE_MMA_MASK
	.align		4
.L_171:
        /*0058*/ 	.byte	0x03, 0x50
        /*005a*/ 	.short	0x0000


	//----- nvinfo : EIATTR_MAXREG_COUNT
	.align		4
        /*005c*/ 	.byte	0x03, 0x1b
        /*005e*/ 	.short	0x00ff


	//----- nvinfo : EIATTR_MERCURY_ISA_VERSION
	.align		4
        /*0060*/ 	.byte	0x03, 0x5f
        /*0062*/ 	.short	0x0101


	//----- nvinfo : EIATTR_VRC_CTA_INIT_COUNT
	.align		4
        /*0064*/ 	.byte	0x02, 0x4a
	.zero		1
	.zero		1


	//----- nvinfo : EIATTR_EXIT_INSTR_OFFSETS
	.align		4
        /*0068*/ 	.byte	0x04, 0x1c
        /*006a*/ 	.short	(.L_173 - .L_172)


	//   ....[0]....
.L_172:
        /*006c*/ 	.word	0x000000a0


	//   ....[1]....
        /*0070*/ 	.word	0x00002f20


	//----- nvinfo : EIATTR_CRS_STACK_SIZE
	.align		4
.L_173:
        /*0074*/ 	.byte	0x04, 0x1e
        /*0076*/ 	.short	(.L_175 - .L_174)
.L_174:
        /*0078*/ 	.word	0x00000000


	//----- nvinfo : EIATTR_CBANK_PARAM_SIZE
	.align		4
.L_175:
        /*007c*/ 	.byte	0x03, 0x19
        /*007e*/ 	.short	0x0020


	//----- nvinfo : EIATTR_PARAM_CBANK
	.align		4
        /*0080*/ 	.byte	0x04, 0x0a
        /*0082*/ 	.short	(.L_177 - .L_176)
	.align		4
.L_176:
        /*0084*/ 	.word	index@(.nv.constant0.log_softmax_nl_loss)
        /*0088*/ 	.short	0x0380
        /*008a*/ 	.short	0x0020


	//----- nvinfo : EIATTR_SW_WAR
	.align		4
.L_177:
        /*008c*/ 	.byte	0x04, 0x36
        /*008e*/ 	.short	(.L_179 - .L_178)
.L_178:
        /*0090*/ 	.word	0x00000008
.L_179:


//--------------------- .nv.info.nl_loss          --------------------------
	.section	.nv.info.nl_loss,"",@"SHT_CUDA_INFO"
	.sectionflags	@""
	.align	4


	//----- nvinfo : EIATTR_CUDA_API_VERSION
	.align		4
        /*0000*/ 	.byte	0x04, 0x37
        /*0002*/ 	.short	(.L_181 - .L_180)
.L_180:
        /*0004*/ 	.word	0x00000082


	//----- nvinfo : EIATTR_KPARAM_INFO
	.align		4
.L_181:
        /*0008*/ 	.byte	0x04, 0x17
        /*000a*/ 	.short	(.L_183 - .L_182)
.L_182:
        /*000c*/ 	.word	0x00000000
        /*0010*/ 	.short	0x0004
        /*0012*/ 	.short	0x001c
        /*0014*/ 	.byte	0x00, 0xf0, 0x11, 0x00


	//----- nvinfo : EIATTR_KPARAM_INFO
	.align		4
.L_183:
        /*0018*/ 	.byte	0x04, 0x17
        /*001a*/ 	.short	(.L_185 - .L_184)
.L_184:
        /*001c*/ 	.word	0x00000000
        /*0020*/ 	.short	0x0003
        /*0022*/ 	.short	0x0018
        /*0024*/ 	.byte	0x00, 0xf0, 0x11, 0x00


	//----- nvinfo : EIATTR_KPARAM_INFO
	.align		4
.L_185:
        /*0028*/ 	.byte	0x04, 0x17
        /*002a*/ 	.short	(.L_187 - .L_186)
.L_186:
        /*002c*/ 	.word	0x00000000
        /*0030*/ 	.short	0x0002
        /*0032*/ 	.short	0x0010
        /*0034*/ 	.byte	0x00, 0xf5, 0x21, 0x00


	//----- nvinfo : EIATTR_KPARAM_INFO
	.align		4
.L_187:
        /*0038*/ 	.byte	0x04, 0x17
        /*003a*/ 	.short	(.L_189 - .L_188)
.L_188:
        /*003c*/ 	.word	0x00000000
        /*0040*/ 	.short	0x0001
        /*0042*/ 	.short	0x0008
        /*0044*/ 	.byte	0x00, 0xf5, 0x21, 0x00


	//----- nvinfo : EIATTR_KPARAM_INFO
	.align		4
.L_189:
        /*0048*/ 	.byte	0x04, 0x17
        /*004a*/ 	.short	(.L_191 - .L_190)
.L_190:
        /*004c*/ 	.word	0x00000000
        /*0050*/ 	.short	0x0000
        /*0052*/ 	.short	0x0000
        /*0054*/ 	.byte	0x00, 0xf5, 0x21, 0x00


	//----- nvinfo : EIATTR_SPARSE_MMA_MASK
	.align		4
.L_191:
        /*0058*/ 	.byte	0x03, 0x50
        /*005a*/ 	.short	0x0000


	//----- nvinfo : EIATTR_MAXREG_COUNT
	.align		4
        /*005c*/ 	.byte	0x03, 0x1b
        /*005e*/ 	.short	0x00ff


	//----- nvinfo : EIATTR_MERCURY_ISA_VERSION
	.align		4
        /*0060*/ 	.byte	0x03, 0x5f
        /*0062*/ 	.short	0x0101


	//----- nvinfo : EIATTR_VRC_CTA_INIT_COUNT
	.align		4
        /*0064*/ 	.byte	0x02, 0x4a
	.zero		1
	.zero		1


	//----- nvinfo : EIATTR_EXIT_INSTR_OFFSETS
	.align		4
        /*0068*/ 	.byte	0x04, 0x1c
        /*006a*/ 	.short	(.L_193 - .L_192)


	//   ....[0]....
.L_192:
        /*006c*/ 	.word	0x000000a0


	//   ....[1]....
        /*0070*/ 	.word	0x00000a50


	//----- nvinfo : EIATTR_CBANK_PARAM_SIZE
	.align		4
.L_193:
        /*0074*/ 	.byte	0x03, 0x19
        /*0076*/ 	.short	0x0020


	//----- nvinfo : EIATTR_PARAM_CBANK
	.align		4
        /*0078*/ 	.byte	0x04, 0x0a
        /*007a*/ 	.short	(.L_195 - .L_194)
	.align		4
.L_194:
        /*007c*/ 	.word	index@(.nv.constant0.nl_loss)
        /*0080*/ 	.short	0x0380
        /*0082*/ 	.short	0x0020


	//----- nvinfo : EIATTR_SW_WAR
	.align		4
.L_195:
        /*0084*/ 	.byte	0x04, 0x36
        /*0086*/ 	.short	(.L_197 - .L_196)
.L_196:
        /*0088*/ 	.word	0x00000008
.L_197:


//--------------------- .nv.info.loss             --------------------------
	.section	.nv.info.loss,"",@"SHT_CUDA_INFO"
	.sectionflags	@""
	.align	4


	//----- nvinfo : EIATTR_CUDA_API_VERSION
	.align		4
        /*0000*/ 	.byte	0x04, 0x37
        /*0002*/ 	.short	(.L_199 - .L_198)
.L_198:
        /*0004*/ 	.word	0x00000082


	//----- nvinfo : EIATTR_KPARAM_INFO
	.align		4
.L_199:
        /*0008*/ 	.byte	0x04, 0x17
        /*000a*/ 	.short	(.L_201 - .L_200)
.L_200:
        /*000c*/ 	.word	0x00000000
        /*0010*/ 	.short	0x0004
        /*0012*/ 	.short	0x001c
        /*0014*/ 	.byte	0x00, 0xf0, 0x11, 0x00


	//----- nvinfo : EIATTR_KPARAM_INFO
	.align		4
.L_201:
        /*0018*/ 	.byte	0x04, 0x17
        /*001a*/ 	.short	(.L_203 - .L_202)
.L_202:
        /*001c*/ 	.word	0x00000000
        /*0020*/ 	.short	0x0003
        /*0022*/ 	.short	0x0018
        /*0024*/ 	.byte	0x00, 0xf0, 0x11, 0x00


	//----- nvinfo : EIATTR_KPARAM_INFO
	.align		4
.L_203:
        /*0028*/ 	.byte	0x04, 0x17
        /*002a*/ 	.short	(.L_205 - .L_204)
.L_204:
        /*002c*/ 	.word	0x00000000
        /*0030*/ 	.short	0x0002
        /*0032*/ 	.short	0x0010
        /*0034*/ 	.byte	0x00, 0xf5, 0x21, 0x00


	//----- nvinfo : EIATTR_KPARAM_INFO
	.align		4
.L_205:
        /*0038*/ 	.byte	0x04, 0x17
        /*003a*/ 	.short	(.L_207 - .L_206)
.L_206:
        /*003c*/ 	.word	0x00000000
        /*0040*/ 	.short	0x0001
        /*0042*/ 	.short	0x0008
        /*0044*/ 	.byte	0x00, 0xf5, 0x21, 0x00


	//----- nvinfo : EIATTR_KPARAM_INFO
	.align		4
.L_207:
        /*0048*/ 	.byte	0x04, 0x17
        /*004a*/ 	.short	(.L_209 - .L_208)
.L_208:
        /*004c*/ 	.word	0x00000000
        /*0050*/ 	.short	0x0000
        /*0052*/ 	.short	0x0000
        /*0054*/ 	.byte	0x00, 0xf5, 0x21, 0x00


	//----- nvinfo : EIATTR_SPARSE_MMA_MASK
	.align		4
.L_209:
        /*0058*/ 	.byte	0x03, 0x50
        /*005a*/ 	.short	0x0000


	//----- nvinfo : EIATTR_MAXREG_COUNT
	.align		4
        /*005c*/ 	.byte	0x03, 0x1b
        /*005e*/ 	.short	0x00ff


	//----- nvinfo : EIATTR_MERCURY_ISA_VERSION
	.align		4
        /*0060*/ 	.byte	0x03, 0x5f
        /*0062*/ 	.short	0x0101


	//----- nvinfo : EIATTR_VRC_CTA_INIT_COUNT
	.align		4
        /*0064*/ 	.byte	0x02, 0x4a
	.zero		1
	.zero		1


	//----- nvinfo : EIATTR_EXIT_INSTR_OFFSETS
	.align		4
        /*0068*/ 	.byte	0x04, 0x1c
        /*006a*/ 	.short	(.L_211 - .L_210)


	//   ....[0]....
.L_210:
        /*006c*/ 	.word	0x000000a0


	//   ....[1]....
        /*0070*/ 	.word	0x00001010


	//----- nvinfo : EIATTR_CBANK_PARAM_SIZE
	.align		4
.L_211:
        /*0074*/ 	.byte	0x03, 0x19
        /*0076*/ 	.short	0x0020


	//----- nvinfo : EIATTR_PARAM_CBANK
	.align		4
        /*0078*/ 	.byte	0x04, 0x0a
        /*007a*/ 	.short	(.L_213 - .L_212)
	.align		4
.L_212:
        /*007c*/ 	.word	index@(.nv.constant0.loss)
        /*0080*/ 	.short	0x0380
        /*0082*/ 	.short	0x0020


	//----- nvinfo : EIATTR_SW_WAR
	.align		4
.L_213:
        /*0084*/ 	.byte	0x04, 0x36
        /*0086*/ 	.short	(.L_215 - .L_214)
.L_214:
        /*0088*/ 	.word	0x00000008
.L_215:


//--------------------- .nv.callgraph             --------------------------
	.section	.nv.callgraph,"",@"SHT_CUDA_CALLGRAPH"
	.align	4
	.sectionentsize	8
	.align		4
        /*0000*/ 	.word	0x00000000
	.align		4
        /*0004*/ 	.word	0xffffffff
	.align		4
        /*0008*/ 	.word	0x00000000
	.align		4
        /*000c*/ 	.word	0xfffffffe
	.align		4
        /*0010*/ 	.word	0x00000000
	.align		4
        /*0014*/ 	.word	0xfffffffd
	.align		4
        /*0018*/ 	.word	0x00000000
	.align		4
        /*001c*/ 	.word	0xfffffffc


//--------------------- .text.loss_back_igonre2   --------------------------
	.section	.text.loss_back_igonre2,"ax",@progbits
	.align	128
        .global         loss_back_igonre2
        .type           loss_back_igonre2,@function
        .size           loss_back_igonre2,(.L_x_231 - loss_back_igonre2)
        .other          loss_back_igonre2,@"STO_CUDA_ENTRY STV_DEFAULT"
loss_back_igonre2:
.text.loss_back_igonre2:
[----:B------:R-:W-:Y:S01]  /*0000*/  LDC R1, c[0x0][0x37c] ;  /* 0x0000df00ff017b82 */ /* 0x000fe20000000800 */
[----:B------:R-:W0:Y:S07]  /*0010*/  S2R R0, SR_TID.X ;  /* 0x0000000000007919 */ /* 0x000e2e0000002100 */
[----:B------:R-:W-:Y:S01]  /*0020*/  S2UR UR4, SR_CTAID.X ;  /* 0x00000000000479c3 */ /* 0x000fe20000002500 */
[----:B------:R-:W1:Y:S01]  /*0030*/  LDCU UR6, c[0x0][0x370] ;  /* 0x00006e00ff0677ac */ /* 0x000e620008000800 */
[----:B------:R-:W2:Y:S06]  /*0040*/  LDCU UR7, c[0x0][0x398] ;  /* 0x00007300ff0777ac */ /* 0x000eac0008000800 */
[----:B------:R-:W1:Y:S08]  /*0050*/  S2UR UR5, SR_CTAID.Y ;  /* 0x00000000000579c3 */ /* 0x000e700000002600 */
[----:B------:R-:W0:Y:S01]  /*0060*/  LDC R5, c[0x0][0x360] ;  /* 0x0000d800ff057b82 */ /* 0x000e220000000800 */
[----:B-1----:R-:W-:-:S06]  /*0070*/  UIMAD UR4, UR5, UR6, UR4 ;  /* 0x00000006050472a4 */ /* 0x002fcc000f8e0204 */
[----:B0-----:R-:W-:-:S05]  /*0080*/  IMAD R5, R5, UR4, R0 ;  /* 0x0000000405057c24 */ /* 0x001fca000f8e0200 */
[----:B--2---:R-:W-:-:S13]  /*0090*/  ISETP.GE.AND P0, PT, R5, UR7, PT ;  /* 0x0000000705007c0c */ /* 0x004fda000bf06270 */
[----:B------:R-:W-:Y:S05]  /*00a0*/  @P0 EXIT ;  /* 0x000000000000094d */ /* 0x000fea0003800000 */
[----:B------:R-:W0:Y:S01]  /*00b0*/  LDC R0, c[0x0][0x39c] ;  /* 0x0000e700ff007b82 */ /* 0x000e220000000800 */
[----:B------:R-:W1:Y:S01]  /*00c0*/  LDCU UR4, c[0x0][0x3a0] ;  /* 0x00007400ff0477ac */ /* 0x000e620008000800 */
[----:B------:R-:W2:Y:S06]  /*00d0*/  LDCU.64 UR8, c[0x0][0x358] ;  /* 0x00006b00ff0877ac */ /* 0x000eac0008000a00 */
[----:B------:R-:W3:Y:S01]  /*00e0*/  LDC.64 R2, c[0x0][0x388] ;  /* 0x0000e200ff027b82 */ /* 0x000ee20000000a00 */
[----:B0-----:R-:W-:-:S05]  /*00f0*/  IMAD R4, R5, R0, RZ ;  /* 0x0000000005047224 */ /* 0x001fca00078e02ff */
[----:B-1----:R-:W-:-:S05]  /*0100*/  IADD3 R5, PT, PT, R4, UR4, RZ ;  /* 0x0000000404057c10 */ /* 0x002fca000fffe0ff */
[----:B---3--:R-:W-:-:S06]  /*0110*/  IMAD.WIDE R2, R5, 0x4, R2 ;  /* 0x0000000405027825 */ /* 0x008fcc00078e0202 */
[----:B--2---:R-:W2:Y:S02]  /*0120*/  LDG.E R2, desc[UR8][R2.64] ;  /* 0x0000000802027981 */ /* 0x004ea4000c1e1900 */
[----:B--2---:R-:W-:-:S13]  /*0130*/  FSETP.NEU.AND P0, PT, R2, 1, PT ;  /* 0x3f8000000200780b */ /* 0x004fda0003f0d000 */
[----:B------:R-:W-:Y:S05]  /*0140*/  @!P0 BRA `(.L_x_0) ;  /* 0x0000002800fc8947 */ /* 0x000fea0003800000 */
[----:B------:R-:W-:Y:S02]  /*0150*/  ISETP.GE.AND P0, PT, R0, 0x1, PT ;  /* 0x000000010000780c */ /* 0x000fe40003f06270 */
[----:B------:R-:W-:-:S11]  /*0160*/  MOV R5, 0xff7fffff ;  /* 0xff7fffff00057802 */ /* 0x000fd60000000f00 */
[----:B------:R-:W-:Y:S05]  /*0170*/  @!P0 BRA `(.L_x_1) ;  /* 0x0000000800188947 */ /* 0x000fea0003800000 */
[C---:B------:R-:W-:Y:S01]  /*0180*/  ISETP.GE.U32.AND P2, PT, R0.reuse, 0x10, PT ;  /* 0x000000100000780c */ /* 0x040fe20003f46070 */
[----:B------:R-:W-:Y:S01]  /*0190*/  IMAD.MOV.U32 R7, RZ, RZ, RZ ;  /* 0x000000ffff077224 */ /* 0x000fe200078e00ff */
[----:B------:R-:W-:Y:S02]  /*01a0*/  LOP3.LUT R21, R0, 0xf, RZ, 0xc0, !PT ;  /* 0x0000000f00157812 */ /* 0x000fe400078ec0ff */
[----:B------:R-:W-:Y:S02]  /*01b0*/  MOV R5, 0xff7fffff ;  /* 0xff7fffff00057802 */ /* 0x000fe40000000f00 */
[----:B------:R-:W-:-:S07]  /*01c0*/  ISETP.NE.AND P1, PT, R21, RZ, PT ;  /* 0x000000ff1500720c */ /* 0x000fce0003f25270 */
[----:B------:R-:W-:Y:S06]  /*01d0*/  @!P2 BRA `(.L_x_2) ;  /* 0x0000000000f8a947 */ /* 0x000fec0003800000 */
[----:B------:R-:W0:Y:S01]  /*01e0*/  LDCU.64 UR4, c[0x0][0x380] ;  /* 0x00007000ff0477ac */ /* 0x000e220008000a00 */
[----:B------:R-:W-:Y:S02]  /*01f0*/  LOP3.LUT R7, R0, 0x7ffffff0, RZ, 0xc0, !PT ;  /* 0x7ffffff000077812 */ /* 0x000fe400078ec0ff */
[----:B------:R-:W-:Y:S02]  /*0200*/  MOV R5, 0xff7fffff ;  /* 0xff7fffff00057802 */ /* 0x000fe40000000f00 */
[----:B------:R-:W-:Y:S02]  /*0210*/  MOV R6, R4 ;  /* 0x0000000400067202 */ /* 0x000fe40000000f00 */
[----:B------:R-:W-:Y:S01]  /*0220*/  IADD3 R19, PT, PT, -R7, RZ, RZ ;  /* 0x000000ff07137210 */ /* 0x000fe20007ffe1ff */
[----:B0-----:R-:W-:-:S04]  /*0230*/  UIADD3 UR4, UP0, UPT, UR4, 0x20, URZ ;  /* 0x0000002004047890 */ /* 0x001fc8000ff1e0ff */
[----:B------:R-:W-:-:S12]  /*0240*/  UIADD3.X UR5, UPT, UPT, URZ, UR5, URZ, UP0, !UPT ;  /* 0x00000005ff057290 */ /* 0x000fd800087fe4ff */
.L_x_3:
[----:B------:R-:W-:Y:S01]  /*0250*/  MOV R3, UR5 ;  /* 0x0000000500037c02 */ /* 0x000fe20008000f00 */
[----:B------:R-:W-:-:S04]  /*0260*/  IMAD.U32 R2, RZ, RZ, UR4 ;  /* 0x00000004ff027e24 */ /* 0x000fc8000f8e00ff */
[----:B------:R-:W-:-:S05]  /*0270*/  IMAD.WIDE R2, R6, 0x4, R2 ;  /* 0x0000000406027825 */ /* 0x000fca00078e0202 */
[----:B------:R-:W2:Y:S04]  /*0280*/  LDG.E R20, desc[UR8][R2.64+-0x20] ;  /* 0xffffe00802147981 */ /* 0x000ea8000c1e1900 */
[----:B------:R-:W3:Y:S04]  /*0290*/  LDG.E R22, desc[UR8][R2.64+-0x1c] ;  /* 0xffffe40802167981 */ /* 0x000ee8000c1e1900 */
[----:B------:R-:W4:Y:S04]  /*02a0*/  LDG.E R24, desc[UR8][R2.64+-0x18] ;  /* 0xffffe80802187981 */ /* 0x000f28000c1e1900 */
[----:B------:R-:W5:Y:S04]  /*02b0*/  LDG.E R26, desc[UR8][R2.64+-0x14] ;  /* 0xffffec08021a7981 */ /* 0x000f68000c1e1900 */
        /* <DEDUP_REMOVED lines=11> */
[----:B------:R-:W5:Y:S01]  /*0370*/  LDG.E R18, desc[UR8][R2.64+0x1c] ;  /* 0x00001c0802127981 */ /* 0x000f62000c1e1900 */
[----:B------:R-:W-:-:S02]  /*0380*/  IADD3 R19, PT, PT, R19, 0x10, RZ ;  /* 0x0000001013137810 */ /* 0x000fc40007ffe0ff */
[----:B------:R-:W-:Y:S02]  /*0390*/  IADD3 R6, PT, PT, R6, 0x10, RZ ;  /* 0x0000001006067810 */ /* 0x000fe40007ffe0ff */
[----:B------:R-:W-:Y:S02]  /*03a0*/  ISETP.NE.AND P3, PT, R19, RZ, PT ;  /* 0x000000ff1300720c */ /* 0x000fe40003f65270 */
[----:B--2---:R-:W-:-:S04]  /*03b0*/  FSETP.GTU.AND P2, PT, R5, R20, PT ;  /* 0x000000140500720b */ /* 0x004fc80003f4c000 */
[----:B------:R-:W-:-:S04]  /*03c0*/  FSEL R5, R20, R5, !P2 ;  /* 0x0000000514057208 */ /* 0x000fc80005000000 */
[----:B---3--:R-:W-:-:S04]  /*03d0*/  FSETP.GTU.AND P2, PT, R5, R22, PT ;  /* 0x000000160500720b */ /* 0x008fc80003f4c000 */
[----:B------:R-:W-:-:S04]  /*03e0*/  FSEL R5, R22, R5, !P2 ;  /* 0x0000000516057208 */ /* 0x000fc80005000000 */
[----:B----4-:R-:W-:-:S04]  /*03f0*/  FSETP.GTU.AND P2, PT, R5, R24, PT ;  /* 0x000000180500720b */ /* 0x010fc80003f4c000 */
[----:B------:R-:W-:-:S04]  /*0400*/  FSEL R5, R24, R5, !P2 ;  /* 0x0000000518057208 */ /* 0x000fc80005000000 */
[----:B-----5:R-:W-:-:S04]  /*0410*/  FSETP.GTU.AND P2, PT, R5, R26, PT ;  /* 0x0000001a0500720b */ /* 0x020fc80003f4c000 */
[----:B------:R-:W-:-:S04]  /*0420*/  FSEL R5, R26, R5, !P2 ;  /* 0x000000051a057208 */ /* 0x000fc80005000000 */
[----:B------:R-:W-:-:S04]  /*0430*/  FSETP.GTU.AND P2, PT, R5, R28, PT ;  /* 0x0000001c0500720b */ /* 0x000fc80003f4c000 */
        /* <DEDUP_REMOVED lines=22> */
[----:B------:R-:W-:Y:S01]  /*05a0*/  FSEL R5, R18, R5, !P2 ;  /* 0x0000000512057208 */ /* 0x000fe20005000000 */
[----:B------:R-:W-:Y:S08]  /*05b0*/  @P3 BRA `(.L_x_3) ;  /* 0xfffffffc00243947 */ /* 0x000ff0000383ffff */
.L_x_2:
[----:B------:R-:W-:Y:S05]  /*05c0*/  @!P1 BRA `(.L_x_1) ;  /* 0x0000000400049947 */ /* 0x000fea0003800000 */
[----:B------:R-:W-:Y:S02]  /*05d0*/  ISETP.GE.U32.AND P2, PT, R21, 0x8, PT ;  /* 0x000000081500780c */ /* 0x000fe40003f46070 */
[----:B------:R-:W-:-:S04]  /*05e0*/  LOP3.LUT R11, R0, 0x7, RZ, 0xc0, !PT ;  /* 0x00000007000b7812 */ /* 0x000fc800078ec0ff */
[----:B------:R-:W-:-:S07]  /*05f0*/  ISETP.NE.AND P1, PT, R11, RZ, PT ;  /* 0x000000ff0b00720c */ /* 0x000fce0003f25270 */
[----:B------:R-:W-:Y:S06]  /*0600*/  @!P2 BRA `(.L_x_4) ;  /* 0x000000000070a947 */ /* 0x000fec0003800000 */
[----:B------:R-:W0:Y:S01]  /*0610*/  LDC.64 R2, c[0x0][0x380] ;  /* 0x0000e000ff027b82 */ /* 0x000e220000000a00 */
[----:B------:R-:W-:-:S04]  /*0620*/  IMAD.IADD R9, R4, 0x1, R7 ;  /* 0x0000000104097824 */ /* 0x000fc800078e0207 */
[----:B0-----:R-:W-:-:S05]  /*0630*/  IMAD.WIDE R2, R9, 0x4, R2 ;  /* 0x0000000409027825 */ /* 0x001fca00078e0202 */
[----:B------:R-:W2:Y:S04]  /*0640*/  LDG.E R6, desc[UR8][R2.64] ;  /* 0x0000000802067981 */ /* 0x000ea8000c1e1900 */
[----:B------:R-:W3:Y:S04]  /*0650*/  LDG.E R8, desc[UR8][R2.64+0x4] ;  /* 0x0000040802087981 */ /* 0x000ee8000c1e1900 */
[----:B------:R-:W4:Y:S04]  /*0660*/  LDG.E R10, desc[UR8][R2.64+0x8] ;  /* 0x00000808020a7981 */ /* 0x000f28000c1e1900 */
[----:B------:R-:W5:Y:S04]  /*0670*/  LDG.E R12, desc[UR8][R2.64+0xc] ;  /* 0x00000c08020c7981 */ /* 0x000f68000c1e1900 */
[----:B------:R-:W5:Y:S04]  /*0680*/  LDG.E R14, desc[UR8][R2.64+0x10] ;  /* 0x00001008020e7981 */ /* 0x000f68000c1e1900 */
[----:B------:R-:W5:Y:S04]  /*0690*/  LDG.E R16, desc[UR8][R2.64+0x14] ;  /* 0x0000140802107981 */ /* 0x000f68000c1e1900 */
[----:B------:R-:W5:Y:S04]  /*06a0*/  LDG.E R18, desc[UR8][R2.64+0x18] ;  /* 0x0000180802127981 */ /* 0x000f68000c1e1900 */
[----:B------:R-:W5:Y:S01]  /*06b0*/  LDG.E R20, desc[UR8][R2.64+0x1c] ;  /* 0x00001c0802147981 */ /* 0x000f62000c1e1900 */
[----:B------:R-:W-:-:S02]  /*06c0*/  IADD3 R7, PT, PT, R7, 0x8, RZ ;  /* 0x0000000807077810 */ /* 0x000fc40007ffe0ff */
        /* <DEDUP_REMOVED lines=15> */
[----:B------:R-:W-:-:S09]  /*07c0*/  FSEL R5, R20, R5, !P2 ;  /* 0x0000000514057208 */ /* 0x000fd20005000000 */
.L_x_4:
[----:B------:R-:W-:Y:S05]  /*07d0*/  @!P1 BRA `(.L_x_1) ;  /* 0x0000000000809947 */ /* 0x000fea0003800000 */
[----:B------:R-:W-:Y:S02]  /*07e0*/  ISETP.GE.U32.AND P2, PT, R11, 0x4, PT ;  /* 0x000000040b00780c */ /* 0x000fe40003f46070 */
[----:B------:R-:W-:-:S04]  /*07f0*/  LOP3.LUT R6, R0, 0x3, RZ, 0xc0, !PT ;  /* 0x0000000300067812 */ /* 0x000fc800078ec0ff */
[----:B------:R-:W-:-:S07]  /*0800*/  ISETP.NE.AND P1, PT, R6, RZ, PT ;  /* 0x000000ff0600720c */ /* 0x000fce0003f25270 */
[----:B------:R-:W-:Y:S06]  /*0810*/  @!P2 BRA `(.L_x_5) ;  /* 0x000000000040a947 */ /* 0x000fec0003800000 */
[----:B------:R-:W0:Y:S01]  /*0820*/  LDC.64 R2, c[0x0][0x380] ;  /* 0x0000e000ff027b82 */ /* 0x000e220000000a00 */
[----:B------:R-:W-:-:S05]  /*0830*/  IADD3 R9, PT, PT, R4, R7, RZ ;  /* 0x0000000704097210 */ /* 0x000fca0007ffe0ff */
[----:B0-----:R-:W-:-:S05]  /*0840*/  IMAD.WIDE R2, R9, 0x4, R2 ;  /* 0x0000000409027825 */ /* 0x001fca00078e0202 */
[----:B------:R-:W2:Y:S04]  /*0850*/  LDG.E R8, desc[UR8][R2.64] ;  /* 0x0000000802087981 */ /* 0x000ea8000c1e1900 */
[----:B------:R-:W3:Y:S04]  /*0860*/  LDG.E R10, desc[UR8][R2.64+0x4] ;  /* 0x00000408020a7981 */ /* 0x000ee8000c1e1900 */
[----:B------:R-:W4:Y:S04]  /*0870*/  LDG.E R12, desc[UR8][R2.64+0x8] ;  /* 0x00000808020c7981 */ /* 0x000f28000c1e1900 */
        /* <DEDUP_REMOVED lines=9> */
[----:B------:R-:W-:-:S09]  /*0910*/  FSEL R5, R14, R5, !P2 ;  /* 0x000000050e057208 */ /* 0x000fd20005000000 */
.L_x_5:
[----:B------:R-:W-:Y:S05]  /*0920*/  @!P1 BRA `(.L_x_1) ;  /* 0x00000000002c9947 */ /* 0x000fea0003800000 */
[----:B------:R-:W0:Y:S01]  /*0930*/  LDC.64 R8, c[0x0][0x380] ;  /* 0x0000e000ff087b82 */ /* 0x000e220000000a00 */
[----:B------:R-:W-:Y:S01]  /*0940*/  IMAD.IADD R7, R4, 0x1, R7 ;  /* 0x0000000104077824 */ /* 0x000fe200078e0207 */
[----:B------:R-:W-:-:S07]  /*0950*/  IADD3 R6, PT, PT, -R6, RZ, RZ ;  /* 0x000000ff06067210 */ /* 0x000fce0007ffe1ff */
.L_x_6:
[----:B0-----:R-:W-:-:S06]  /*0960*/  IMAD.WIDE R2, R7, 0x4, R8 ;  /* 0x0000000407027825 */ /* 0x001fcc00078e0208 */
[----:B------:R-:W2:Y:S01]  /*0970*/  LDG.E R2, desc[UR8][R2.64] ;  /* 0x0000000802027981 */ /* 0x000ea2000c1e1900 */
[----:B------:R-:W-:Y:S02]  /*0980*/  IADD3 R6, PT, PT, R6, 0x1, RZ ;  /* 0x0000000106067810 */ /* 0x000fe40007ffe0ff */
[----:B------:R-:W-:Y:S02]  /*0990*/  IADD3 R7, PT, PT, R7, 0x1, RZ ;  /* 0x0000000107077810 */ /* 0x000fe40007ffe0ff */
[----:B------:R-:W-:Y:S02]  /*09a0*/  ISETP.NE.AND P2, PT, R6, RZ, PT ;  /* 0x000000ff0600720c */ /* 0x000fe40003f45270 */
[----:B--2---:R-:W-:-:S04]  /*09b0*/  FSETP.GTU.AND P1, PT, R5, R2, PT ;  /* 0x000000020500720b */ /* 0x004fc80003f2c000 */
[----:B------:R-:W-:-:S07]  /*09c0*/  FSEL R5, R2, R5, !P1 ;  /* 0x0000000502057208 */ /* 0x000fce0004800000 */
[----:B------:R-:W-:Y:S05]  /*09d0*/  @P2 BRA `(.L_x_6) ;  /* 0xfffffffc00e02947 */ /* 0x000fea000383ffff */
.L_x_1:
[----:B------:R-:W-:Y:S01]  /*09e0*/  IMAD.MOV.U32 R3, RZ, RZ, RZ ;  /* 0x000000ffff037224 */ /* 0x000fe200078e00ff */
[----:B------:R-:W-:Y:S06]  /*09f0*/  @!P0 BRA `(.L_x_7) ;  /* 0x0000000c00c88947 */ /* 0x000fec0003800000 */
[C---:B------:R-:W-:Y:S01]  /*0a00*/  ISETP.GE.U32.AND P1, PT, R0.reuse, 0x8, PT ;  /* 0x000000080000780c */ /* 0x040fe20003f26070 */
[----:B------:R-:W-:Y:S01]  /*0a10*/  HFMA2 R3, -RZ, RZ, 0, 0 ;  /* 0x00000000ff037431 */ /* 0x000fe200000001ff */
[----:B------:R-:W-:Y:S02]  /*0a20*/  LOP3.LUT R16, R0, 0x7, RZ, 0xc0, !PT ;  /* 0x0000000700107812 */ /* 0x000fe400078ec0ff */
[----:B------:R-:W-:Y:S02]  /*0a30*/  MOV R11, RZ ;  /* 0x000000ff000b7202 */ /* 0x000fe40000000f00 */
[----:B------:R-:W-:-:S07]  /*0a40*/  ISETP.NE.AND P2, PT, R16, RZ, PT ;  /* 0x000000ff1000720c */ /* 0x000fce0003f45270 */
[----:B------:R-:W-:Y:S06]  /*0a50*/  @!P1 BRA `(.L_x_8) ;  /* 0x0000000400d89947 */ /* 0x000fec0003800000 */
[----:B------:R-:W0:Y:S01]  /*0a60*/  LDCU.64 UR6, c[0x0][0x380] ;  /* 0x00007000ff0677ac */ /* 0x000e220008000a00 */
[----:B------:R-:W-:Y:S01]  /*0a70*/  LOP3.LUT R11, R0, 0x7ffffff8, RZ, 0xc0, !PT ;  /* 0x7ffffff8000b7812 */ /* 0x000fe200078ec0ff */
[----:B------:R-:W-:Y:S01]  /*0a80*/  IMAD.MOV.U32 R2, RZ, RZ, R4 ;  /* 0x000000ffff027224 */ /* 0x000fe200078e0004 */
[----:B------:R-:W-:Y:S01]  /*0a90*/  MOV R3, RZ ;  /* 0x000000ff00037202 */ /* 0x000fe20000000f00 */
[----:B------:R-:W1:Y:S01]  /*0aa0*/  LDCU.64 UR4, c[0x0][0x390] ;  /* 0x00007200ff0477ac */ /* 0x000e620008000a00 */
[----:B------:R-:W-:Y:S01]  /*0ab0*/  IADD3 R10, PT, PT, -R11, RZ, RZ ;  /* 0x000000ff0b0a7210 */ /* 0x000fe20007ffe1ff */
[----:B0-----:R-:W-:Y:S02]  /*0ac0*/  UIADD3 UR6, UP0, UPT, UR6, 0x10, URZ ;  /* 0x0000001006067890 */ /* 0x001fe4000ff1e0ff */
[----:B-1----:R-:W-:Y:S02]  /*0ad0*/  UIADD3 UR4, UP1, UPT, UR4, 0x10, URZ ;  /* 0x0000001004047890 */ /* 0x002fe4000ff3e0ff */
[----:B------:R-:W-:-:S02]  /*0ae0*/  UIADD3.X UR7, UPT, UPT, URZ, UR7, URZ, UP0, !UPT ;  /* 0x00000007ff077290 */ /* 0x000fc400087fe4ff */
[----:B------:R-:W-:-:S12]  /*0af0*/  UIADD3.X UR5, UPT, UPT, URZ, UR5, URZ, UP1, !UPT ;  /* 0x00000005ff057290 */ /* 0x000fd80008ffe4ff */
.L_x_9:
[----:B------:R-:W-:Y:S02]  /*0b00*/  MOV R6, UR6 ;  /* 0x0000000600067c02 */ /* 0x000fe40008000f00 */
[----:B------:R-:W-:-:S03]  /*0b10*/  MOV R7, UR7 ;  /* 0x0000000700077c02 */ /* 0x000fc60008000f00 */
[----:B------:R-:W-:-:S05]  /*0b20*/  IMAD.WIDE R6, R2, 0x4, R6 ;  /* 0x0000000402067825 */ /* 0x000fca00078e0206 */
[----:B-1----:R-:W2:Y:S01]  /*0b30*/  LDG.E R8, desc[UR8][R6.64+-0x10] ;  /* 0xfffff00806087981 */ /* 0x002ea2000c1e1900 */
[----:B------:R-:W-:Y:S02]  /*0b40*/  HFMA2 R13, -RZ, RZ, 3.7421875, 0 ;  /* 0x437c0000ff0d7431 */ /* 0x000fe400000001ff */
[----:B------:R-:W-:Y:S02]  /*0b50*/  IMAD.MOV.U32 R12, RZ, RZ, 0x3bbb989d ;  /* 0x3bbb989dff0c7424 */ /* 0x000fe400078e00ff */
[----:B--2---:R-:W-:-:S04]  /*0b60*/  FADD R9, R8, -R5 ;  /* 0x8000000508097221 */ /* 0x004fc80000000000 */
[----:B------:R-:W-:-:S04]  /*0b70*/  FFMA.SAT R8, R9, R12, 0.5 ;  /* 0x3f00000009087423 */ /* 0x000fc8000000200c */
[----:B------:R-:W-:-:S04]  /*0b80*/  FFMA.RM R14, R8, R13, 12582913 ;  /* 0x4b400001080e7423 */ /* 0x000fc8000000400d */
[C---:B------:R-:W-:Y:S01]  /*0b90*/  FADD R8, R14.reuse, -12583039 ;  /* 0xcb40007f0e087421 */ /* 0x040fe20000000000 */
[----:B------:R-:W-:-:S03]  /*0ba0*/  IMAD.SHL.U32 R14, R14, 0x800000, RZ ;  /* 0x008000000e0e7824 */ /* 0x000fc600078e00ff */
[----:B------:R-:W-:-:S04]  /*0bb0*/  FFMA R8, R9, 1.4426950216293334961, -R8 ;  /* 0x3fb8aa3b09087823 */ /* 0x000fc80000000808 */
[----:B------:R-:W-:Y:S01]  /*0bc0*/  FFMA R15, R9, 1.925963033500011079e-08, R8 ;  /* 0x32a57060090f7823 */ /* 0x000fe20000000008 */
[----:B------:R-:W-:Y:S02]  /*0bd0*/  MOV R8, UR4 ;  /* 0x0000000400087c02 */ /* 0x000fe40008000f00 */
[----:B------:R-:W-:-:S03]  /*0be0*/  MOV R9, UR5 ;  /* 0x0000000500097c02 */ /* 0x000fc60008000f00 */
[----:B------:R-:W0:Y:S01]  /*0bf0*/  MUFU.EX2 R15, R15 ;  /* 0x0000000f000f7308 */ /* 0x000e220000000800 */
[----:B------:R-:W-:-:S04]  /*0c00*/  IMAD.WIDE R8, R2, 0x4, R8 ;  /* 0x0000000402087825 */ /* 0x000fc800078e0208 */
[----:B0-----:R-:W-:-:S05]  /*0c10*/  FMUL R14, R14, R15 ;  /* 0x0000000f0e0e7220 */ /* 0x001fca0000400000 */
[----:B------:R0:W-:Y:S04]  /*0c20*/  STG.E desc[UR8][R8.64+-0x10], R14 ;  /* 0xfffff00e08007986 */ /* 0x0001e8000c101908 */
[----:B------:R-:W2:Y:S02]  /*0c30*/  LDG.E R18, desc[UR8][R6.64+-0xc] ;  /* 0xfffff40806127981 */ /* 0x000ea4000c1e1900 */
[----:B--2---:R-:W-:-:S04]  /*0c40*/  FADD R17, R18, -R5 ;  /* 0x8000000512117221 */ /* 0x004fc80000000000 */
[----:B------:R-:W-:-:S04]  /*0c50*/  FFMA.SAT R18, R17, R12, 0.5 ;  /* 0x3f00000011127423 */ /* 0x000fc8000000200c */
[----:B------:R-:W-:-:S04]  /*0c60*/  FFMA.RM R18, R18, R13, 12582913 ;  /* 0x4b40000112127423 */ /* 0x000fc8000000400d */
[C---:B------:R-:W-:Y:S01]  /*0c70*/  FADD R20, R18.reuse, -12583039 ;  /* 0xcb40007f12147421 */ /* 0x040fe20000000000 */
[----:B------:R-:W-:-:S03]  /*0c80*/  SHF.L.U32 R15, R18, 0x17, RZ ;  /* 0x00000017120f7819 */ /* 0x000fc600000006ff */
[----:B------:R-:W-:-:S04]  /*0c90*/  FFMA R20, R17, 1.4426950216293334961, -R20 ;  /* 0x3fb8aa3b11147823 */ /* 0x000fc80000000814 */
[----:B------:R-:W-:-:S06]  /*0ca0*/  FFMA R20, R17, 1.925963033500011079e-08, R20 ;  /* 0x32a5706011147823 */ /* 0x000fcc0000000014 */
[----:B------:R-:W1:Y:S02]  /*0cb0*/  MUFU.EX2 R20, R20 ;  /* 0x0000001400147308 */ /* 0x000e640000000800 */
[----:B-1----:R-:W-:-:S05]  /*0cc0*/  FMUL R15, R15, R20 ;  /* 0x000000140f0f7220 */ /* 0x002fca0000400000 */
[----:B------:R1:W-:Y:S04]  /*0cd0*/  STG.E desc[UR8][R8.64+-0xc], R15 ;  /* 0xfffff40f08007986 */ /* 0x0003e8000c101908 */
[----:B------:R-:W2:Y:S02]  /*0ce0*/  LDG.E R18, desc[UR8][R6.64+-0x8] ;  /* 0xfffff80806127981 */ /* 0x000ea4000c1e1900 */
[----:B--2---:R-:W-:-:S04]  /*0cf0*/  FADD R17, R18, -R5 ;  /* 0x8000000512117221 */ /* 0x004fc80000000000 */
[----:B------:R-:W-:-:S04]  /*0d00*/  FFMA.SAT R18, R17, R12, 0.5 ;  /* 0x3f00000011127423 */ /* 0x000fc8000000200c */
[----:B------:R-:W-:-:S04]  /*0d10*/  FFMA.RM R18, R18, R13, 12582913 ;  /* 0x4b40000112127423 */ /* 0x000fc8000000400d */
[----:B------:R-:W-:-:S04]  /*0d20*/  FADD R22, R18, -12583039 ;  /* 0xcb40007f12167421 */ /* 0x000fc80000000000 */
[----:B------:R-:W-:-:S04]  /*0d30*/  FFMA R22, R17, 1.4426950216293334961, -R22 ;  /* 0x3fb8aa3b11167823 */ /* 0x000fc80000000816 */
[----:B------:R-:W-:Y:S01]  /*0d40*/  FFMA R22, R17, 1.925963033500011079e-08, R22 ;  /* 0x32a5706011167823 */ /* 0x000fe20000000016 */
[----:B------:R-:W-:-:S05]  /*0d50*/  SHF.L.U32 R17, R18, 0x17, RZ ;  /* 0x0000001712117819 */ /* 0x000fca00000006ff */
[----:B------:R-:W2:Y:S02]  /*0d60*/  MUFU.EX2 R22, R22 ;  /* 0x0000001600167308 */ /* 0x000ea40000000800 */
[----:B--2---:R-:W-:-:S05]  /*0d70*/  FMUL R17, R17, R22 ;  /* 0x0000001611117220 */ /* 0x004fca0000400000 */
        /* <DEDUP_REMOVED lines=19> */
[----:B------:R-:W-:-:S05]  /*0eb0*/  IMAD.SHL.U32 R21, R18, 0x800000, RZ ;  /* 0x0080000012157824 */ /* 0x000fca00078e00ff */
        /* <DEDUP_REMOVED lines=25> */
[----:B------:R-:W2:Y:S01]  /*1050*/  LDG.E R6, desc[UR8][R6.64+0xc] ;  /* 0x00000c0806067981 */ /* 0x000ea2000c1e1900 */
[----:B0-----:R-:W-:Y:S01]  /*1060*/  FADD R14, R14, R3 ;  /* 0x000000030e0e7221 */ /* 0x001fe20000000000 */
[----:B------:R-:W-:Y:S01]  /*1070*/  VIADD R10, R10, 0x8 ;  /* 0x000000080a0a7836 */ /* 0x000fe20000000000 */
[----:B------:R-:W-:Y:S02]  /*1080*/  IADD3 R2, PT, PT, R2, 0x8, RZ ;  /* 0x0000000802027810 */ /* 0x000fe40007ffe0ff */
[----:B------:R-:W-:Y:S02]  /*1090*/  FADD R14, R14, R15 ;  /* 0x0000000f0e0e7221 */ /* 0x000fe40000000000 */
[----:B------:R-:W-:-:S02]  /*10a0*/  ISETP.NE.AND P1, PT, R10, RZ, PT ;  /* 0x000000ff0a00720c */ /* 0x000fc40003f25270 */
[----:B------:R-:W-:-:S04]  /*10b0*/  FADD R14, R14, R17 ;  /* 0x000000110e0e7221 */ /* 0x000fc80000000000 */
[----:B------:R-:W-:-:S04]  /*10c0*/  FADD R14, R14, R19 ;  /* 0x000000130e0e7221 */ /* 0x000fc80000000000 */
[----:B------:R-:W-:-:S04]  /*10d0*/  FADD R14, R14, R21 ;  /* 0x000000150e0e7221 */ /* 0x000fc80000000000 */
[----:B------:R-:W-:-:S04]  /*10e0*/  FADD R14, R14, R23 ;  /* 0x000000170e0e7221 */ /* 0x000fc80000000000 */
[----:B------:R-:W-:Y:S01]  /*10f0*/  FADD R14, R14, R25 ;  /* 0x000000190e0e7221 */ /* 0x000fe20000000000 */
[----:B--2---:R-:W-:-:S04]  /*1100*/  FADD R27, R6, -R5 ;  /* 0x80000005061b7221 */ /* 0x004fc80000000000 */
[----:B------:R-:W-:-:S04]  /*1110*/  FFMA.SAT R12, R27, R12, 0.5 ;  /* 0x3f0000001b0c7423 */ /* 0x000fc8000000200c */
[----:B------:R-:W-:-:S04]  /*1120*/  FFMA.RM R12, R12, R13, 12582913 ;  /* 0x4b4000010c0c7423 */ /* 0x000fc8000000400d */
[C---:B------:R-:W-:Y:S01]  /*1130*/  FADD R18, R12.reuse, -12583039 ;  /* 0xcb40007f0c127421 */ /* 0x040fe20000000000 */
[----:B------:R-:W-:-:S03]  /*1140*/  SHF.L.U32 R12, R12, 0x17, RZ ;  /* 0x000000170c0c7819 */ /* 0x000fc600000006ff */
[----:B------:R-:W-:-:S04]  /*1150*/  FFMA R18, R27, 1.4426950216293334961, -R18 ;  /* 0x3fb8aa3b1b127823 */ /* 0x000fc80000000812 */
[----:B------:R-:W-:-:S04]  /*1160*/  FFMA R18, R27, 1.925963033500011079e-08, R18 ;  /* 0x32a570601b127823 */ /* 0x000fc80000000012 */
[----:B------:R-:W0:Y:S02]  /*1170*/  MUFU.EX2 R13, R18 ;  /* 0x00000012000d7308 */ /* 0x000e240000000800 */
[----:B0-----:R-:W-:-:S04]  /*1180*/  FMUL R13, R12, R13 ;  /* 0x0000000d0c0d7220 */ /* 0x001fc80000400000 */
[----:B------:R-:W-:Y:S01]  /*1190*/  FADD R3, R14, R13 ;  /* 0x0000000d0e037221 */ /* 0x000fe20000000000 */
[----:B------:R1:W-:Y:S01]  /*11a0*/  STG.E desc[UR8][R8.64+0xc], R13 ;  /* 0x00000c0d08007986 */ /* 0x0003e2000c101908 */
[----:B------:R-:W-:Y:S05]  /*11b0*/  @P1 BRA `(.L_x_9) ;  /* 0xfffffff800501947 */ /* 0x000fea000383ffff */
.L_x_8:
[----:B------:R-:W-:Y:S05]  /*11c0*/  @!P2 BRA `(.L_x_7) ;  /* 0x0000000400d4a947 */ /* 0x000fea0003800000 */
[----:B------:R-:W-:Y:S02]  /*11d0*/  ISETP.GE.U32.AND P1, PT, R16, 0x4, PT ;  /* 0x000000041000780c */ /* 0x000fe40003f26070 */
[----:B-1----:R-:W-:-:S04]  /*11e0*/  LOP3.LUT R17, R0, 0x3, RZ, 0xc0, !PT ;  /* 0x0000000300117812 */ /* 0x002fc800078ec0ff */
[----:B------:R-:W-:-:S07]  /*11f0*/  ISETP.NE.AND P2, PT, R17, RZ, PT ;  /* 0x000000ff1100720c */ /* 0x000fce0003f45270 */
[----:B------:R-:W-:Y:S06]  /*1200*/  @!P1 BRA `(.L_x_10) ;  /* 0x0000000000e09947 */ /* 0x000fec0003800000 */
[----:B------:R-:W0:Y:S01]  /*1210*/  LDC.64 R6, c[0x0][0x380] ;  /* 0x0000e000ff067b82 */ /* 0x000e220000000a00 */
[----:B------:R-:W-:-:S05]  /*1220*/  IADD3 R13, PT, PT, R4, R11, RZ ;  /* 0x0000000b040d7210 */ /* 0x000fca0007ffe0ff */
[----:B0-----:R-:W-:-:S05]  /*1230*/  IMAD.WIDE R6, R13, 0x4, R6 ;  /* 0x000000040d067825 */ /* 0x001fca00078e0206 */
[----:B------:R-:W2:Y:S01]  /*1240*/  LDG.E R8, desc[UR8][R6.64] ;  /* 0x0000000806087981 */ /* 0x000ea2000c1e1900 */
[----:B------:R-:W-:Y:S01]  /*1250*/  MOV R2, 0x3bbb989d ;  /* 0x3bbb989d00027802 */ /* 0x000fe20000000f00 */
[----:B------:R-:W-:Y:S02]  /*1260*/  IMAD.MOV.U32 R10, RZ, RZ, 0x437c0000 ;  /* 0x437c0000ff0a7424 */ /* 0x000fe400078e00ff */
[----:B--2---:R-:W-:-:S04]  /*1270*/  FADD R15, R8, -R5 ;  /* 0x80000005080f7221 */ /* 0x004fc80000000000 */
[----:B------:R-:W-:-:S04]  /*1280*/  FFMA.SAT R9, R15, R2, 0.5 ;  /* 0x3f0000000f097423 */ /* 0x000fc80000002002 */
[----:B------:R-:W-:Y:S02]  /*1290*/  FFMA.RM R12, R9, R10, 12582913 ;  /* 0x4b400001090c7423 */ /* 0x000fe4000000400a */
[----:B------:R-:W0:Y:S02]  /*12a0*/  LDC.64 R8, c[0x0][0x390] ;  /* 0x0000e400ff087b82 */ /* 0x000e240000000a00 */
[C---:B------:R-:W-:Y:S01]  /*12b0*/  FADD R14, R12.reuse, -12583039 ;  /* 0xcb40007f0c0e7421 */ /* 0x040fe20000000000 */
[----:B------:R-:W-:-:S03]  /*12c0*/  SHF.L.U32 R12, R12, 0x17, RZ ;  /* 0x000000170c0c7819 */ /* 0x000fc600000006ff */
[----:B------:R-:W-:-:S04]  /*12d0*/  FFMA R14, R15, 1.4426950216293334961, -R14 ;  /* 0x3fb8aa3b0f0e7823 */ /* 0x000fc8000000080e */
[----:B------:R-:W-:-:S04]  /*12e0*/  FFMA R14, R15, 1.925963033500011079e-08, R14 ;  /* 0x32a570600f0e7823 */ /* 0x000fc8000000000e */
[----:B------:R-:W1:Y:S01]  /*12f0*/  MUFU.EX2 R15, R14 ;  /* 0x0000000e000f7308 */ /* 0x000e620000000800 */
[----:B0-----:R-:W-:-:S04]  /*1300*/  IMAD.WIDE R8, R13, 0x4, R8 ;  /* 0x000000040d087825 */ /* 0x001fc800078e0208 */
        /* <DEDUP_REMOVED lines=10> */
[----:B------:R-:W1:Y:S02]  /*13b0*/  MUFU.EX2 R16, R16 ;  /* 0x0000001000107308 */ /* 0x000e640000000800 */
[----:B-1----:R-:W-:-:S05]  /*13c0*/  FMUL R13, R13, R16 ;  /* 0x000000100d0d7220 */ /* 0x002fca0000400000 */
        /* <DEDUP_REMOVED lines=9> */
[----:B------:R-:W2:Y:S02]  /*1460*/  MUFU.EX2 R14, R14 ;  /* 0x0000000e000e7308 */ /* 0x000ea40000000800 */
[----:B--2---:R-:W-:-:S05]  /*1470*/  FMUL R19, R19, R14 ;  /* 0x0000000e13137220 */ /* 0x004fca0000400000 */
[----:B------:R1:W-:Y:S04]  /*1480*/  STG.E desc[UR8][R8.64+0x8], R19 ;  /* 0x0000081308007986 */ /* 0x0003e8000c101908 */
[----:B------:R-:W2:Y:S01]  /*1490*/  LDG.E R6, desc[UR8][R6.64+0xc] ;  /* 0x00000c0806067981 */ /* 0x000ea2000c1e1900 */
[----:B0-----:R-:W-:Y:S01]  /*14a0*/  FADD R12, R3, R12 ;  /* 0x0000000c030c7221 */ /* 0x001fe20000000000 */
[----:B------:R-:W-:-:S03]  /*14b0*/  IADD3 R11, PT, PT, R11, 0x4, RZ ;  /* 0x000000040b0b7810 */ /* 0x000fc60007ffe0ff */
[----:B------:R-:W-:-:S04]  /*14c0*/  FADD R12, R12, R13 ;  /* 0x0000000d0c0c7221 */ /* 0x000fc80000000000 */
[----:B------:R-:W-:Y:S01]  /*14d0*/  FADD R12, R12, R19 ;  /* 0x000000130c0c7221 */ /* 0x000fe20000000000 */
[----:B--2---:R-:W-:-:S04]  /*14e0*/  FADD R15, R6, -R5 ;  /* 0x80000005060f7221 */ /* 0x004fc80000000000 */
[----:B------:R-:W-:-:S04]  /*14f0*/  FFMA.SAT R21, R15, R2, 0.5 ;  /* 0x3f0000000f157423 */ /* 0x000fc80000002002 */
[----:B------:R-:W-:-:S04]  /*1500*/  FFMA.RM R21, R21, R10, 12582913 ;  /* 0x4b40000115157423 */ /* 0x000fc8000000400a */
[C---:B------:R-:W-:Y:S01]  /*1510*/  FADD R2, R21.reuse, -12583039 ;  /* 0xcb40007f15027421 */ /* 0x040fe20000000000 */
[----:B------:R-:W-:-:S03]  /*1520*/  IMAD.SHL.U32 R21, R21, 0x800000, RZ ;  /* 0x0080000015157824 */ /* 0x000fc600078e00ff */
[----:B------:R-:W-:-:S04]  /*1530*/  FFMA R2, R15, 1.4426950216293334961, -R2 ;  /* 0x3fb8aa3b0f027823 */ /* 0x000fc80000000802 */
[----:B------:R-:W-:-:S06]  /*1540*/  FFMA R2, R15, 1.925963033500011079e-08, R2 ;  /* 0x32a570600f027823 */ /* 0x000fcc0000000002 */
[----:B------:R-:W0:Y:S02]  /*1550*/  MUFU.EX2 R2, R2 ;  /* 0x0000000200027308 */ /* 0x000e240000000800 */
[----:B0-----:R-:W-:-:S04]  /*1560*/  FMUL R21, R21, R2 ;  /* 0x0000000215157220 */ /* 0x001fc80000400000 */
[----:B------:R-:W-:Y:S01]  /*1570*/  FADD R3, R12, R21 ;  /* 0x000000150c037221 */ /* 0x000fe20000000000 */
[----:B------:R1:W-:Y:S06]  /*1580*/  STG.E desc[UR8][R8.64+0xc], R21 ;  /* 0x00000c1508007986 */ /* 0x0003ec000c101908 */
.L_x_10:
[----:B------:R-:W-:Y:S05]  /*1590*/  @!P2 BRA `(.L_x_7) ;  /* 0x0000000000e0a947 */ /* 0x000fea0003800000 */
[----:B------:R-:W-:Y:S02]  /*15a0*/  ISETP.NE.AND P1, PT, R17, 0x1, PT ;  /* 0x000000011100780c */ /* 0x000fe40003f25270 */
[----:B------:R-:W-:-:S04]  /*15b0*/  LOP3.LUT R2, R0, 0x1, RZ, 0xc0, !PT ;  /* 0x0000000100027812 */ /* 0x000fc800078ec0ff */
[----:B------:R-:W-:-:S07]  /*15c0*/  ISETP.NE.U32.AND P2, PT, R2, 0x1, PT ;  /* 0x000000010200780c */ /* 0x000fce0003f45070 */
[----:B------:R-:W-:Y:S06]  /*15d0*/  @!P1 BRA `(.L_x_11) ;  /* 0x0000000000809947 */ /* 0x000fec0003800000 */
[----:B------:R-:W0:Y:S01]  /*15e0*/  LDC.64 R6, c[0x0][0x380] ;  /* 0x0000e000ff067b82 */ /* 0x000e220000000a00 */
[----:B------:R-:W-:-:S05]  /*15f0*/  IADD3 R15, PT, PT, R4, R11, RZ ;  /* 0x0000000b040f7210 */ /* 0x000fca0007ffe0ff */
[----:B0-----:R-:W-:-:S05]  /*1600*/  IMAD.WIDE R6, R15, 0x4, R6 ;  /* 0x000000040f067825 */ /* 0x001fca00078e0206 */
[----:B------:R-:W2:Y:S01]  /*1610*/  LDG.E R2, desc[UR8][R6.64] ;  /* 0x0000000806027981 */ /* 0x000ea2000c1e1900 */
[----:B------:R-:W-:Y:S02]  /*1620*/  HFMA2 R17, -RZ, RZ, 0.96630859375, -0.0022525787353515625 ;  /* 0x3bbb989dff117431 */ /* 0x000fe400000001ff */
[----:B-1----:R-:W-:Y:S02]  /*1630*/  IMAD.MOV.U32 R19, RZ, RZ, 0x437c0000 ;  /* 0x437c0000ff137424 */ /* 0x002fe400078e00ff */
[----:B--2---:R-:W-:-:S04]  /*1640*/  FADD R2, R2, -R5 ;  /* 0x8000000502027221 */ /* 0x004fc80000000000 */
[----:B------:R-:W-:-:S04]  /*1650*/  FFMA.SAT R8, R2, R17, 0.5 ;  /* 0x3f00000002087423 */ /* 0x000fc80000002011 */
[----:B------:R-:W-:Y:S02]  /*1660*/  FFMA.RM R10, R8, R19, 12582913 ;  /* 0x4b400001080a7423 */ /* 0x000fe40000004013 */
[----:B------:R-:W0:Y:S02]  /*1670*/  LDC.64 R8, c[0x0][0x390] ;  /* 0x0000e400ff087b82 */ /* 0x000e240000000a00 */
[C---:B------:R-:W-:Y:S01]  /*1680*/  FADD R13, R10.reuse, -12583039 ;  /* 0xcb40007f0a0d7421 */ /* 0x040fe20000000000 */
[----:B------:R-:W-:-:S03]  /*1690*/  SHF.L.U32 R10, R10, 0x17, RZ ;  /* 0x000000170a0a7819 */ /* 0x000fc600000006ff */
[----:B------:R-:W-:-:S04]  /*16a0*/  FFMA R13, R2, 1.4426950216293334961, -R13 ;  /* 0x3fb8aa3b020d7823 */ /* 0x000fc8000000080d */
[----:B------:R-:W-:-:S06]  /*16b0*/  FFMA R13, R2, 1.925963033500011079e-08, R13 ;  /* 0x32a57060020d7823 */ /* 0x000fcc000000000d */
[----:B------:R-:W1:Y:S01]  /*16c0*/  MUFU.EX2 R13, R13 ;  /* 0x0000000d000d7308 */ /* 0x000e620000000800 */
[----:B0-----:R-:W-:-:S04]  /*16d0*/  IMAD.WIDE R8, R15, 0x4, R8 ;  /* 0x000000040f087825 */ /* 0x001fc800078e0208 */
[----:B-1----:R-:W-:-:S05]  /*16e0*/  FMUL R10, R10, R13 ;  /* 0x0000000d0a0a7220 */ /* 0x002fca0000400000 */
[----:B------:R0:W-:Y:S04]  /*16f0*/  STG.E desc[UR8][R8.64], R10 ;  /* 0x0000000a08007986 */ /* 0x0001e8000c101908 */
[----:B------:R-:W2:Y:S01]  /*1700*/  LDG.E R6, desc[UR8][R6.64+0x4] ;  /* 0x0000040806067981 */ /* 0x000ea2000c1e1900 */
[----:B------:R-:W-:Y:S01]  /*1710*/  FADD R3, R3, R10 ;  /* 0x0000000a03037221 */ /* 0x000fe20000000000 */
[----:B------:R-:W-:Y:S01]  /*1720*/  IADD3 R11, PT, PT, R11, 0x2, RZ ;  /* 0x000000020b0b7810 */ /* 0x000fe20007ffe0ff */
        /* <DEDUP_REMOVED lines=8> */
[----:B-1----:R-:W-:-:S04]  /*17b0*/  FMUL R12, R12, R15 ;  /* 0x0000000f0c0c7220 */ /* 0x002fc80000400000 */
[----:B------:R-:W-:Y:S01]  /*17c0*/  FADD R3, R3, R12 ;  /* 0x0000000c03037221 */ /* 0x000fe20000000000 */
[----:B------:R0:W-:Y:S06]  /*17d0*/  STG.E desc[UR8][R8.64+0x4], R12 ;  /* 0x0000040c08007986 */ /* 0x0001ec000c101908 */
.L_x_11:
[----:B------:R-:W-:Y:S05]  /*17e0*/  @P2 BRA `(.L_x_7) ;  /* 0x00000000004c2947 */ /* 0x000fea0003800000 */
[----:B------:R-:W2:Y:S01]  /*17f0*/  LDC.64 R6, c[0x0][0x380] ;  /* 0x0000e000ff067b82 */ /* 0x000ea20000000a00 */
[----:B------:R-:W-:-:S05]  /*1800*/  IADD3 R11, PT, PT, R4, R11, RZ ;  /* 0x0000000b040b7210 */ /* 0x000fca0007ffe0ff */
[----:B--2---:R-:W-:-:S06]  /*1810*/  IMAD.WIDE R6, R11, 0x4, R6 ;  /* 0x000000040b067825 */ /* 0x004fcc00078e0206 */
[----:B------:R-:W2:Y:S01]  /*1820*/  LDG.E R6, desc[UR8][R6.64] ;  /* 0x0000000806067981 */ /* 0x000ea2000c1e1900 */
[----:B------:R-:W-:Y:S01]  /*1830*/  IMAD.MOV.U32 R2, RZ, RZ, 0x3bbb989d ;  /* 0x3bbb989dff027424 */ /* 0x000fe200078e00ff */
[----:B01----:R-:W-:Y:S01]  /*1840*/  MOV R9, 0x437c0000 ;  /* 0x437c000000097802 */ /* 0x003fe20000000f00 */
        /* <DEDUP_REMOVED lines=10> */
[----:B-1----:R-:W-:-:S04]  /*18f0*/  FMUL R2, R2, R5 ;  /* 0x0000000502027220 */ /* 0x002fc80000400000 */
[----:B------:R-:W-:Y:S01]  /*1900*/  FADD R3, R3, R2 ;  /* 0x0000000203037221 */ /* 0x000fe20000000000 */
[----:B------:R2:W-:Y:S06]  /*1910*/  STG.E desc[UR8][R6.64], R2 ;  /* 0x0000000206007986 */ /* 0x0005ec000c101908 */
.L_x_7:
[----:B------:R-:W-:Y:S05]  /*1920*/  @!P0 EXIT ;  /* 0x000000000000894d */ /* 0x000fea0003800000 */
[C---:B------:R-:W-:Y:S01]  /*1930*/  ISETP.GE.U32.AND P0, PT, R0.reuse, 0x8, PT ;  /* 0x000000080000780c */ /* 0x040fe20003f06070 */
[----:B------:R-:W-:Y:S01]  /*1940*/  HFMA2 R5, -RZ, RZ, 0, 0 ;  /* 0x00000000ff057431 */ /* 0x000fe200000001ff */
[----:B------:R-:W-:-:S11]  /*1950*/  LOP3.LUT R22, R0, 0x7, RZ, 0xc0, !PT ;  /* 0x0000000700167812 */ /* 0x000fd600078ec0ff */
[----:B------:R-:W-:Y:S05]  /*1960*/  @!P0 BRA `(.L_x_12) ;  /* 0x00000008007c8947 */ /* 0x000fea0003800000 */
[----:B-1----:R-:W1:Y:S01]  /*1970*/  LDC.64 R14, c[0x0][0x388] ;  /* 0x0000e200ff0e7b82 */ /* 0x002e620000000a00 */
[----:B------:R-:W-:Y:S02]  /*1980*/  LOP3.LUT R5, R0, 0x7ffffff8, RZ, 0xc0, !PT ;  /* 0x7ffffff800057812 */ /* 0x000fe400078ec0ff */
[----:B------:R-:W-:Y:S02]  /*1990*/  MOV R21, R4 ;  /* 0x0000000400157202 */ /* 0x000fe40000000f00 */
[----:B------:R-:W-:-:S03]  /*19a0*/  IADD3 R20, PT, PT, -R5, RZ, RZ ;  /* 0x000000ff05147210 */ /* 0x000fc60007ffe1ff */
[----:B------:R-:W3:Y:S01]  /*19b0*/  LDC.64 R16, c[0x0][0x390] ;  /* 0x0000e400ff107b82 */ /* 0x000ee20000000a00 */
[----:B-1----:R-:W-:-:S05]  /*19c0*/  IADD3 R14, P0, PT, R14, 0x10, RZ ;  /* 0x000000100e0e7810 */ /* 0x002fca0007f1e0ff */
[----:B------:R-:W-:Y:S01]  /*19d0*/  IMAD.X R15, RZ, RZ, R15, P0 ;  /* 0x000000ffff0f7224 */ /* 0x000fe200000e060f */
[----:B---3--:R-:W-:-:S04]  /*19e0*/  IADD3 R16, P1, PT, R16, 0x10, RZ ;  /* 0x0000001010107810 */ /* 0x008fc80007f3e0ff */
[----:B------:R-:W-:-:S09]  /*19f0*/  IADD3.X R17, PT, PT, RZ, R17, RZ, P1, !PT ;  /* 0x00000011ff117210 */ /* 0x000fd20000ffe4ff */
.L_x_29:
[----:B0--3--:R-:W-:-:S05]  /*1a00*/  IMAD.WIDE R12, R21, 0x4, R16 ;  /* 0x00000004150c7825 */ /* 0x009fca00078e0210 */
[----:B------:R-:W3:Y:S01]  /*1a10*/  LDG.E R0, desc[UR8][R12.64+-0x10] ;  /* 0xfffff0080c007981 */ /* 0x000ee2000c1e1900 */
[----:B--2---:R-:W0:Y:S01]  /*1a20*/  MUFU.RCP R2, R3 ;  /* 0x0000000300027308 */ /* 0x004e220000001000 */
[----:B------:R-:W-:Y:S01]  /*1a30*/  BSSY.RECONVERGENT B2, `(.L_x_13) ;  /* 0x000000c000027945 */ /* 0x000fe20003800200 */
[----:B------:R-:W-:-:S04]  /*1a40*/  IMAD.WIDE R8, R21, 0x4, R14 ;  /* 0x0000000415087825 */ /* 0x000fc800078e020e */
[----:B0-----:R-:W-:-:S04]  /*1a50*/  FFMA R7, R2, -R3, 1 ;  /* 0x3f80000002077423 */ /* 0x001fc80000000803 */
[----:B------:R-:W-:Y:S01]  /*1a60*/  FFMA R7, R2, R7, R2 ;  /* 0x0000000702077223 */ /* 0x000fe20000000002 */
[----:B---3--:R-:W0:Y:S03]  /*1a70*/  FCHK P0, R0, R3 ;  /* 0x0000000300007302 */ /* 0x008e260000000000 */
[----:B------:R-:W-:-:S04]  /*1a80*/  FFMA R2, R0, R7, RZ ;  /* 0x0000000700027223 */ /* 0x000fc800000000ff */
[----:B------:R-:W-:-:S04]  /*1a90*/  FFMA R6, R2, -R3, R0 ;  /* 0x8000000302067223 */ /* 0x000fc80000000000 */
[----:B------:R-:W-:Y:S01]  /*1aa0*/  FFMA R2, R7, R6, R2 ;  /* 0x0000000607027223 */ /* 0x000fe20000000002 */
[----:B0-----:R-:W-:Y:S06]  /*1ab0*/  @!P0 BRA `(.L_x_14) ;  /* 0x00000000000c8947 */ /* 0x001fec0003800000 */
[----:B------:R-:W-:-:S07]  /*1ac0*/  MOV R2, 0x1ae0 ;  /* 0x00001ae000027802 */ /* 0x000fce0000000f00 */
[----:B------:R-:W-:Y:S05]  /*1ad0*/  CALL.REL.NOINC `($__internal_0_$__cuda_sm3x_div_rn_noftz_f32_slowpath) ;  /* 0x00000014007c7944 */ /* 0x000fea0003c00000 */
[----:B------:R-:W-:-:S07]  /*1ae0*/  MOV R2, R0 ;  /* 0x0000000000027202 */ /* 0x000fce0000000f00 */
.L_x_14:
[----:B------:R-:W-:Y:S05]  /*1af0*/  BSYNC.RECONVERGENT B2 ;  /* 0x0000000000027941 */ /* 0x000fea0003800200 */
.L_x_13:
[----:B------:R-:W2:Y:S04]  /*1b00*/  LDG.E R7, desc[UR8][R8.64+-0x10] ;  /* 0xfffff00808077981 */ /* 0x000ea8000c1e1900 */
[----:B------:R-:W3:Y:S01]  /*1b10*/  LDG.E R19, desc[UR8][R12.64+-0xc] ;  /* 0xfffff4080c137981 */ /* 0x000ee2000c1e1900 */
[----:B------:R-:W0:Y:S01]  /*1b20*/  MUFU.RCP R0, R3 ;  /* 0x0000000300007308 */ /* 0x000e220000001000 */
[----:B------:R-:W-:Y:S01]  /*1b30*/  FMNMX R2, R2, 9.9999999600419720025e-13, !PT ;  /* 0x2b8cbccc02027809 */ /* 0x000fe20007800000 */
[----:B------:R-:W-:Y:S01]  /*1b40*/  BSSY.RECONVERGENT B2, `(.L_x_15) ;  /* 0x000000d000027945 */ /* 0x000fe20003800200 */
[----:B0-----:R-:W-:-:S04]  /*1b50*/  FFMA R11, R0, -R3, 1 ;  /* 0x3f800000000b7423 */ /* 0x001fc80000000803 */
[----:B------:R-:W-:Y:S01]  /*1b60*/  FFMA R0, R0, R11, R0 ;  /* 0x0000000b00007223 */ /* 0x000fe20000000000 */
[----:B--2---:R-:W-:Y:S01]  /*1b70*/  FADD R7, R2, -R7 ;  /* 0x8000000702077221 */ /* 0x004fe20000000000 */
[----:B---3--:R-:W0:Y:S04]  /*1b80*/  FCHK P0, R19, R3 ;  /* 0x0000000313007302 */ /* 0x008e280000000000 */
[----:B------:R1:W-:Y:S01]  /*1b90*/  STG.E desc[UR8][R12.64+-0x10], R7 ;  /* 0xfffff0070c007986 */ /* 0x0003e2000c101908 */
[----:B------:R-:W-:-:S04]  /*1ba0*/  FFMA R2, R0, R19, RZ ;  /* 0x0000001300027223 */ /* 0x000fc800000000ff */
[----:B------:R-:W-:-:S04]  /*1bb0*/  FFMA R11, R2, -R3, R19 ;  /* 0x80000003020b7223 */ /* 0x000fc80000000013 */
[----:B------:R-:W-:Y:S01]  /*1bc0*/  FFMA R0, R0, R11, R2 ;  /* 0x0000000b00007223 */ /* 0x000fe20000000002 */
[----:B01----:R-:W-:Y:S06]  /*1bd0*/  @!P0 BRA `(.L_x_16) ;  /* 0x00000000000c8947 */ /* 0x003fec0003800000 */
[----:B------:R-:W-:Y:S02]  /*1be0*/  MOV R0, R19 ;  /* 0x0000001300007202 */ /* 0x000fe40000000f00 */
[----:B------:R-:W-:-:S07]  /*1bf0*/  MOV R2, 0x1c10 ;  /* 0x00001c1000027802 */ /* 0x000fce0000000f00 */
[----:B------:R-:W-:Y:S05]  /*1c00*/  CALL.REL.NOINC `($__internal_0_$__cuda_sm3x_div_rn_noftz_f32_slowpath) ;  /* 0x0000001400307944 */ /* 0x000fea0003c00000 */
.L_x_16:
[----:B------:R-:W-:Y:S05]  /*1c10*/  BSYNC.RECONVERGENT B2 ;  /* 0x0000000000027941 */ /* 0x000fea0003800200 */
.L_x_15:
[----:B------:R-:W2:Y:S04]  /*1c20*/  LDG.E R7, desc[UR8][R8.64+-0xc] ;  /* 0xfffff40808077981 */ /* 0x000ea8000c1e1900 */
[----:B------:R-:W3:Y:S01]  /*1c30*/  LDG.E R19, desc[UR8][R12.64+-0x8] ;  /* 0xfffff8080c137981 */ /* 0x000ee2000c1e1900 */
[----:B------:R-:W0:Y:S01]  /*1c40*/  MUFU.RCP R2, R3 ;  /* 0x0000000300027308 */ /* 0x000e220000001000 */
[----:B------:R-:W-:Y:S01]  /*1c50*/  FMNMX R0, R0, 9.9999999600419720025e-13, !PT ;  /* 0x2b8cbccc00007809 */ /* 0x000fe20007800000 */
[----:B------:R-:W-:Y:S01]  /*1c60*/  BSSY.RECONVERGENT B2, `(.L_x_17) ;  /* 0x000000d000027945 */ /* 0x000fe20003800200 */
[----:B0-----:R-:W-:-:S03]  /*1c70*/  FFMA R11, R2, -R3, 1 ;  /* 0x3f800000020b7423 */ /* 0x001fc60000000803 */
[----:B--2---:R-:W-:Y:S01]  /*1c80*/  FADD R7, R0, -R7 ;  /* 0x8000000700077221 */ /* 0x004fe20000000000 */
[----:B------:R-:W-:Y:S01]  /*1c90*/  FFMA R0, R2, R11, R2 ;  /* 0x0000000b02007223 */ /* 0x000fe20000000002 */
[----:B---3--:R-:W0:Y:S03]  /*1ca0*/  FCHK P0, R19, R3 ;  /* 0x0000000313007302 */ /* 0x008e260000000000 */
[----:B------:R1:W-:Y:S01]  /*1cb0*/  STG.E desc[UR8][R12.64+-0xc], R7 ;  /* 0xfffff4070c007986 */ /* 0x0003e2000c101908 */
[----:B------:R-:W-:-:S04]  /*1cc0*/  FFMA R2, R0, R19, RZ ;  /* 0x0000001300027223 */ /* 0x000fc800000000ff */
[----:B------:R-:W-:-:S04]  /*1cd0*/  FFMA R11, R2, -R3, R19 ;  /* 0x80000003020b7223 */ /* 0x000fc80000000013 */
[----:B------:R-:W-:Y:S01]  /*1ce0*/  FFMA R0, R0, R11, R2 ;  /* 0x0000000b00007223 */ /* 0x000fe20000000002 */
[----:B01----:R-:W-:Y:S06]  /*1cf0*/  @!P0 BRA `(.L_x_18) ;  /* 0x00000000000c8947 */ /* 0x003fec0003800000 */
[----:B------:R-:W-:Y:S01]  /*1d00*/  IMAD.MOV.U32 R0, RZ, RZ, R19 ;  /* 0x000000ffff007224 */ /* 0x000fe200078e0013 */
[----:B------:R-:W-:-:S07]  /*1d10*/  MOV R2, 0x1d30 ;  /* 0x00001d3000027802 */ /* 0x000fce0000000f00 */
[----:B------:R-:W-:Y:S05]  /*1d20*/  CALL.REL.NOINC `($__internal_0_$__cuda_sm3x_div_rn_noftz_f32_slowpath) ;  /* 0x0000001000e87944 */ /* 0x000fea0003c00000 */
.L_x_18:
[----:B------:R-:W-:Y:S05]  /*1d30*/  BSYNC.RECONVERGENT B2 ;  /* 0x0000000000027941 */ /* 0x000fea0003800200 */
.L_x_17:
        /* <DEDUP_REMOVED lines=17> */
.L_x_20:
[----:B------:R-:W-:Y:S05]  /*1e50*/  BSYNC.RECONVERGENT B2 ;  /* 0x0000000000027941 */ /* 0x000fea0003800200 */
.L_x_19:
        /* <DEDUP_REMOVED lines=17> */
.L_x_22:
[----:B------:R-:W-:Y:S05]  /*1f70*/  BSYNC.RECONVERGENT B2 ;  /* 0x0000000000027941 */ /* 0x000fea0003800200 */
.L_x_21:
        /* <DEDUP_REMOVED lines=17> */
.L_x_24:
[----:B------:R-:W-:Y:S05]  /*2090*/  BSYNC.RECONVERGENT B2 ;  /* 0x0000000000027941 */ /* 0x000fea0003800200 */
.L_x_23:
        /* <DEDUP_REMOVED lines=17> */
.L_x_26:
[----:B------:R-:W-:Y:S05]  /*21b0*/  BSYNC.RECONVERGENT B2 ;  /* 0x0000000000027941 */ /* 0x000fea0003800200 */
.L_x_25:
        /* <DEDUP_REMOVED lines=17> */
.L_x_28:
[----:B------:R-:W-:Y:S05]  /*22d0*/  BSYNC.RECONVERGENT B2 ;  /* 0x0000000000027941 */ /* 0x000fea0003800200 */
.L_x_27:
[----:B------:R-:W2:Y:S01]  /*22e0*/  LDG.E R9, desc[UR8][R8.64+0xc] ;  /* 0x00000c0808097981 */ /* 0x000ea2000c1e1900 */
[----:B------:R-:W-:Y:S02]  /*22f0*/  FMNMX R0, R0, 9.9999999600419720025e-13, !PT ;  /* 0x2b8cbccc00007809 */ /* 0x000fe40007800000 */
[----:B------:R-:W-:Y:S02]  /*2300*/  IADD3 R20, PT, PT, R20, 0x8, RZ ;  /* 0x0000000814147810 */ /* 0x000fe40007ffe0ff */
[----:B------:R-:W-:Y:S02]  /*2310*/  IADD3 R21, PT, PT, R21, 0x8, RZ ;  /* 0x0000000815157810 */ /* 0x000fe40007ffe0ff */
[----:B------:R-:W-:Y:S01]  /*2320*/  ISETP.NE.AND P0, PT, R20, RZ, PT ;  /* 0x000000ff1400720c */ /* 0x000fe20003f05270 */
[----:B--2---:R-:W-:-:S05]  /*2330*/  FADD R7, R0, -R9 ;  /* 0x8000000900077221 */ /* 0x004fca0000000000 */
[----:B------:R3:W-:Y:S07]  /*2340*/  STG.E desc[UR8][R12.64+0xc], R7 ;  /* 0x00000c070c007986 */ /* 0x0007ee000c101908 */
[----:B------:R-:W-:Y:S05]  /*2350*/  @P0 BRA `(.L_x_29) ;  /* 0xfffffff400a80947 */ /* 0x000fea000383ffff */
.L_x_12:
[----:B------:R-:W-:-:S13]  /*2360*/  ISETP.NE.AND P0, PT, R22, RZ, PT ;  /* 0x000000ff1600720c */ /* 0x000fda0003f05270 */
[----:B------:R-:W-:Y:S05]  /*2370*/  @!P0 EXIT ;  /* 0x000000000000894d */ /* 0x000fea0003800000 */
[----:B------:R-:W4:Y:S01]  /*2380*/  LDC R14, c[0x0][0x39c] ;  /* 0x0000e700ff0e7b82 */ /* 0x000f220000000800 */
[----:B------:R-:W-:Y:S02]  /*2390*/  ISETP.GE.U32.AND P0, PT, R22, 0x4, PT ;  /* 0x000000041600780c */ /* 0x000fe40003f06070 */
[----:B----4-:R-:W-:-:S11]  /*23a0*/  LOP3.LUT R14, R14, 0x3, RZ, 0xc0, !PT ;  /* 0x000000030e0e7812 */ /* 0x010fd600078ec0ff */
[----:B------:R-:W-:Y:S05]  /*23b0*/  @!P0 BRA `(.L_x_30) ;  /* 0x0000000400388947 */ /* 0x000fea0003800000 */
[----:B01-3--:R-:W0:Y:S01]  /*23c0*/  LDC.64 R12, c[0x0][0x390] ;  /* 0x0000e400ff0c7b82 */ /* 0x00be220000000a00 */
[----:B------:R-:W-:-:S05]  /*23d0*/  IADD3 R8, PT, PT, R4, R5, RZ ;  /* 0x0000000504087210 */ /* 0x000fca0007ffe0ff */
[----:B0-----:R-:W-:-:S05]  /*23e0*/  IMAD.WIDE R12, R8, 0x4, R12 ;  /* 0x00000004080c7825 */ /* 0x001fca00078e020c */
[----:B------:R-:W3:Y:S01]  /*23f0*/  LDG.E R9, desc[UR8][R12.64] ;  /* 0x000000080c097981 */ /* 0x000ee2000c1e1900 */
[----:B------:R-:W2:Y:S01]  /*2400*/  MUFU.RCP R0, R3 ;  /* 0x0000000300007308 */ /* 0x000ea20000001000 */
[----:B------:R-:W-:Y:S01]  /*2410*/  BSSY.RECONVERGENT B2, `(.L_x_31) ;  /* 0x000000b000027945 */ /* 0x000fe20003800200 */
[----:B--2---:R-:W-:-:S04]  /*2420*/  FFMA R7, R0, -R3, 1 ;  /* 0x3f80000000077423 */ /* 0x004fc80000000803 */
[----:B------:R-:W-:Y:S02]  /*2430*/  FFMA R0, R0, R7, R0 ;  /* 0x0000000700007223 */ /* 0x000fe40000000000 */
[----:B---3--:R-:W0:Y:S02]  /*2440*/  FCHK P0, R9, R3 ;  /* 0x0000000309007302 */ /* 0x008e240000000000 */
[----:B------:R-:W-:-:S04]  /*2450*/  FFMA R2, R0, R9, RZ ;  /* 0x0000000900027223 */ /* 0x000fc800000000ff */
[----:B------:R-:W-:-:S04]  /*2460*/  FFMA R7, R2, -R3, R9 ;  /* 0x8000000302077223 */ /* 0x000fc80000000009 */
[----:B------:R-:W-:Y:S01]  /*2470*/  FFMA R0, R0, R7, R2 ;  /* 0x0000000700007223 */ /* 0x000fe20000000002 */
[----:B0-----:R-:W-:Y:S06]  /*2480*/  @!P0 BRA `(.L_x_32) ;  /* 0x00000000000c8947 */ /* 0x001fec0003800000 */
[----:B------:R-:W-:Y:S02]  /*2490*/  MOV R0, R9 ;  /* 0x0000000900007202 */ /* 0x000fe40000000f00 */
[----:B------:R-:W-:-:S07]  /*24a0*/  MOV R2, 0x24c0 ;  /* 0x000024c000027802 */ /* 0x000fce0000000f00 */
[----:B------:R-:W-:Y:S05]  /*24b0*/  CALL.REL.NOINC `($__internal_0_$__cuda_sm3x_div_rn_noftz_f32_slowpath) ;  /* 0x0000000c00047944 */ /* 0x000fea0003c00000 */
.L_x_32:
[----:B------:R-:W-:Y:S05]  /*24c0*/  BSYNC.RECONVERGENT B2 ;  /* 0x0000000000027941 */ /* 0x000fea0003800200 */
.L_x_31:
[----:B------:R-:W0:Y:S01]  /*24d0*/  LDC.64 R6, c[0x0][0x388] ;  /* 0x0000e200ff067b82 */ /* 0x000e220000000a00 */
[----:B------:R-:W2:Y:S01]  /*24e0*/  LDG.E R15, desc[UR8][R12.64+0x4] ;  /* 0x000004080c0f7981 */ /* 0x000ea2000c1e1900 */
[----:B0-----:R-:W-:-:S05]  /*24f0*/  IMAD.WIDE R8, R8, 0x4, R6 ;  /* 0x0000000408087825 */ /* 0x001fca00078e0206 */
[----:B------:R-:W3:Y:S01]  /*2500*/  LDG.E R7, desc[UR8][R8.64] ;  /* 0x0000000808077981 */ /* 0x000ee2000c1e1900 */
[----:B------:R-:W0:Y:S01]  /*2510*/  MUFU.RCP R2, R3 ;  /* 0x0000000300027308 */ /* 0x000e220000001000 */
[----:B------:R-:W-:Y:S01]  /*2520*/  FMNMX R0, R0, 9.9999999600419720025e-13, !PT ;  /* 0x2b8cbccc00007809 */ /* 0x000fe20007800000 */
[----:B------:R-:W-:Y:S01]  /*2530*/  BSSY.RECONVERGENT B2, `(.L_x_33) ;  /* 0x000000d000027945 */ /* 0x000fe20003800200 */
[----:B0-----:R-:W-:-:S05]  /*2540*/  FFMA R11, R2, -R3, 1 ;  /* 0x3f800000020b7423 */ /* 0x001fca0000000803 */
[----:B--2---:R-:W0:Y:S01]  /*2550*/  FCHK P0, R15, R3 ;  /* 0x000000030f007302 */ /* 0x004e220000000000 */
[----:B---3--:R-:W-:-:S05]  /*2560*/  FADD R7, R0, -R7 ;  /* 0x8000000700077221 */ /* 0x008fca0000000000 */
[----:B------:R1:W-:Y:S01]  /*2570*/  STG.E desc[UR8][R12.64], R7 ;  /* 0x000000070c007986 */ /* 0x0003e2000c101908 */
[----:B------:R-:W-:-:S04]  /*2580*/  FFMA R0, R2, R11, R2 ;  /* 0x0000000b02007223 */ /* 0x000fc80000000002 */
[----:B------:R-:W-:-:S04]  /*2590*/  FFMA R2, R0, R15, RZ ;  /* 0x0000000f00027223 */ /* 0x000fc800000000ff */
[----:B------:R-:W-:-:S04]  /*25a0*/  FFMA R11, R2, -R3, R15 ;  /* 0x80000003020b7223 */ /* 0x000fc8000000000f */
[----:B------:R-:W-:Y:S01]  /*25b0*/  FFMA R0, R0, R11, R2 ;  /* 0x0000000b00007223 */ /* 0x000fe20000000002 */
[----:B01----:R-:W-:Y:S06]  /*25c0*/  @!P0 BRA `(.L_x_34) ;  /* 0x00000000000c8947 */ /* 0x003fec0003800000 */
[----:B------:R-:W-:Y:S01]  /*25d0*/  IMAD.MOV.U32 R0, RZ, RZ, R15 ;  /* 0x000000ffff007224 */ /* 0x000fe200078e000f */
[----:B------:R-:W-:-:S07]  /*25e0*/  MOV R2, 0x2600 ;  /* 0x0000260000027802 */ /* 0x000fce0000000f00 */
[----:B------:R-:W-:Y:S05]  /*25f0*/  CALL.REL.NOINC `($__internal_0_$__cuda_sm3x_div_rn_noftz_f32_slowpath) ;  /* 0x0000000800b47944 */ /* 0x000fea0003c00000 */
.L_x_34:
[----:B------:R-:W-:Y:S05]  /*2600*/  BSYNC.RECONVERGENT B2 ;  /* 0x0000000000027941 */ /* 0x000fea0003800200 */
.L_x_33:
        /* <DEDUP_REMOVED lines=17> */
.L_x_36:
[----:B------:R-:W-:Y:S05]  /*2720*/  BSYNC.RECONVERGENT B2 ;  /* 0x0000000000027941 */ /* 0x000fea0003800200 */
.L_x_35:
        /* <DEDUP_REMOVED lines=17> */
.L_x_38:
[----:B------:R-:W-:Y:S05]  /*2840*/  BSYNC.RECONVERGENT B2 ;  /* 0x0000000000027941 */ /* 0x000fea0003800200 */
.L_x_37:
[----:B------:R-:W2:Y:S01]  /*2850*/  LDG.E R9, desc[UR8][R8.64+0xc] ;  /* 0x00000c0808097981 */ /* 0x000ea2000c1e1900 */
[----:B------:R-:W-:Y:S02]  /*2860*/  FMNMX R0, R0, 9.9999999600419720025e-13, !PT ;  /* 0x2b8cbccc00007809 */ /* 0x000fe40007800000 */
[----:B------:R-:W-:-:S03]  /*2870*/  IADD3 R5, PT, PT, R5, 0x4, RZ ;  /* 0x0000000405057810 */ /* 0x000fc60007ffe0ff */
[----:B--2---:R-:W-:-:S05]  /*2880*/  FADD R7, R0, -R9 ;  /* 0x8000000900077221 */ /* 0x004fca0000000000 */
[----:B------:R4:W-:Y:S02]  /*2890*/  STG.E desc[UR8][R12.64+0xc], R7 ;  /* 0x00000c070c007986 */ /* 0x0009e4000c101908 */
.L_x_30:
[----:B------:R-:W-:-:S13]  /*28a0*/  ISETP.NE.AND P0, PT, R14, RZ, PT ;  /* 0x000000ff0e00720c */ /* 0x000fda0003f05270 */
[----:B------:R-:W-:Y:S05]  /*28b0*/  @!P0 EXIT ;  /* 0x000000000000894d */ /* 0x000fea0003800000 */
[----:B------:R-:W-:-:S13]  /*28c0*/  ISETP.NE.AND P0, PT, R14, 0x1, PT ;  /* 0x000000010e00780c */ /* 0x000fda0003f05270 */
[----:B------:R-:W-:Y:S05]  /*28d0*/  @!P0 BRA `(.L_x_39) ;  /* 0x0000000000a88947 */ /* 0x000fea0003800000 */
[----:B01-34-:R-:W0:Y:S01]  /*28e0*/  LDC.64 R12, c[0x0][0x390] ;  /* 0x0000e400ff0c7b82 */ /* 0x01be220000000a00 */
        /* <DEDUP_REMOVED lines=12> */
[----:B------:R-:W-:Y:S01]  /*29b0*/  IMAD.MOV.U32 R0, RZ, RZ, R9 ;  /* 0x000000ffff007224 */ /* 0x000fe200078e0009 */
[----:B------:R-:W-:-:S07]  /*29c0*/  MOV R2, 0x29e0 ;  /* 0x000029e000027802 */ /* 0x000fce0000000f00 */
[----:B------:R-:W-:Y:S05]  /*29d0*/  CALL.REL.NOINC `($__internal_0_$__cuda_sm3x_div_rn_noftz_f32_slowpath) ;  /* 0x0000000400bc7944 */ /* 0x000fea0003c00000 */
.L_x_41:
[----:B------:R-:W-:Y:S05]  /*29e0*/  BSYNC.RECONVERGENT B2 ;  /* 0x0000000000027941 */ /* 0x000fea0003800200 */
.L_x_40:
        /* <DEDUP_REMOVED lines=16> */
[----:B------:R-:W-:Y:S02]  /*2af0*/  MOV R0, R15 ;  /* 0x0000000f00007202 */ /* 0x000fe40000000f00 */
[----:B------:R-:W-:-:S07]  /*2b00*/  MOV R2, 0x2b20 ;  /* 0x00002b2000027802 */ /* 0x000fce0000000f00 */
[----:B------:R-:W-:Y:S05]  /*2b10*/  CALL.REL.NOINC `($__internal_0_$__cuda_sm3x_div_rn_noftz_f32_slowpath) ;  /* 0x00000004006c7944 */ /* 0x000fea0003c00000 */
.L_x_43:
[----:B------:R-:W-:Y:S05]  /*2b20*/  BSYNC.RECONVERGENT B2 ;  /* 0x0000000000027941 */ /* 0x000fea0003800200 */
.L_x_42:
[----:B------:R-:W2:Y:S01]  /*2b30*/  LDG.E R9, desc[UR8][R8.64+0x4] ;  /* 0x0000040808097981 */ /* 0x000ea2000c1e1900 */
[----:B------:R-:W-:Y:S02]  /*2b40*/  FMNMX R0, R0, 9.9999999600419720025e-13, !PT ;  /* 0x2b8cbccc00007809 */ /* 0x000fe40007800000 */
[----:B------:R-:W-:-:S03]  /*2b50*/  IADD3 R5, PT, PT, R5, 0x2, RZ ;  /* 0x0000000205057810 */ /* 0x000fc60007ffe0ff */
[----:B--2---:R-:W-:-:S05]  /*2b60*/  FADD R7, R0, -R9 ;  /* 0x8000000900077221 */ /* 0x004fca0000000000 */
[----:B------:R0:W-:Y:S02]  /*2b70*/  STG.E desc[UR8][R12.64+0x4], R7 ;  /* 0x000004070c007986 */ /* 0x0001e4000c101908 */
.L_x_39:
[----:B------:R-:W5:Y:S02]  /*2b80*/  LDC R0, c[0x0][0x39c] ;  /* 0x0000e700ff007b82 */ /* 0x000f640000000800 */
[----:B-----5:R-:W-:-:S04]  /*2b90*/  LOP3.LUT R0, R0, 0x1, RZ, 0xc0, !PT ;  /* 0x0000000100007812 */ /* 0x020fc800078ec0ff */
[----:B------:R-:W-:-:S13]  /*2ba0*/  ISETP.NE.U32.AND P0, PT, R0, 0x1, PT ;  /* 0x000000010000780c */ /* 0x000fda0003f05070 */
[----:B------:R-:W-:Y:S05]  /*2bb0*/  @P0 EXIT ;  /* 0x000000000000094d */ /* 0x000fea0003800000 */
[----:B01----:R-:W0:Y:S01]  /*2bc0*/  LDC.64 R8, c[0x0][0x390] ;  /* 0x0000e400ff087b82 */ /* 0x003e220000000a00 */
[----:B------:R-:W-:-:S05]  /*2bd0*/  IADD3 R4, PT, PT, R4, R5, RZ ;  /* 0x0000000504047210 */ /* 0x000fca0007ffe0ff */
[----:B0-----:R-:W-:-:S05]  /*2be0*/  IMAD.WIDE R8, R4, 0x4, R8 ;  /* 0x0000000404087825 */ /* 0x001fca00078e0208 */
[----:B--234-:R-:W2:Y:S01]  /*2bf0*/  LDG.E R7, desc[UR8][R8.64] ;  /* 0x0000000808077981 */ /* 0x01cea2000c1e1900 */
[----:B------:R-:W0:Y:S01]  /*2c00*/  MUFU.RCP R0, R3 ;  /* 0x0000000300007308 */ /* 0x000e220000001000 */
[----:B------:R-:W-:Y:S01]  /*2c10*/  BSSY.RECONVERGENT B2, `(.L_x_44) ;  /* 0x000000b000027945 */ /* 0x000fe20003800200 */
[----:B0-----:R-:W-:-:S04]  /*2c20*/  FFMA R5, R0, -R3, 1 ;  /* 0x3f80000000057423 */ /* 0x001fc80000000803 */
[----:B------:R-:W-:Y:S02]  /*2c30*/  FFMA R0, R0, R5, R0 ;  /* 0x0000000500007223 */ /* 0x000fe40000000000 */
[----:B--2---:R-:W0:Y:S02]  /*2c40*/  FCHK P0, R7, R3 ;  /* 0x0000000307007302 */ /* 0x004e240000000000 */
[----:B------:R-:W-:-:S04]  /*2c50*/  FFMA R2, R0, R7, RZ ;  /* 0x0000000700027223 */ /* 0x000fc800000000ff */
[----:B------:R-:W-:-:S04]  /*2c60*/  FFMA R5, R2, -R3, R7 ;  /* 0x8000000302057223 */ /* 0x000fc80000000007 */
[----:B------:R-:W-:Y:S01]  /*2c70*/  FFMA R0, R0, R5, R2 ;  /* 0x0000000500007223 */ /* 0x000fe20000000002 */
[----:B0-----:R-:W-:Y:S06]  /*2c80*/  @!P0 BRA `(.L_x_45) ;  /* 0x00000000000c8947 */ /* 0x001fec0003800000 */
[----:B------:R-:W-:Y:S02]  /*2c90*/  MOV R0, R7 ;  /* 0x0000000700007202 */ /* 0x000fe40000000f00 */
[----:B------:R-:W-:-:S07]  /*2ca0*/  MOV R2, 0x2cc0 ;  /* 0x00002cc000027802 */ /* 0x000fce0000000f00 */
[----:B------:R-:W-:Y:S05]  /*2cb0*/  CALL.REL.NOINC `($__internal_0_$__cuda_sm3x_div_rn_noftz_f32_slowpath) ;  /* 0x0000000400047944 */ /* 0x000fea0003c00000 */
.L_x_45:
[----:B------:R-:W-:Y:S05]  /*2cc0*/  BSYNC.RECONVERGENT B2 ;  /* 0x0000000000027941 */ /* 0x000fea0003800200 */
.L_x_44:
[----:B------:R-:W0:Y:S02]  /*2cd0*/  LDC.64 R2, c[0x0][0x388] ;  /* 0x0000e200ff027b82 */ /* 0x000e240000000a00 */
[----:B0-----:R-:W-:-:S06]  /*2ce0*/  IMAD.WIDE R4, R4, 0x4, R2 ;  /* 0x0000000404047825 */ /* 0x001fcc00078e0202 */
[----:B------:R-:W2:Y:S01]  /*2cf0*/  LDG.E R5, desc[UR8][R4.64] ;  /* 0x0000000804057981 */ /* 0x000ea2000c1e1900 */
[----:B------:R-:W-:-:S05]  /*2d00*/  FMNMX R0, R0, 9.9999999600419720025e-13, !PT ;  /* 0x2b8cbccc00007809 */ /* 0x000fca0007800000 */
[----:B--2---:R-:W-:-:S05]  /*2d10*/  FADD R3, R0, -R5 ;  /* 0x8000000500037221 */ /* 0x004fca0000000000 */
[----:B------:R-:W-:Y:S01]  /*2d20*/  STG.E desc[UR8][R8.64], R3 ;  /* 0x0000000308007986 */ /* 0x000fe2000c101908 */
[----:B------:R-:W-:Y:S05]  /*2d30*/  EXIT ;  /* 0x000000000000794d */ /* 0x000fea0003800000 */
.L_x_0:
[----:B------:R-:W-:-:S13]  /*2d40*/  ISETP.GE.AND P0, PT, R0, 0x1, PT ;  /* 0x000000010000780c */ /* 0x000fda0003f06270 */
[----:B------:R-:W-:Y:S05]  /*2d50*/  @!P0 EXIT ;  /* 0x000000000000894d */ /* 0x000fea0003800000 */
[C---:B------:R-:W-:Y:S01]  /*2d60*/  ISETP.GE.U32.AND P0, PT, R0.reuse, 0x8, PT ;  /* 0x000000080000780c */ /* 0x040fe20003f06070 */
[----:B------:R-:W-:Y:S01]  /*2d70*/  IMAD.MOV.U32 R5, RZ, RZ, RZ ;  /* 0x000000ffff057224 */ /* 0x000fe200078e00ff */
[----:B------:R-:W-:-:S04]  /*2d80*/  LOP3.LUT R8, R0, 0x7, RZ, 0xc0, !PT ;  /* 0x0000000700087812 */ /* 0x000fc800078ec0ff */
[----:B------:R-:W-:-:S07]  /*2d90*/  ISETP.NE.AND P1, PT, R8, RZ, PT ;  /* 0x000000ff0800720c */ /* 0x000fce0003f25270 */
[----:B------:R-:W-:Y:S06]  /*2da0*/  @!P0 BRA `(.L_x_46) ;  /* 0x0000000000548947 */ /* 0x000fec0003800000 */
[----:B------:R-:W0:Y:S01]  /*2db0*/  LDCU.64 UR4, c[0x0][0x390] ;  /* 0x00007200ff0477ac */ /* 0x000e220008000a00 */
[----:B------:R-:W-:Y:S02]  /*2dc0*/  LOP3.LUT R5, R0, 0x7ffffff8, RZ, 0xc0, !PT ;  /* 0x7ffffff800057812 */ /* 0x000fe400078ec0ff */
[----:B------:R-:W-:Y:S02]  /*2dd0*/  MOV R7, R4 ;  /* 0x0000000400077202 */ /* 0x000fe40000000f00 */
[----:B------:R-:W-:Y:S01]  /*2de0*/  IADD3 R6, PT, PT, -R5, RZ, RZ ;  /* 0x000000ff05067210 */ /* 0x000fe20007ffe1ff */
[----:B0-----:R-:W-:-:S04]  /*2df0*/  UIADD3 UR4, UP0, UPT, UR4, 0x10, URZ ;  /* 0x0000001004047890 */ /* 0x001fc8000ff1e0ff */
[----:B------:R-:W-:-:S12]  /*2e00*/  UIADD3.X UR5, UPT, UPT, URZ, UR5, URZ, UP0, !UPT ;  /* 0x00000005ff057290 */ /* 0x000fd800087fe4ff */
.L_x_47:
[----:B0-----:R-:W-:Y:S01]  /*2e10*/  MOV R2, UR4 ;  /* 0x0000000400027c02 */ /* 0x001fe20008000f00 */
[----:B------:R-:W-:Y:S01]  /*2e20*/  VIADD R6, R6, 0x8 ;  /* 0x0000000806067836 */ /* 0x000fe20000000000 */
[----:B------:R-:W-:-:S04]  /*2e30*/  MOV R3, UR5 ;  /* 0x0000000500037c02 */ /* 0x000fc80008000f00 */
[----:B------:R-:W-:Y:S01]  /*2e40*/  ISETP.NE.AND P0, PT, R6, RZ, PT ;  /* 0x000000ff0600720c */ /* 0x000fe20003f05270 */
[C---:B------:R-:W-:Y:S01]  /*2e50*/  IMAD.WIDE R2, R7.reuse, 0x4, R2 ;  /* 0x0000000407027825 */ /* 0x040fe200078e0202 */
[----:B------:R-:W-:-:S04]  /*2e60*/  IADD3 R7, PT, PT, R7, 0x8, RZ ;  /* 0x0000000807077810 */ /* 0x000fc80007ffe0ff */
[----:B------:R0:W-:Y:S04]  /*2e70*/  STG.E desc[UR8][R2.64+-0x10], RZ ;  /* 0xfffff0ff02007986 */ /* 0x0001e8000c101908 */
[----:B------:R0:W-:Y:S04]  /*2e80*/  STG.E desc[UR8][R2.64+-0xc], RZ ;  /* 0xfffff4ff02007986 */ /* 0x0001e8000c101908 */
[----:B------:R0:W-:Y:S04]  /*2e90*/  STG.E desc[UR8][R2.64+-0x8], RZ ;  /* 0xfffff8ff02007986 */ /* 0x0001e8000c101908 */
[----:B------:R0:W-:Y:S04]  /*2ea0*/  STG.E desc[UR8][R2.64+-0x4], RZ ;  /* 0xfffffcff02007986 */ /* 0x0001e8000c101908 */
[----:B------:R0:W-:Y:S04]  /*2eb0*/  STG.E desc[UR8][R2.64], RZ ;  /* 0x000000ff02007986 */ /* 0x0001e8000c101908 */
[----:B------:R0:W-:Y:S04]  /*2ec0*/  STG.E desc[UR8][R2.64+0x4], RZ ;  /* 0x000004ff02007986 */ /* 0x0001e8000c101908 */
[----:B------:R0:W-:Y:S04]  /*2ed0*/  STG.E desc[UR8][R2.64+0x8], RZ ;  /* 0x000008ff02007986 */ /* 0x0001e8000c101908 */
[----:B------:R0:W-:Y:S01]  /*2ee0*/  STG.E desc[UR8][R2.64+0xc], RZ ;  /* 0x00000cff02007986 */ /* 0x0001e2000c101908 */
[----:B------:R-:W-:Y:S05]  /*2ef0*/  @P0 BRA `(.L_x_47) ;  /* 0xfffffffc00c40947 */ /* 0x000fea000383ffff */
.L_x_46:
[----:B------:R-:W-:Y:S05]  /*2f00*/  @!P1 EXIT ;  /* 0x000000000000994d */ /* 0x000fea0003800000 */
[----:B------:R-:W-:Y:S02]  /*2f10*/  ISETP.GE.U32.AND P0, PT, R8, 0x4, PT ;  /* 0x000000040800780c */ /* 0x000fe40003f06070 */
[----:B------:R-:W-:-:S04]  /*2f20*/  LOP3.LUT R6, R0, 0x3, RZ, 0xc0, !PT ;  /* 0x0000000300067812 */ /* 0x000fc800078ec0ff */
[----:B------:R-:W-:-:S07]  /*2f30*/  ISETP.NE.AND P1, PT, R6, RZ, PT ;  /* 0x000000ff0600720c */ /* 0x000fce0003f25270 */
[----:B------:R-:W-:Y:S06]  /*2f40*/  @!P0 BRA `(.L_x_48) ;  /* 0x0000000000208947 */ /* 0x000fec0003800000 */
[----:B0-----:R-:W0:Y:S01]  /*2f50*/  LDC.64 R2, c[0x0][0x390] ;  /* 0x0000e400ff027b82 */ /* 0x001e220000000a00 */
[----:B------:R-:W-:Y:S02]  /*2f60*/  IADD3 R7, PT, PT, R4, R5, RZ ;  /* 0x0000000504077210 */ /* 0x000fe40007ffe0ff */
[----:B------:R-:W-:-:S03]  /*2f70*/  IADD3 R5, PT, PT, R5, 0x4, RZ ;  /* 0x0000000405057810 */ /* 0x000fc60007ffe0ff */
[----:B0-----:R-:W-:-:S05]  /*2f80*/  IMAD.WIDE R2, R7, 0x4, R2 ;  /* 0x0000000407027825 */ /* 0x001fca00078e0202 */
[----:B------:R1:W-:Y:S04]  /*2f90*/  STG.E desc[UR8][R2.64], RZ ;  /* 0x000000ff02007986 */ /* 0x0003e8000c101908 */
[----:B------:R1:W-:Y:S04]  /*2fa0*/  STG.E desc[UR8][R2.64+0x4], RZ ;  /* 0x000004ff02007986 */ /* 0x0003e8000c101908 */
[----:B------:R1:W-:Y:S04]  /*2fb0*/  STG.E desc[UR8][R2.64+0x8], RZ ;  /* 0x000008ff02007986 */ /* 0x0003e8000c101908 */
[----:B------:R1:W-:Y:S02]  /*2fc0*/  STG.E desc[UR8][R2.64+0xc], RZ ;  /* 0x00000cff02007986 */ /* 0x0003e4000c101908 */
.L_x_48:
[----:B------:R-:W-:Y:S05]  /*2fd0*/  @!P1 EXIT ;  /* 0x000000000000994d */ /* 0x000fea0003800000 */
[----:B------:R-:W-:Y:S02]  /*2fe0*/  ISETP.NE.AND P0, PT, R6, 0x1, PT ;  /* 0x000000010600780c */ /* 0x000fe40003f05270 */
[----:B------:R-:W-:-:S04]  /*2ff0*/  LOP3.LUT R0, R0, 0x1, RZ, 0xc0, !PT ;  /* 0x0000000100007812 */ /* 0x000fc800078ec0ff */
[----:B------:R-:W-:-:S07]  /*3000*/  ISETP.NE.U32.AND P1, PT, R0, 0x1, PT ;  /* 0x000000010000780c */ /* 0x000fce0003f25070 */
[----:B01----:R-:W0:Y:S01]  /*3010*/  @P0 LDC.64 R2, c[0x0][0x390] ;  /* 0x0000e400ff020b82 */ /* 0x003e220000000a00 */
[----:B------:R-:W-:-:S05]  /*3020*/  @P0 IADD3 R7, PT, PT, R4, R5, RZ ;  /* 0x0000000504070210 */ /* 0x000fca0007ffe0ff */
[----:B0-----:R-:W-:-:S05]  /*3030*/  @P0 IMAD.WIDE R2, R7, 0x4, R2 ;  /* 0x0000000407020825 */ /* 0x001fca00078e0202 */
[----:B------:R0:W-:Y:S04]  /*3040*/  @P0 STG.E desc[UR8][R2.64], RZ ;  /* 0x000000ff02000986 */ /* 0x0001e8000c101908 */
[----:B------:R0:W-:Y:S01]  /*3050*/  @P0 STG.E desc[UR8][R2.64+0x4], RZ ;  /* 0x000004ff02000986 */ /* 0x0001e2000c101908 */
[----:B------:R-:W-:Y:S05]  /*3060*/  @P1 EXIT ;  /* 0x000000000000194d */ /* 0x000fea0003800000 */
[----:B0-----:R-:W0:Y:S01]  /*3070*/  LDC.64 R2, c[0x0][0x390] ;  /* 0x0000e400ff027b82 */ /* 0x001e220000000a00 */
[----:B------:R-:W-:-:S05]  /*3080*/  @P0 VIADD R5, R5, 0x2 ;  /* 0x0000000205050836 */ /* 0x000fca0000000000 */
[----:B------:R-:W-:-:S05]  /*3090*/  IADD3 R5, PT, PT, R4, R5, RZ ;  /* 0x0000000504057210 */ /* 0x000fca0007ffe0ff */
[----:B0-----:R-:W-:-:S05]  /*30a0*/  IMAD.WIDE R2, R5, 0x4, R2 ;  /* 0x0000000405027825 */ /* 0x001fca00078e0202 */
[----:B------:R-:W-:Y:S01]  /*30b0*/  STG.E desc[UR8][R2.64], RZ ;  /* 0x000000ff02007986 */ /* 0x000fe2000c101908 */
[----:B------:R-:W-:Y:S05]  /*30c0*/  EXIT ;  /* 0x000000000000794d */ /* 0x000fea0003800000 */
        .weak           $__internal_0_$__cuda_sm3x_div_rn_noftz_f32_slowpath
        .type           $__internal_0_$__cuda_sm3x_div_rn_noftz_f32_slowpath,@function
        .size           $__internal_0_$__cuda_sm3x_div_rn_noftz_f32_slowpath,(.L_x_231 - $__internal_0_$__cuda_sm3x_div_rn_noftz_f32_slowpath)
$__internal_0_$__cuda_sm3x_div_rn_noftz_f32_slowpath:
[----:B------:R-:W-:Y:S01]  /*30d0*/  SHF.R.U32.HI R6, RZ, 0x17, R3 ;  /* 0x00000017ff067819 */ /* 0x000fe20000011603 */
[----:B------:R-:W-:Y:S01]  /*30e0*/  BSSY.RECONVERGENT B0, `(.L_x_49) ;  /* 0x0000063000007945 */ /* 0x000fe20003800200 */
[----:B------:R-:W-:Y:S02]  /*30f0*/  SHF.R.U32.HI R10, RZ, 0x17, R0 ;  /* 0x00000017ff0a7819 */ /* 0x000fe40000011600 */
[----:B------:R-:W-:Y:S02]  /*3100*/  LOP3.LUT R6, R6, 0xff, RZ, 0xc0, !PT ;  /* 0x000000ff06067812 */ /* 0x000fe400078ec0ff */
[----:B------:R-:W-:Y:S02]  /*3110*/  LOP3.LUT R10, R10, 0xff, RZ, 0xc0, !PT ;  /* 0x000000ff0a0a7812 */ /* 0x000fe400078ec0ff */
[----:B------:R-:W-:Y:S02]  /*3120*/  IADD3 R11, PT, PT, R6, -0x1, RZ ;  /* 0xffffffff060b7810 */ /* 0x000fe40007ffe0ff */
[----:B------:R-:W-:-:S02]  /*3130*/  IADD3 R18, PT, PT, R10, -0x1, RZ ;  /* 0xffffffff0a127810 */ /* 0x000fc40007ffe0ff */
[----:B------:R-:W-:Y:S02]  /*3140*/  ISETP.GT.U32.AND P0, PT, R11, 0xfd, PT ;  /* 0x000000fd0b00780c */ /* 0x000fe40003f04070 */
[----:B------:R-:W-:Y:S02]  /*3150*/  MOV R19, R3 ;  /* 0x0000000300137202 */ /* 0x000fe40000000f00 */
[----:B------:R-:W-:-:S13]  /*3160*/  ISETP.GT.U32.OR P0, PT, R18, 0xfd, P0 ;  /* 0x000000fd1200780c */ /* 0x000fda0000704470 */
[----:B------:R-:W-:Y:S01]  /*3170*/  @!P0 IMAD.MOV.U32 R7, RZ, RZ, RZ ;  /* 0x000000ffff078224 */ /* 0x000fe200078e00ff */
[----:B------:R-:W-:Y:S06]  /*3180*/  @!P0 BRA `(.L_x_50) ;  /* 0x00000000005c8947 */ /* 0x000fec0003800000 */
[----:B------:R-:W-:Y:S02]  /*3190*/  FSETP.GTU.FTZ.AND P0, PT, |R0|, +INF , PT ;  /* 0x7f8000000000780b */ /* 0x000fe40003f1c200 */
[----:B------:R-:W-:-:S04]  /*31a0*/  FSETP.GTU.FTZ.AND P1, PT, |R3|, +INF , PT ;  /* 0x7f8000000300780b */ /* 0x000fc80003f3c200 */
[----:B------:R-:W-:-:S13]  /*31b0*/  PLOP3.LUT P0, PT, P0, P1, PT, 0xf8, 0x8f ;  /* 0x00000000008f781c */ /* 0x000fda0000703f70 */
[----:B------:R-:W-:Y:S05]  /*31c0*/  @P0 BRA `(.L_x_51) ;  /* 0x00000004004c0947 */ /* 0x000fea0003800000 */
[----:B------:R-:W-:-:S13]  /*31d0*/  LOP3.LUT P0, RZ, R19, 0x7fffffff, R0, 0xc8, !PT ;  /* 0x7fffffff13ff7812 */ /* 0x000fda000780c800 */
[----:B------:R-:W-:Y:S05]  /*31e0*/  @!P0 BRA `(.L_x_52) ;  /* 0x00000004003c8947 */ /* 0x000fea0003800000 */
[C---:B------:R-:W-:Y:S02]  /*31f0*/  FSETP.NEU.FTZ.AND P1, PT, |R0|.reuse, +INF , PT ;  /* 0x7f8000000000780b */ /* 0x040fe40003f3d200 */
[----:B------:R-:W-:Y:S02]  /*3200*/  FSETP.NEU.FTZ.AND P2, PT, |R3|, +INF , PT ;  /* 0x7f8000000300780b */ /* 0x000fe40003f5d200 */
[----:B------:R-:W-:-:S11]  /*3210*/  FSETP.NEU.FTZ.AND P0, PT, |R0|, +INF , PT ;  /* 0x7f8000000000780b */ /* 0x000fd60003f1d200 */
[----:B------:R-:W-:Y:S05]  /*3220*/  @!P2 BRA !P1, `(.L_x_52) ;  /* 0x00000004002ca947 */ /* 0x000fea0004800000 */
[----:B------:R-:W-:-:S04]  /*3230*/  LOP3.LUT P1, RZ, R0, 0x7fffffff, RZ, 0xc0, !PT ;  /* 0x7fffffff00ff7812 */ /* 0x000fc8000782c0ff */
[----:B------:R-:W-:-:S13]  /*3240*/  PLOP3.LUT P1, PT, P2, P1, PT, 0x2f, 0xf2 ;  /* 0x0000000000f2781c */ /* 0x000fda0001722577 */
[----:B------:R-:W-:Y:S05]  /*3250*/  @P1 BRA `(.L_x_53) ;  /* 0x0000000400181947 */ /* 0x000fea0003800000 */
[----:B------:R-:W-:-:S04]  /*3260*/  LOP3.LUT P1, RZ, R19, 0x7fffffff, RZ, 0xc0, !PT ;  /* 0x7fffffff13ff7812 */ /* 0x000fc8000782c0ff */
[----:B------:R-:W-:-:S13]  /*3270*/  PLOP3.LUT P0, PT, P0, P1, PT, 0x2f, 0xf2 ;  /* 0x0000000000f2781c */ /* 0x000fda0000702577 */
[----:B------:R-:W-:Y:S05]  /*3280*/  @P0 BRA `(.L_x_54) ;  /* 0x0000000400000947 */ /* 0x000fea0003800000 */
[----:B------:R-:W-:Y:S02]  /*3290*/  ISETP.GE.AND P0, PT, R18, RZ, PT ;  /* 0x000000ff1200720c */ /* 0x000fe40003f06270 */
[----:B------:R-:W-:-:S11]  /*32a0*/  ISETP.GE.AND P1, PT, R11, RZ, PT ;  /* 0x000000ff0b00720c */ /* 0x000fd60003f26270 */
[----:B------:R-:W-:Y:S01]  /*32b0*/  @P0 MOV R7, RZ ;  /* 0x000000ff00070202 */ /* 0x000fe20000000f00 */
[----:B------:R-:W-:Y:S01]  /*32c0*/  @!P0 FFMA R0, R0, 1.84467440737095516160e+19, RZ ;  /* 0x5f80000000008823 */ /* 0x000fe200000000ff */
[----:B------:R-:W-:Y:S01]  /*32d0*/  @!P0 MOV R7, 0xffffffc0 ;  /* 0xffffffc000078802 */ /* 0x000fe20000000f00 */
[----:B------:R-:W-:-:S03]  /*32e0*/  @!P1 FFMA R19, R3, 1.84467440737095516160e+19, RZ ;  /* 0x5f80000003139823 */ /* 0x000fc600000000ff */
[----:B------:R-:W-:-:S07]  /*32f0*/  @!P1 IADD3 R7, PT, PT, R7, 0x40, RZ ;  /* 0x0000004007079810 */ /* 0x000fce0007ffe0ff */
.L_x_50:
[----:B------:R-:W-:Y:S01]  /*3300*/  LEA R24, R6, 0xc0800000, 0x17 ;  /* 0xc080000006187811 */ /* 0x000fe200078eb8ff */
[----:B------:R-:W-:Y:S03]  /*3310*/  BSSY.RECONVERGENT B1, `(.L_x_55) ;  /* 0x0000036000017945 */ /* 0x000fe60003800200 */
[----:B------:R-:W-:Y:S01]  /*3320*/  IADD3 R24, PT, PT, -R24, R19, RZ ;  /* 0x0000001318187210 */ /* 0x000fe20007ffe1ff */
[----:B------:R-:W-:-:S03]  /*3330*/  VIADD R19, R10, 0xffffff81 ;  /* 0xffffff810a137836 */ /* 0x000fc60000000000 */
[----:B------:R-:W0:Y:S01]  /*3340*/  MUFU.RCP R18, R24 ;  /* 0x0000001800127308 */ /* 0x000e220000001000 */
[----:B------:R-:W-:Y:S01]  /*3350*/  FADD.FTZ R11, -R24, -RZ ;  /* 0x800000ff180b7221 */ /* 0x000fe20000010100 */
[----:B------:R-:W-:-:S03]  /*3360*/  IMAD R0, R19, -0x800000, R0 ;  /* 0xff80000013007824 */ /* 0x000fc600078e0200 */
[----:B0-----:R-:W-:-:S04]  /*3370*/  FFMA R23, R18, R11, 1 ;  /* 0x3f80000012177423 */ /* 0x001fc8000000000b */
[----:B------:R-:W-:-:S04]  /*3380*/  FFMA R23, R18, R23, R18 ;  /* 0x0000001712177223 */ /* 0x000fc80000000012 */
[----:B------:R-:W-:-:S04]  /*3390*/  FFMA R10, R0, R23, RZ ;  /* 0x00000017000a7223 */ /* 0x000fc800000000ff */
[----:B------:R-:W-:-:S04]  /*33a0*/  FFMA R18, R11, R10, R0 ;  /* 0x0000000a0b127223 */ /* 0x000fc80000000000 */
[----:B------:R-:W-:Y:S01]  /*33b0*/  FFMA R18, R23, R18, R10 ;  /* 0x0000001217127223 */ /* 0x000fe2000000000a */
[----:B------:R-:W-:-:S03]  /*33c0*/  IADD3 R10, PT, PT, R19, 0x7f, -R6 ;  /* 0x0000007f130a7810 */ /* 0x000fc60007ffe806 */
[----:B------:R-:W-:Y:S01]  /*33d0*/  FFMA R11, R11, R18, R0 ;  /* 0x000000120b0b7223 */ /* 0x000fe20000000000 */
[----:B------:R-:W-:-:S03]  /*33e0*/  IADD3 R7, PT, PT, R10, R7, RZ ;  /* 0x000000070a077210 */ /* 0x000fc60007ffe0ff */
[----:B------:R-:W-:-:S05]  /*33f0*/  FFMA R0, R23, R11, R18 ;  /* 0x0000000b17007223 */ /* 0x000fca0000000012 */
[----:B------:R-:W-:-:S04]  /*3400*/  SHF.R.U32.HI R6, RZ, 0x17, R0 ;  /* 0x00000017ff067819 */ /* 0x000fc80000011600 */
[----:B------:R-:W-:-:S04]  /*3410*/  LOP3.LUT R6, R6, 0xff, RZ, 0xc0, !PT ;  /* 0x000000ff06067812 */ /* 0x000fc800078ec0ff */
[----:B------:R-:W-:-:S04]  /*3420*/  IADD3 R6, PT, PT, R6, R7, RZ ;  /* 0x0000000706067210 */ /* 0x000fc80007ffe0ff */
[----:B------:R-:W-:-:S04]  /*3430*/  IADD3 R10, PT, PT, R6, -0x1, RZ ;  /* 0xffffffff060a7810 */ /* 0x000fc80007ffe0ff */
[----:B------:R-:W-:-:S13]  /*3440*/  ISETP.GE.U32.AND P0, PT, R10, 0xfe, PT ;  /* 0x000000fe0a00780c */ /* 0x000fda0003f06070 */
[----:B------:R-:W-:Y:S05]  /*3450*/  @!P0 BRA `(.L_x_56) ;  /* 0x0000000000808947 */ /* 0x000fea0003800000 */
[----:B------:R-:W-:-:S13]  /*3460*/  ISETP.GT.AND P0, PT, R6, 0xfe, PT ;  /* 0x000000fe0600780c */ /* 0x000fda0003f04270 */
[----:B------:R-:W-:Y:S05]  /*3470*/  @P0 BRA `(.L_x_57) ;  /* 0x00000000006c0947 */ /* 0x000fea0003800000 */
[----:B------:R-:W-:-:S13]  /*3480*/  ISETP.GE.AND P0, PT, R6, 0x1, PT ;  /* 0x000000010600780c */ /* 0x000fda0003f06270 */
[----:B------:R-:W-:Y:S05]  /*3490*/  @P0 BRA `(.L_x_58) ;  /* 0x0000000000740947 */ /* 0x000fea0003800000 */
[----:B------:R-:W-:Y:S02]  /*34a0*/  ISETP.GE.AND P0, PT, R6, -0x18, PT ;  /* 0xffffffe80600780c */ /* 0x000fe40003f06270 */
[----:B------:R-:W-:-:S11]  /*34b0*/  LOP3.LUT R0, R0, 0x80000000, RZ, 0xc0, !PT ;  /* 0x8000000000007812 */ /* 0x000fd600078ec0ff */
[----:B------:R-:W-:Y:S05]  /*34c0*/  @!P0 BRA `(.L_x_58) ;  /* 0x0000000000688947 */ /* 0x000fea0003800000 */
[CCC-:B------:R-:W-:Y:S01]  /*34d0*/  FFMA.RZ R7, R23.reuse, R11.reuse, R18.reuse ;  /* 0x0000000b17077223 */ /* 0x1c0fe2000000c012 */
[CCC-:B------:R-:W-:Y:S01]  /*34e0*/  FFMA.RP R10, R23.reuse, R11.reuse, R18.reuse ;  /* 0x0000000b170a7223 */ /* 0x1c0fe20000008012 */
[----:B------:R-:W-:Y:S01]  /*34f0*/  FFMA.RM R23, R23, R11, R18 ;  /* 0x0000000b17177223 */ /* 0x000fe20000004012 */
[C---:B------:R-:W-:Y:S02]  /*3500*/  IADD3 R11, PT, PT, R6.reuse, 0x20, RZ ;  /* 0x00000020060b7810 */ /* 0x040fe40007ffe0ff */
[----:B------:R-:W-:Y:S02]  /*3510*/  LOP3.LUT R7, R7, 0x7fffff, RZ, 0xc0, !PT ;  /* 0x007fffff07077812 */ /* 0x000fe400078ec0ff */
[C---:B------:R-:W-:Y:S02]  /*3520*/  ISETP.NE.AND P2, PT, R6.reuse, RZ, PT ;  /* 0x000000ff0600720c */ /* 0x040fe40003f45270 */
[----:B------:R-:W-:Y:S02]  /*3530*/  LOP3.LUT R18, R7, 0x800000, RZ, 0xfc, !PT ;  /* 0x0080000007127812 */ /* 0x000fe400078efcff */
[----:B------:R-:W-:Y:S01]  /*3540*/  ISETP.NE.AND P1, PT, R6, RZ, PT ;  /* 0x000000ff0600720c */ /* 0x000fe20003f25270 */
[----:B------:R-:W-:Y:S01]  /*3550*/  IMAD.MOV R6, RZ, RZ, -R6 ;  /* 0x000000ffff067224 */ /* 0x000fe200078e0a06 */
[----:B------:R-:W-:-:S02]  /*3560*/  SHF.L.U32 R11, R18, R11, RZ ;  /* 0x0000000b120b7219 */ /* 0x000fc400000006ff */
[----:B------:R-:W-:Y:S02]  /*3570*/  FSETP.NEU.FTZ.AND P0, PT, R10, R23, PT ;  /* 0x000000170a00720b */ /* 0x000fe40003f1d000 */
[----:B------:R-:W-:Y:S02]  /*3580*/  SEL R7, R6, RZ, P2 ;  /* 0x000000ff06077207 */ /* 0x000fe40001000000 */
[----:B------:R-:W-:Y:S02]  /*3590*/  ISETP.NE.AND P1, PT, R11, RZ, P1 ;  /* 0x000000ff0b00720c */ /* 0x000fe40000f25270 */
[----:B------:R-:W-:Y:S02]  /*35a0*/  SHF.R.U32.HI R11, RZ, R7, R18 ;  /* 0x00000007ff0b7219 */ /* 0x000fe40000011612 */
[----:B------:R-:W-:Y:S02]  /*35b0*/  PLOP3.LUT P0, PT, P0, P1, PT, 0xf8, 0x8f ;  /* 0x00000000008f781c */ /* 0x000fe40000703f70 */
[----:B------:R-:W-:-:S02]  /*35c0*/  SHF.R.U32.HI R7, RZ, 0x1, R11 ;  /* 0x00000001ff077819 */ /* 0x000fc4000001160b */
[----:B------:R-:W-:-:S04]  /*35d0*/  SEL R6, RZ, 0x1, !P0 ;  /* 0x00000001ff067807 */ /* 0x000fc80004000000 */
[----:B------:R-:W-:-:S04]  /*35e0*/  LOP3.LUT R6, R6, 0x1, R7, 0xf8, !PT ;  /* 0x0000000106067812 */ /* 0x000fc800078ef807 */
[----:B------:R-:W-:-:S04]  /*35f0*/  LOP3.LUT R6, R6, R11, RZ, 0xc0, !PT ;  /* 0x0000000b06067212 */ /* 0x000fc800078ec0ff */
[----:B------:R-:W-:-:S04]  /*3600*/  IADD3 R7, PT, PT, R7, R6, RZ ;  /* 0x0000000607077210 */ /* 0x000fc80007ffe0ff */
[----:B------:R-:W-:Y:S01]  /*3610*/  LOP3.LUT R0, R7, R0, RZ, 0xfc, !PT ;  /* 0x0000000007007212 */ /* 0x000fe200078efcff */
[----:B------:R-:W-:Y:S06]  /*3620*/  BRA `(.L_x_58) ;  /* 0x0000000000107947 */ /* 0x000fec0003800000 */
.L_x_57:
[----:B------:R-:W-:-:S04]  /*3630*/  LOP3.LUT R0, R0, 0x80000000, RZ, 0xc0, !PT ;  /* 0x8000000000007812 */ /* 0x000fc800078ec0ff */
[----:B------:R-:W-:Y:S01]  /*3640*/  LOP3.LUT R0, R0, 0x7f800000, RZ, 0xfc, !PT ;  /* 0x7f80000000007812 */ /* 0x000fe200078efcff */
[----:B------:R-:W-:Y:S06]  /*3650*/  BRA `(.L_x_58) ;  /* 0x0000000000047947 */ /* 0x000fec0003800000 */
.L_x_56:
[----:B------:R-:W-:-:S07]  /*3660*/  LEA R0, R7, R0, 0x17 ;  /* 0x0000000007007211 */ /* 0x000fce00078eb8ff */
.L_x_58:
[----:B------:R-:W-:Y:S05]  /*3670*/  BSYNC.RECONVERGENT B1 ;  /* 0x0000000000017941 */ /* 0x000fea0003800200 */
.L_x_55:
[----:B------:R-:W-:Y:S05]  /*3680*/  BRA `(.L_x_59) ;  /* 0x0000000000207947 */ /* 0x000fea0003800000 */
.L_x_54:
[----:B------:R-:W-:-:S04]  /*3690*/  LOP3.LUT R0, R19, 0x80000000, R0, 0x48, !PT ;  /* 0x8000000013007812 */ /* 0x000fc800078e4800 */
[----:B------:R-:W-:Y:S01]  /*36a0*/  LOP3.LUT R0, R0, 0x7f800000, RZ, 0xfc, !PT ;  /* 0x7f80000000007812 */ /* 0x000fe200078efcff */
[----:B------:R-:W-:Y:S06]  /*36b0*/  BRA `(.L_x_59) ;  /* 0x0000000000147947 */ /* 0x000fec0003800000 */
.L_x_53:
[----:B------:R-:W-:Y:S01]  /*36c0*/  LOP3.LUT R0, R19, 0x80000000, R0, 0x48, !PT ;  /* 0x8000000013007812 */ /* 0x000fe200078e4800 */
[----:B------:R-:W-:Y:S06]  /*36d0*/  BRA `(.L_x_59) ;  /* 0x00000000000c7947 */ /* 0x000fec0003800000 */
.L_x_52:
[----:B------:R-:W0:Y:S01]  /*36e0*/  MUFU.RSQ R0, -QNAN ;  /* 0xffc0000000007908 */ /* 0x000e220000001400 */
[----:B------:R-:W-:Y:S05]  /*36f0*/  BRA `(.L_x_59) ;  /* 0x0000000000047947 */ /* 0x000fea0003800000 */
.L_x_51:
[----:B------:R-:W-:-:S07]  /*3700*/  FADD.FTZ R0, R0, R3 ;  /* 0x0000000300007221 */ /* 0x000fce0000010000 */
.L_x_59:
[----:B------:R-:W-:Y:S05]  /*3710*/  BSYNC.RECONVERGENT B0 ;  /* 0x0000000000007941 */ /* 0x000fea0003800200 */
.L_x_49:
[----:B------:R-:W-:Y:S01]  /*3720*/  HFMA2 R7, -RZ, RZ, 0, 0 ;  /* 0x00000000ff077431 */ /* 0x000fe200000001ff */
[----:B------:R-:W-:-:S04]  /*3730*/  MOV R6, R2 ;  /* 0x0000000200067202 */ /* 0x000fc80000000f00 */
[----:B0-----:R-:W-:Y:S05]  /*3740*/  RET.REL.NODEC R6 `(loss_back_igonre2) ;  /* 0xffffffc8062c7950 */ /* 0x001fea0003c3ffff */
.L_x_60:
[----:B------:R-:W-:-:S00]  /*3750*/  BRA `(.L_x_60) ;  /* 0xfffffffc00fc7947 */ /* 0x000fc0000383ffff */
[----:B------:R-:W-:-:S00]  /*3760*/  NOP ;  /* 0x0000000000007918 */ /* 0x000fc00000000000 */
        /* <DEDUP_REMOVED lines=9> */
.L_x_231:


//--------------------- .text.loss_back2          --------------------------
	.section	.text.loss_back2,"ax",@progbits
	.align	128
        .global         loss_back2
        .type           loss_back2,@function
        .size           loss_back2,(.L_x_232 - loss_back2)
        .other          loss_back2,@"STO_CUDA_ENTRY STV_DEFAULT"
loss_back2:
.text.loss_back2:
        /* <DEDUP_REMOVED lines=11> */
[----:B------:R-:W0:Y:S01]  /*00b0*/  LDCU UR5, c[0x0][0x39c] ;  /* 0x00007380ff0577ac */ /* 0x000e220008000800 */
[----:B------:R-:W-:Y:S01]  /*00c0*/  MOV R2, 0xff7fffff ;  /* 0xff7fffff00027802 */ /* 0x000fe20000000f00 */
[----:B------:R-:W1:Y:S01]  /*00d0*/  LDCU.64 UR12, c[0x0][0x358] ;  /* 0x00006b00ff0c77ac */ /* 0x000e620008000a00 */
[----:B0-----:R-:W-:-:S09]  /*00e0*/  UISETP.GE.AND UP0, UPT, UR5, 0x1, UPT ;  /* 0x000000010500788c */ /* 0x001fd2000bf06270 */
[----:B-1----:R-:W-:Y:S05]  /*00f0*/  BRA.U !UP0, `(.L_x_61) ;  /* 0x0000000908207547 */ /* 0x002fea000b800000 */
[----:B------:R-:W-:Y:S02]  /*0100*/  UISETP.GE.U32.AND UP1, UPT, UR5, 0x10, UPT ;  /* 0x000000100500788c */ /* 0x000fe4000bf26070 */
[----:B------:R-:W-:Y:S01]  /*0110*/  IMAD R3, R0, UR5, RZ ;  /* 0x0000000500037c24 */ /* 0x000fe2000f8e02ff */
[----:B------:R-:W-:Y:S01]  /*0120*/  ULOP3.LUT UR8, UR5, 0xf, URZ, 0xc0, !UPT ;  /* 0x0000000f05087892 */ /* 0x000fe2000f8ec0ff */
[----:B------:R-:W-:Y:S01]  /*0130*/  MOV R2, 0xff7fffff ;  /* 0xff7fffff00027802 */ /* 0x000fe20000000f00 */
[----:B------:R-:W-:Y:S02]  /*0140*/  UMOV UR4, URZ ;  /* 0x000000ff00047c82 */ /* 0x000fe40008000000 */
[----:B------:R-:W-:Y:S02]  /*0150*/  UISETP.NE.AND UP0, UPT, UR8, URZ, UPT ;  /* 0x000000ff0800728c */ /* 0x000fe4000bf05270 */
[----:B------:R-:W-:Y:S09]  /*0160*/  BRA.U !UP1, `(.L_x_62) ;  /* 0x0000000109f87547 */ /* 0x000ff2000b800000 */
[----:B------:R-:W0:Y:S01]  /*0170*/  LDCU.64 UR6, c[0x0][0x380] ;  /* 0x00007000ff0677ac */ /* 0x000e220008000a00 */
[----:B------:R-:W-:Y:S02]  /*0180*/  MOV R2, 0xff7fffff ;  /* 0xff7fffff00027802 */ /* 0x000fe40000000f00 */
[----:B------:R-:W-:Y:S01]  /*0190*/  MOV R6, R3 ;  /* 0x0000000300067202 */ /* 0x000fe20000000f00 */
[----:B------:R-:W-:-:S04]  /*01a0*/  ULOP3.LUT UR4, UR5, 0x7ffffff0, URZ, 0xc0, !UPT ;  /* 0x7ffffff005047892 */ /* 0x000fc8000f8ec0ff */
[----:B------:R-:W-:Y:S02]  /*01b0*/  UIADD3 UR9, UPT, UPT, -UR4, URZ, URZ ;  /* 0x000000ff04097290 */ /* 0x000fe4000fffe1ff */
[----:B0-----:R-:W-:-:S04]  /*01c0*/  UIADD3 UR5, UP1, UPT, UR6, 0x20, URZ ;  /* 0x0000002006057890 */ /* 0x001fc8000ff3e0ff */
[----:B------:R-:W-:-:S12]  /*01d0*/  UIADD3.X UR6, UPT, UPT, URZ, UR7, URZ, UP1, !UPT ;  /* 0x00000007ff067290 */ /* 0x000fd80008ffe4ff */
.L_x_63:
[----:B------:R-:W-:Y:S02]  /*01e0*/  MOV R4, UR5 ;  /* 0x0000000500047c02 */ /* 0x000fe40008000f00 */
[----:B------:R-:W-:-:S03]  /*01f0*/  MOV R5, UR6 ;  /* 0x0000000600057c02 */ /* 0x000fc60008000f00 */
        /* <DEDUP_REMOVED lines=17> */
[----:B------:R-:W-:Y:S01]  /*0310*/  UIADD3 UR9, UPT, UPT, UR9, 0x10, URZ ;  /* 0x0000001009097890 */ /* 0x000fe2000fffe0ff */
[----:B------:R-:W-:-:S03]  /*0320*/  IADD3 R6, PT, PT, R6, 0x10, RZ ;  /* 0x0000001006067810 */ /* 0x000fc60007ffe0ff */
[----:B------:R-:W-:Y:S01]  /*0330*/  UISETP.NE.AND UP1, UPT, UR9, URZ, UPT ;  /* 0x000000ff0900728c */ /* 0x000fe2000bf25270 */
        /* <DEDUP_REMOVED lines=32> */
[----:B------:R-:W-:Y:S08]  /*0540*/  BRA.U UP1, `(.L_x_63) ;  /* 0xfffffffd01247547 */ /* 0x000ff0000b83ffff */
.L_x_62:
[----:B------:R-:W-:Y:S05]  /*0550*/  BRA.U !UP0, `(.L_x_61) ;  /* 0x0000000508087547 */ /* 0x000fea000b800000 */
[----:B------:R-:W0:Y:S01]  /*0560*/  LDCU UR5, c[0x0][0x39c] ;  /* 0x00007380ff0577ac */ /* 0x000e220008000800 */
[----:B------:R-:W-:Y:S02]  /*0570*/  UISETP.GE.U32.AND UP0, UPT, UR8, 0x8, UPT ;  /* 0x000000080800788c */ /* 0x000fe4000bf06070 */
[----:B0-----:R-:W-:-:S04]  /*0580*/  ULOP3.LUT UR6, UR5, 0x7, URZ, 0xc0, !UPT ;  /* 0x0000000705067892 */ /* 0x001fc8000f8ec0ff */
[----:B------:R-:W-:-:S03]  /*0590*/  UISETP.NE.AND UP1, UPT, UR6, URZ, UPT ;  /* 0x000000ff0600728c */ /* 0x000fc6000bf25270 */
[----:B------:R-:W-:Y:S08]  /*05a0*/  BRA.U !UP0, `(.L_x_64) ;  /* 0x0000000108707547 */ /* 0x000ff0000b800000 */
[----:B------:R-:W0:Y:S01]  /*05b0*/  LDC.64 R4, c[0x0][0x380] ;  /* 0x0000e000ff047b82 */ /* 0x000e220000000a00 */
[----:B------:R-:W-:-:S05]  /*05c0*/  IADD3 R7, PT, PT, R3, UR4, RZ ;  /* 0x0000000403077c10 */ /* 0x000fca000fffe0ff */
        /* <DEDUP_REMOVED lines=9> */
[----:B------:R-:W-:Y:S01]  /*0660*/  UIADD3 UR4, UPT, UPT, UR4, 0x8, URZ ;  /* 0x0000000804047890 */ /* 0x000fe2000fffe0ff */
        /* <DEDUP_REMOVED lines=16> */
.L_x_64:
[----:B------:R-:W-:Y:S05]  /*0770*/  BRA.U !UP1, `(.L_x_61) ;  /* 0x0000000109807547 */ /* 0x000fea000b800000 */
[----:B------:R-:W-:Y:S02]  /*0780*/  UISETP.GE.U32.AND UP0, UPT, UR6, 0x4, UPT ;  /* 0x000000040600788c */ /* 0x000fe4000bf06070 */
[----:B------:R-:W-:-:S04]  /*0790*/  ULOP3.LUT UR5, UR5, 0x3, URZ, 0xc0, !UPT ;  /* 0x0000000305057892 */ /* 0x000fc8000f8ec0ff */
        /* <DEDUP_REMOVED lines=18> */
.L_x_65:
[----:B------:R-:W-:Y:S05]  /*08c0*/  BRA.U !UP1, `(.L_x_61) ;  /* 0x00000001092c7547 */ /* 0x000fea000b800000 */
[----:B------:R-:W0:Y:S01]  /*08d0*/  LDC.64 R6, c[0x0][0x380] ;  /* 0x0000e000ff067b82 */ /* 0x000e220000000a00 */
[----:B------:R-:W-:Y:S01]  /*08e0*/  IADD3 R3, PT, PT, R3, UR4, RZ ;  /* 0x0000000403037c10 */ /* 0x000fe2000fffe0ff */
[----:B------:R-:W-:-:S12]  /*08f0*/  UIADD3 UR5, UPT, UPT, -UR5, URZ, URZ ;  /* 0x000000ff05057290 */ /* 0x000fd8000fffe1ff */
.L_x_66:
[----:B0-----:R-:W-:-:S06]  /*0900*/  IMAD.WIDE R4, R3, 0x4, R6 ;  /* 0x0000000403047825 */ /* 0x001fcc00078e0206 */
[----:B------:R-:W2:Y:S01]  /*0910*/  LDG.E R5, desc[UR12][R4.64] ;  /* 0x0000000c04057981 */ /* 0x000ea2000c1e1900 */
[----:B------:R-:W-:Y:S01]  /*0920*/  UIADD3 UR5, UPT, UPT, UR5, 0x1, URZ ;  /* 0x0000000105057890 */ /* 0x000fe2000fffe0ff */
[----:B------:R-:W-:-:S03]  /*0930*/  IADD3 R3, PT, PT, R3, 0x1, RZ ;  /* 0x0000000103037810 */ /* 0x000fc60007ffe0ff */
[----:B------:R-:W-:Y:S01]  /*0940*/  UISETP.NE.AND UP0, UPT, UR5, URZ, UPT ;  /* 0x000000ff0500728c */ /* 0x000fe2000bf05270 */
[----:B--2---:R-:W-:-:S04]  /*0950*/  FSETP.GTU.AND P0, PT, R2, R5, PT ;  /* 0x000000050200720b */ /* 0x004fc80003f0c000 */
[----:B------:R-:W-:-:S04]  /*0960*/  FSEL R2, R5, R2, !P0 ;  /* 0x0000000205027208 */ /* 0x000fc80004000000 */
[----:B------:R-:W-:Y:S05]  /*0970*/  BRA.U UP0, `(.L_x_66) ;  /* 0xfffffffd00e07547 */ /* 0x000fea000b83ffff */
.L_x_61:
[----:B------:R-:W0:Y:S01]  /*0980*/  LDCU UR5, c[0x0][0x39c] ;  /* 0x00007380ff0577ac */ /* 0x000e220008000800 */
[----:B------:R-:W-:Y:S01]  /*0990*/  HFMA2 R3, -RZ, RZ, 0, 0 ;  /* 0x00000000ff037431 */ /* 0x000fe200000001ff */
[----:B0-----:R-:W-:-:S09]  /*09a0*/  UISETP.GE.AND UP0, UPT, UR5, 0x1, UPT ;  /* 0x000000010500788c */ /* 0x001fd2000bf06270 */
[----:B------:R-:W-:Y:S05]  /*09b0*/  BRA.U !UP0, `(.L_x_67) ;  /* 0x0000000d08d07547 */ /* 0x000fea000b800000 */
[----:B------:R-:W-:Y:S02]  /*09c0*/  UISETP.GE.U32.AND UP1, UPT, UR5, 0x8, UPT ;  /* 0x000000080500788c */ /* 0x000fe4000bf26070 */
[----:B------:R-:W-:Y:S01]  /*09d0*/  IMAD R8, R0, UR5, RZ ;  /* 0x0000000500087c24 */ /* 0x000fe2000f8e02ff */
[----:B------:R-:W-:Y:S01]  /*09e0*/  ULOP3.LUT UR14, UR5, 0x7, URZ, 0xc0, !UPT ;  /* 0x00000007050e7892 */ /* 0x000fe2000f8ec0ff */
[----:B------:R-:W-:Y:S01]  /*09f0*/  MOV R3, RZ ;  /* 0x000000ff00037202 */ /* 0x000fe20000000f00 */
[----:B------:R-:W-:Y:S02]  /*0a00*/  UMOV UR4, URZ ;  /* 0x000000ff00047c82 */ /* 0x000fe40008000000 */
[----:B------:R-:W-:Y:S02]  /*0a10*/  UISETP.NE.AND UP0, UPT, UR14, URZ, UPT ;  /* 0x000000ff0e00728c */ /* 0x000fe4000bf05270 */
[----:B------:R-:W-:Y:S09]  /*0a20*/  BRA.U !UP1, `(.L_x_68) ;  /* 0x0000000509d87547 */ /* 0x000ff2000b800000 */
[----:B------:R-:W0:Y:S01]  /*0a30*/  LDCU.64 UR10, c[0x0][0x380] ;  /* 0x00007000ff0a77ac */ /* 0x000e220008000a00 */
[----:B------:R-:W-:Y:S02]  /*0a40*/  MOV R3, RZ ;  /* 0x000000ff00037202 */ /* 0x000fe40000000f00 */
[----:B------:R-:W-:Y:S01]  /*0a50*/  MOV R9, R8 ;  /* 0x0000000800097202 */ /* 0x000fe20000000f00 */
[----:B------:R-:W1:Y:S01]  /*0a60*/  LDCU.64 UR8, c[0x0][0x390] ;  /* 0x00007200ff0877ac */ /* 0x000e620008000a00 */
[----:B------:R-:W-:Y:S02]  /*0a70*/  ULOP3.LUT UR4, UR5, 0x7ffffff8, URZ, 0xc0, !UPT ;  /* 0x7ffffff805047892 */ /* 0x000fe4000f8ec0ff */
[----:B0-----:R-:W-:Y:S02]  /*0a80*/  UIADD3 UR7, UP1, UPT, UR10, 0x10, URZ ;  /* 0x000000100a077890 */ /* 0x001fe4000ff3e0ff */
[----:B------:R-:W-:Y:S02]  /*0a90*/  UIADD3 UR10, UPT, UPT, -UR4, URZ, URZ ;  /* 0x000000ff040a7290 */ /* 0x000fe4000fffe1ff */
[----:B-1----:R-:W-:-:S02]  /*0aa0*/  UIADD3 UR5, UP2, UPT, UR8, 0x10, URZ ;  /* 0x0000001008057890 */ /* 0x002fc4000ff5e0ff */
[----:B------:R-:W-:Y:S02]  /*0ab0*/  UIADD3.X UR8, UPT, UPT, URZ, UR11, URZ, UP1, !UPT ;  /* 0x0000000bff087290 */ /* 0x000fe40008ffe4ff */
[----:B------:R-:W-:-:S12]  /*0ac0*/  UIADD3.X UR6, UPT, UPT, URZ, UR9, URZ, UP2, !UPT ;  /* 0x00000009ff067290 */ /* 0x000fd800097fe4ff */
.L_x_69:
[----:B------:R-:W-:Y:S02]  /*0ad0*/  MOV R4, UR7 ;  /* 0x0000000700047c02 */ /* 0x000fe40008000f00 */
[----:B------:R-:W-:-:S03]  /*0ae0*/  MOV R5, UR8 ;  /* 0x0000000800057c02 */ /* 0x000fc60008000f00 */
[----:B------:R-:W-:-:S05]  /*0af0*/  IMAD.WIDE R4, R9, 0x4, R4 ;  /* 0x0000000409047825 */ /* 0x000fca00078e0204 */
[----:B-1----:R-:W2:Y:S01]  /*0b00*/  LDG.E R7, desc[UR12][R4.64+-0x10] ;  /* 0xfffff00c04077981 */ /* 0x002ea2000c1e1900 */
[----:B------:R-:W-:Y:S01]  /*0b10*/  HFMA2 R10, -RZ, RZ, 0.96630859375, -0.0022525787353515625 ;  /* 0x3bbb989dff0a7431 */ /* 0x000fe200000001ff */
[----:B------:R-:W-:Y:S01]  /*0b20*/  MOV R11, 0x437c0000 ;  /* 0x437c0000000b7802 */ /* 0x000fe20000000f00 */
[----:B--2---:R-:W-:-:S04]  /*0b30*/  FADD R7, R7, -R2 ;  /* 0x8000000207077221 */ /* 0x004fc80000000000 */
[----:B------:R-:W-:-:S04]  /*0b40*/  FFMA.SAT R6, R7, R10, 0.5 ;  /* 0x3f00000007067423 */ /* 0x000fc8000000200a */
[----:B------:R-:W-:-:S04]  /*0b50*/  FFMA.RM R12, R6, R11, 12582913 ;  /* 0x4b400001060c7423 */ /* 0x000fc8000000400b */
[C---:B------:R-:W-:Y:S01]  /*0b60*/  FADD R6, R12.reuse, -12583039 ;  /* 0xcb40007f0c067421 */ /* 0x040fe20000000000 */
[----:B------:R-:W-:-:S03]  /*0b70*/  SHF.L.U32 R12, R12, 0x17, RZ ;  /* 0x000000170c0c7819 */ /* 0x000fc600000006ff */
        /* <DEDUP_REMOVED lines=76> */
[----:B------:R-:W-:Y:S01]  /*1040*/  UIADD3 UR10, UPT, UPT, UR10, 0x8, URZ ;  /* 0x000000080a0a7890 */ /* 0x000fe2000fffe0ff */
[----:B------:R-:W-:Y:S02]  /*1050*/  IADD3 R9, PT, PT, R9, 0x8, RZ ;  /* 0x0000000809097810 */ /* 0x000fe40007ffe0ff */
[----:B------:R-:W-:Y:S01]  /*1060*/  FADD R12, R12, R13 ;  /* 0x0000000d0c0c7221 */ /* 0x000fe20000000000 */
[----:B------:R-:W-:-:S03]  /*1070*/  UISETP.NE.AND UP1, UPT, UR10, URZ, UPT ;  /* 0x000000ff0a00728c */ /* 0x000fc6000bf25270 */
        /* <DEDUP_REMOVED lines=16> */
[----:B------:R-:W-:Y:S05]  /*1180*/  BRA.U UP1, `(.L_x_69) ;  /* 0xfffffff901507547 */ /* 0x000fea000b83ffff */
.L_x_68:
[----:B------:R-:W-:Y:S05]  /*1190*/  BRA.U !UP0, `(.L_x_67) ;  /* 0x0000000508d87547 */ /* 0x000fea000b800000 */
[----:B------:R-:W0:Y:S01]  /*11a0*/  LDCU UR5, c[0x0][0x39c] ;  /* 0x00007380ff0577ac */ /* 0x000e220008000800 */
[----:B------:R-:W-:Y:S02]  /*11b0*/  UISETP.GE.U32.AND UP0, UPT, UR14, 0x4, UPT ;  /* 0x000000040e00788c */ /* 0x000fe4000bf06070 */
[----:B0-----:R-:W-:-:S04]  /*11c0*/  ULOP3.LUT UR6, UR5, 0x3, URZ, 0xc0, !UPT ;  /* 0x0000000305067892 */ /* 0x001fc8000f8ec0ff */
[----:B------:R-:W-:-:S03]  /*11d0*/  UISETP.NE.AND UP1, UPT, UR6, URZ, UPT ;  /* 0x000000ff0600728c */ /* 0x000fc6000bf25270 */
[----:B------:R-:W-:Y:S08]  /*11e0*/  BRA.U !UP0, `(.L_x_70) ;  /* 0x0000000108e07547 */ /* 0x000ff0000b800000 */
[----:B------:R-:W0:Y:S01]  /*11f0*/  LDC.64 R4, c[0x0][0x380] ;  /* 0x0000e000ff047b82 */ /* 0x000e220000000a00 */
[----:B-1----:R-:W-:-:S05]  /*1200*/  IADD3 R11, PT, PT, R8, UR4, RZ ;  /* 0x00000004080b7c10 */ /* 0x002fca000fffe0ff */
[----:B0-----:R-:W-:-:S05]  /*1210*/  IMAD.WIDE R4, R11, 0x4, R4 ;  /* 0x000000040b047825 */ /* 0x001fca00078e0204 */
[----:B------:R-:W2:Y:S01]  /*1220*/  LDG.E R7, desc[UR12][R4.64] ;  /* 0x0000000c04077981 */ /* 0x000ea2000c1e1900 */
[----:B------:R-:W-:Y:S01]  /*1230*/  HFMA2 R9, -RZ, RZ, 0.96630859375, -0.0022525787353515625 ;  /* 0x3bbb989dff097431 */ /* 0x000fe200000001ff */
[----:B------:R-:W-:Y:S01]  /*1240*/  MOV R10, 0x437c0000 ;  /* 0x437c0000000a7802 */ /* 0x000fe20000000f00 */
        /* <DEDUP_REMOVED lines=19> */
[----:B------:R-:W-:-:S04]  /*1380*/  FFMA R17, R12, 1.925963033500011079e-08, R17 ;  /* 0x32a570600c117823 */ /* 0x000fc80000000011 */
        /* <DEDUP_REMOVED lines=14> */
[----:B------:R1:W2:Y:S01]  /*1470*/  LDG.E R5, desc[UR12][R4.64+0xc] ;  /* 0x00000c0c04057981 */ /* 0x0002a2000c1e1900 */
[----:B------:R-:W-:Y:S01]  /*1480*/  UIADD3 UR4, UPT, UPT, UR4, 0x4, URZ ;  /* 0x0000000404047890 */ /* 0x000fe2000fffe0ff */
[----:B-1----:R-:W-:-:S04]  /*1490*/  FADD R4, R3, R11 ;  /* 0x0000000b03047221 */ /* 0x002fc80000000000 */
        /* <DEDUP_REMOVED lines=10> */
[----:B-1----:R-:W-:-:S04]  /*1540*/  FMUL R9, R9, R10 ;  /* 0x0000000a09097220 */ /* 0x002fc80000400000 */
[----:B------:R-:W-:Y:S01]  /*1550*/  FADD R3, R4, R9 ;  /* 0x0000000904037221 */ /* 0x000fe20000000000 */
[----:B------:R0:W-:Y:S06]  /*1560*/  STG.E desc[UR12][R6.64+0xc], R9 ;  /* 0x00000c0906007986 */ /* 0x0001ec000c10190c */
.L_x_70:
[----:B------:R-:W-:Y:S05]  /*1570*/  BRA.U !UP1, `(.L_x_67) ;  /* 0x0000000109e07547 */ /* 0x000fea000b800000 */
[----:B------:R-:W-:Y:S02]  /*1580*/  UISETP.NE.AND UP0, UPT, UR6, 0x1, UPT ;  /* 0x000000010600788c */ /* 0x000fe4000bf05270 */
[----:B------:R-:W-:-:S04]  /*1590*/  ULOP3.LUT UR5, UR5, 0x1, URZ, 0xc0, !UPT ;  /* 0x0000000105057892 */ /* 0x000fc8000f8ec0ff */
[----:B------:R-:W-:-:S03]  /*15a0*/  UISETP.NE.U32.AND UP1, UPT, UR5, 0x1, UPT ;  /* 0x000000010500788c */ /* 0x000fc6000bf25070 */
[----:B------:R-:W-:Y:S08]  /*15b0*/  BRA.U !UP0, `(.L_x_71) ;  /* 0x0000000108807547 */ /* 0x000ff0000b800000 */
[----:B------:R-:W2:Y:S01]  /*15c0*/  LDC.64 R4, c[0x0][0x380] ;  /* 0x0000e000ff047b82 */ /* 0x000ea20000000a00 */
[----:B01----:R-:W-:-:S05]  /*15d0*/  IADD3 R11, PT, PT, R8, UR4, RZ ;  /* 0x00000004080b7c10 */ /* 0x003fca000fffe0ff */
[----:B--2---:R-:W-:-:S05]  /*15e0*/  IMAD.WIDE R4, R11, 0x4, R4 ;  /* 0x000000040b047825 */ /* 0x004fca00078e0204 */
        /* <DEDUP_REMOVED lines=15> */
[----:B------:R-:W3:Y:S01]  /*16e0*/  LDG.E R5, desc[UR12][R4.64+0x4] ;  /* 0x0000040c04057981 */ /* 0x000ee2000c1e1900 */
[----:B------:R-:W-:Y:S01]  /*16f0*/  FADD R3, R3, R9 ;  /* 0x0000000903037221 */ /* 0x000fe20000000000 */
[----:B------:R-:W-:Y:S01]  /*1700*/  UIADD3 UR4, UPT, UPT, UR4, 0x2, URZ ;  /* 0x0000000204047890 */ /* 0x000fe2000fffe0ff */
[----:B---3--:R-:W-:-:S04]  /*1710*/  FADD R10, R5, -R2 ;  /* 0x80000002050a7221 */ /* 0x008fc80000000000 */
        /* <DEDUP_REMOVED lines=9> */
[----:B------:R2:W-:Y:S06]  /*17b0*/  STG.E desc[UR12][R6.64+0x4], R10 ;  /* 0x0000040a06007986 */ /* 0x0005ec000c10190c */
.L_x_71:
[----:B------:R-:W-:Y:S05]  /*17c0*/  BRA.U UP1, `(.L_x_67) ;  /* 0x00000001014c7547 */ /* 0x000fea000b800000 */
[----:B------:R-:W3:Y:S01]  /*17d0*/  LDC.64 R4, c[0x0][0x380] ;  /* 0x0000e000ff047b82 */ /* 0x000ee20000000a00 */
[----:B0-2---:R-:W-:-:S05]  /*17e0*/  IADD3 R9, PT, PT, R8, UR4, RZ ;  /* 0x0000000408097c10 */ /* 0x005fca000fffe0ff */
[----:B---3--:R-:W-:-:S06]  /*17f0*/  IMAD.WIDE R4, R9, 0x4, R4 ;  /* 0x0000000409047825 */ /* 0x008fcc00078e0204 */
[----:B------:R-:W2:Y:S01]  /*1800*/  LDG.E R5, desc[UR12][R4.64] ;  /* 0x0000000c04057981 */ /* 0x000ea2000c1e1900 */
[----:B-1----:R-:W-:Y:S01]  /*1810*/  HFMA2 R7, -RZ, RZ, 0.96630859375, -0.0022525787353515625 ;  /* 0x3bbb989dff077431 */ /* 0x002fe200000001ff */
        /* <DEDUP_REMOVED lines=11> */
[----:B-1----:R-:W-:-:S04]  /*18d0*/  FMUL R8, R8, R11 ;  /* 0x0000000b08087220 */ /* 0x002fc80000400000 */
[----:B------:R-:W-:Y:S01]  /*18e0*/  FADD R3, R3, R8 ;  /* 0x0000000803037221 */ /* 0x000fe20000000000 */
[----:B------:R3:W-:Y:S06]  /*18f0*/  STG.E desc[UR12][R4.64], R8 ;  /* 0x0000000804007986 */ /* 0x0007ec000c10190c */
.L_x_67:
[----:B012---:R-:W0:Y:S02]  /*1900*/  LDC R7, c[0x0][0x39c] ;  /* 0x0000e700ff077b82 */ /* 0x007e240000000800 */
[----:B0-----:R-:W-:-:S13]  /*1910*/  ISETP.GE.AND P0, PT, R7, 0x1, PT ;  /* 0x000000010700780c */ /* 0x001fda0003f06270 */
[----:B------:R-:W-:Y:S05]  /*1920*/  @!P0 EXIT ;  /* 0x000000000000894d */ /* 0x000fea0003800000 */
[C---:B------:R-:W-:Y:S01]  /*1930*/  ISETP.GE.U32.AND P0, PT, R7.reuse, 0x8, PT ;  /* 0x000000080700780c */ /* 0x040fe20003f06070 */
[----:B---3--:R-:W-:Y:S02]  /*1940*/  HFMA2 R5, -RZ, RZ, 0, 0 ;  /* 0x00000000ff057431 */ /* 0x008fe400000001ff */
[----:B------:R-:W-:Y:S01]  /*1950*/  IMAD R4, R0, R7, RZ ;  /* 0x0000000700047224 */ /* 0x000fe200078e02ff */
[----:B------:R-:W-:-:S09]  /*1960*/  LOP3.LUT R19, R7, 0x7, RZ, 0xc0, !PT ;  /* 0x0000000707137812 */ /* 0x000fd200078ec0ff */
[----:B------:R-:W-:Y:S05]  /*1970*/  @!P0 BRA `(.L_x_72) ;  /* 0x00000008008c8947 */ /* 0x000fea0003800000 */
[----:B------:R-:W0:Y:S01]  /*1980*/  LDCU.64 UR6, c[0x0][0x390] ;  /* 0x00007200ff0677ac */ /* 0x000e220008000a00 */
[----:B------:R-:W-:Y:S02]  /*1990*/  LOP3.LUT R5, R7, 0x7ffffff8, RZ, 0xc0, !PT ;  /* 0x7ffffff807057812 */ /* 0x000fe400078ec0ff */
[----:B------:R-:W-:Y:S01]  /*19a0*/  MOV R18, R4 ;  /* 0x0000000400127202 */ /* 0x000fe20000000f00 */
[----:B------:R-:W1:Y:S01]  /*19b0*/  LDCU.64 UR4, c[0x0][0x388] ;  /* 0x00007100ff0477ac */ /* 0x000e620008000a00 */
[----:B------:R-:W-:Y:S01]  /*19c0*/  IADD3 R16, PT, PT, -R5, RZ, RZ ;  /* 0x000000ff05107210 */ /* 0x000fe20007ffe1ff */
[----:B0-----:R-:W-:Y:S02]  /*19d0*/  UIADD3 UR6, UP1, UPT, UR6, 0x10, URZ ;  /* 0x0000001006067890 */ /* 0x001fe4000ff3e0ff */
[----:B-1----:R-:W-:Y:S02]  /*19e0*/  UIADD3 UR4, UP0, UPT, UR4, 0x10, URZ ;  /* 0x0000001004047890 */ /* 0x002fe4000ff1e0ff */
[----:B------:R-:W-:-:S02]  /*19f0*/  UIADD3.X UR7, UPT, UPT, URZ, UR7, URZ, UP1, !UPT ;  /* 0x00000007ff077290 */ /* 0x000fc40008ffe4ff */
[----:B------:R-:W-:-:S12]  /*1a00*/  UIADD3.X UR5, UPT, UPT, URZ, UR5, URZ, UP0, !UPT ;  /* 0x00000005ff057290 */ /* 0x000fd800087fe4ff */
.L_x_89:
[----:B0-----:R-:W-:Y:S02]  /*1a10*/  MOV R14, UR6 ;  /* 0x00000006000e7c02 */ /* 0x001fe40008000f00 */
[----:B------:R-:W-:-:S03]  /*1a20*/  MOV R15, UR7 ;  /* 0x00000007000f7c02 */ /* 0x000fc60008000f00 */
[----:B------:R-:W-:-:S05]  /*1a30*/  IMAD.WIDE R14, R18, 0x4, R14 ;  /* 0x00000004120e7825 */ /* 0x000fca00078e020e */
[----:B------:R-:W2:Y:S01]  /*1a40*/  LDG.E R0, desc[UR12][R14.64+-0x10] ;  /* 0xfffff00c0e007981 */ /* 0x000ea2000c1e1900 */
[----:B------:R-:W0:Y:S01]  /*1a50*/  MUFU.RCP R2, R3 ;  /* 0x0000000300027308 */ /* 0x000e220000001000 */
[----:B------:R-:W-:Y:S01]  /*1a60*/  MOV R8, UR4 ;  /* 0x0000000400087c02 */ /* 0x000fe20008000f00 */
[----:B------:R-:W-:Y:S01]  /*1a70*/  BSSY.RECONVERGENT B2, `(.L_x_73) ;  /* 0x000000d000027945 */ /* 0x000fe20003800200 */
[----:B------:R-:W-:-:S03]  /*1a80*/  MOV R9, UR5 ;  /* 0x0000000500097c02 */ /* 0x000fc60008000f00 */
[----:B------:R-:W-:-:S04]  /*1a90*/  IMAD.WIDE R8, R18, 0x4, R8 ;  /* 0x0000000412087825 */ /* 0x000fc800078e0208 */
[----:B0-----:R-:W-:-:S04]  /*1aa0*/  FFMA R7, R2, -R3, 1 ;  /* 0x3f80000002077423 */ /* 0x001fc80000000803 */
[----:B------:R-:W-:Y:S01]  /*1ab0*/  FFMA R7, R2, R7, R2 ;  /* 0x0000000702077223 */ /* 0x000fe20000000002 */
[----:B--2---:R-:W0:Y:S03]  /*1ac0*/  FCHK P0, R0, R3 ;  /* 0x0000000300007302 */ /* 0x004e260000000000 */
[----:B------:R-:W-:-:S04]  /*1ad0*/  FFMA R2, R0, R7, RZ ;  /* 0x0000000700027223 */ /* 0x000fc800000000ff */
[----:B------:R-:W-:-:S04]  /*1ae0*/  FFMA R6, R2, -R3, R0 ;  /* 0x8000000302067223 */ /* 0x000fc80000000000 */
[----:B------:R-:W-:Y:S01]  /*1af0*/  FFMA R2, R7, R6, R2 ;  /* 0x0000000607027223 */ /* 0x000fe20000000002 */
[----:B0-----:R-:W-:Y:S06]  /*1b00*/  @!P0 BRA `(.L_x_74) ;  /* 0x00000000000c8947 */ /* 0x001fec0003800000 */
[----:B------:R-:W-:-:S07]  /*1b10*/  MOV R2, 0x1b30 ;  /* 0x00001b3000027802 */ /* 0x000fce0000000f00 */
[----:B------:R-:W-:Y:S05]  /*1b20*/  CALL.REL.NOINC `($__internal_1_$__cuda_sm3x_div_rn_noftz_f32_slowpath) ;  /* 0x0000001000987944 */ /* 0x000fea0003c00000 */
[----:B------:R-:W-:-:S07]  /*1b30*/  MOV R2, R0 ;  /* 0x0000000000027202 */ /* 0x000fce0000000f00 */
.L_x_74:
[----:B------:R-:W-:Y:S05]  /*1b40*/  BSYNC.RECONVERGENT B2 ;  /* 0x0000000000027941 */ /* 0x000fea0003800200 */
.L_x_73:
        /* <DEDUP_REMOVED lines=16> */
[----:B------:R-:W-:Y:S05]  /*1c50*/  CALL.REL.NOINC `($__internal_1_$__cuda_sm3x_div_rn_noftz_f32_slowpath) ;  /* 0x00000010004c7944 */ /* 0x000fea0003c00000 */
.L_x_76:
[----:B------:R-:W-:Y:S05]  /*1c60*/  BSYNC.RECONVERGENT B2 ;  /* 0x0000000000027941 */ /* 0x000fea0003800200 */
.L_x_75:
        /* <DEDUP_REMOVED lines=17> */
.L_x_78:
[----:B------:R-:W-:Y:S05]  /*1d80*/  BSYNC.RECONVERGENT B2 ;  /* 0x0000000000027941 */ /* 0x000fea0003800200 */
.L_x_77:
        /* <DEDUP_REMOVED lines=17> */
.L_x_80:
[----:B------:R-:W-:Y:S05]  /*1ea0*/  BSYNC.RECONVERGENT B2 ;  /* 0x0000000000027941 */ /* 0x000fea0003800200 */
.L_x_79:
        /* <DEDUP_REMOVED lines=17> */
.L_x_82:
[----:B------:R-:W-:Y:S05]  /*1fc0*/  BSYNC.RECONVERGENT B2 ;  /* 0x0000000000027941 */ /* 0x000fea0003800200 */
.L_x_81:
        /* <DEDUP_REMOVED lines=17> */
.L_x_84:
[----:B------:R-:W-:Y:S05]  /*20e0*/  BSYNC.RECONVERGENT B2 ;  /* 0x0000000000027941 */ /* 0x000fea0003800200 */
.L_x_83:
        /* <DEDUP_REMOVED lines=17> */
.L_x_86:
[----:B------:R-:W-:Y:S05]  /*2200*/  BSYNC.RECONVERGENT B2 ;  /* 0x0000000000027941 */ /* 0x000fea0003800200 */
.L_x_85:
        /* <DEDUP_REMOVED lines=17> */
.L_x_88:
[----:B------:R-:W-:Y:S05]  /*2320*/  BSYNC.RECONVERGENT B2 ;  /* 0x0000000000027941 */ /* 0x000fea0003800200 */
.L_x_87:
        /* <DEDUP_REMOVED lines=8> */
.L_x_72:
[----:B------:R-:W-:-:S13]  /*23b0*/  ISETP.NE.AND P0, PT, R19, RZ, PT ;  /* 0x000000ff1300720c */ /* 0x000fda0003f05270 */
[----:B------:R-:W-:Y:S05]  /*23c0*/  @!P0 EXIT ;  /* 0x000000000000894d */ /* 0x000fea0003800000 */
[----:B------:R-:W1:Y:S01]  /*23d0*/  LDCU UR4, c[0x0][0x39c] ;  /* 0x00007380ff0477ac */ /* 0x000e620008000800 */
[----:B------:R-:W-:Y:S01]  /*23e0*/  ISETP.GE.U32.AND P0, PT, R19, 0x4, PT ;  /* 0x000000041300780c */ /* 0x000fe20003f06070 */
[----:B-1----:R-:W-:-:S12]  /*23f0*/  ULOP3.LUT UR4, UR4, 0x3, URZ, 0xc0, !UPT ;  /* 0x0000000304047892 */ /* 0x002fd8000f8ec0ff */
[----:B------:R-:W-:Y:S05]  /*2400*/  @!P0 BRA `(.L_x_90) ;  /* 0x0000000400388947 */ /* 0x000fea0003800000 */
[----:B0-----:R-:W0:Y:S01]  /*2410*/  LDC.64 R14, c[0x0][0x390] ;  /* 0x0000e400ff0e7b82 */ /* 0x001e220000000a00 */
[----:B------:R-:W-:-:S05]  /*2420*/  IADD3 R8, PT, PT, R4, R5, RZ ;  /* 0x0000000504087210 */ /* 0x000fca0007ffe0ff */
[----:B0-----:R-:W-:-:S05]  /*2430*/  IMAD.WIDE R14, R8, 0x4, R14 ;  /* 0x00000004080e7825 */ /* 0x001fca00078e020e */
[----:B------:R-:W2:Y:S01]  /*2440*/  LDG.E R9, desc[UR12][R14.64] ;  /* 0x0000000c0e097981 */ /* 0x000ea2000c1e1900 */
        /* <DEDUP_REMOVED lines=11> */
[----:B------:R-:W-:Y:S05]  /*2500*/  CALL.REL.NOINC `($__internal_1_$__cuda_sm3x_div_rn_noftz_f32_slowpath) ;  /* 0x0000000800207944 */ /* 0x000fea0003c00000 */
.L_x_92:
[----:B------:R-:W-:Y:S05]  /*2510*/  BSYNC.RECONVERGENT B2 ;  /* 0x0000000000027941 */ /* 0x000fea0003800200 */
.L_x_91:
        /* <DEDUP_REMOVED lines=18> */
[----:B------:R-:W-:Y:S05]  /*2640*/  CALL.REL.NOINC `($__internal_1_$__cuda_sm3x_div_rn_noftz_f32_slowpath) ;  /* 0x0000000400d07944 */ /* 0x000fea0003c00000 */
.L_x_94:
[----:B------:R-:W-:Y:S05]  /*2650*/  BSYNC.RECONVERGENT B2 ;  /* 0x0000000000027941 */ /* 0x000fea0003800200 */
.L_x_93:
        /* <DEDUP_REMOVED lines=17> */
.L_x_96:
[----:B------:R-:W-:Y:S05]  /*2770*/  BSYNC.RECONVERGENT B2 ;  /* 0x0000000000027941 */ /* 0x000fea0003800200 */
.L_x_95:
        /* <DEDUP_REMOVED lines=17> */
.L_x_98:
[----:B------:R-:W-:Y:S05]  /*2890*/  BSYNC.RECONVERGENT B2 ;  /* 0x0000000000027941 */ /* 0x000fea0003800200 */
.L_x_97:
[----:B------:R-:W2:Y:S01]  /*28a0*/  LDG.E R9, desc[UR12][R8.64+0xc] ;  /* 0x00000c0c08097981 */ /* 0x000ea2000c1e1900 */
[----:B------:R-:W-:Y:S02]  /*28b0*/  FMNMX R0, R0, 9.9999999600419720025e-13, !PT ;  /* 0x2b8cbccc00007809 */ /* 0x000fe40007800000 */
[----:B------:R-:W-:-:S03]  /*28c0*/  IADD3 R5, PT, PT, R5, 0x4, RZ ;  /* 0x0000000405057810 */ /* 0x000fc60007ffe0ff */
[----:B--2---:R-:W-:-:S05]  /*28d0*/  FADD R7, R0, -R9 ;  /* 0x8000000900077221 */ /* 0x004fca0000000000 */
[----:B------:R1:W-:Y:S02]  /*28e0*/  STG.E desc[UR12][R14.64+0xc], R7 ;  /* 0x00000c070e007986 */ /* 0x0003e4000c10190c */
.L_x_90:
[----:B------:R-:W-:-:S13]  /*28f0*/  ISETP.NE.AND P0, PT, RZ, UR4, PT ;  /* 0x00000004ff007c0c */ /* 0x000fda000bf05270 */
[----:B------:R-:W-:Y:S05]  /*2900*/  @!P0 EXIT ;  /* 0x000000000000894d */ /* 0x000fea0003800000 */
[----:B------:R-:W-:-:S09]  /*2910*/  UISETP.NE.AND UP0, UPT, UR4, 0x1, UPT ;  /* 0x000000010400788c */ /* 0x000fd2000bf05270 */
[----:B------:R-:W-:Y:S05]  /*2920*/  BRA.U !UP0, `(.L_x_99) ;  /* 0x0000000108a87547 */ /* 0x000fea000b800000 */
[----:B01----:R-:W0:Y:S01]  /*2930*/  LDC.64 R14, c[0x0][0x390] ;  /* 0x0000e400ff0e7b82 */ /* 0x003e220000000a00 */
        /* <DEDUP_REMOVED lines=15> */
.L_x_101:
[----:B------:R-:W-:Y:S05]  /*2a30*/  BSYNC.RECONVERGENT B2 ;  /* 0x0000000000027941 */ /* 0x000fea0003800200 */
.L_x_100:
        /* <DEDUP_REMOVED lines=19> */
.L_x_103:
[----:B------:R-:W-:Y:S05]  /*2b70*/  BSYNC.RECONVERGENT B2 ;  /* 0x0000000000027941 */ /* 0x000fea0003800200 */
.L_x_102:
[----:B------:R-:W2:Y:S01]  /*2b80*/  LDG.E R9, desc[UR12][R8.64+0x4] ;  /* 0x0000040c08097981 */ /* 0x000ea2000c1e1900 */
[----:B------:R-:W-:Y:S02]  /*2b90*/  FMNMX R0, R0, 9.9999999600419720025e-13, !PT ;  /* 0x2b8cbccc00007809 */ /* 0x000fe40007800000 */
[----:B------:R-:W-:-:S03]  /*2ba0*/  IADD3 R5, PT, PT, R5, 0x2, RZ ;  /* 0x0000000205057810 */ /* 0x000fc60007ffe0ff */
[----:B--2---:R-:W-:-:S05]  /*2bb0*/  FADD R7, R0, -R9 ;  /* 0x8000000900077221 */ /* 0x004fca0000000000 */
[----:B------:R2:W-:Y:S02]  /*2bc0*/  STG.E desc[UR12][R14.64+0x4], R7 ;  /* 0x000004070e007986 */ /* 0x0005e4000c10190c */
.L_x_99:
[----:B------:R-:W3:Y:S02]  /*2bd0*/  LDC R0, c[0x0][0x39c] ;  /* 0x0000e700ff007b82 */ /* 0x000ee40000000800 */
[----:B---3--:R-:W-:-:S04]  /*2be0*/  LOP3.LUT R0, R0, 0x1, RZ, 0xc0, !PT ;  /* 0x0000000100007812 */ /* 0x008fc800078ec0ff */
[----:B------:R-:W-:-:S13]  /*2bf0*/  ISETP.NE.U32.AND P0, PT, R0, 0x1, PT ;  /* 0x000000010000780c */ /* 0x000fda0003f05070 */
[----:B------:R-:W-:Y:S05]  /*2c00*/  @P0 EXIT ;  /* 0x000000000000094d */ /* 0x000fea0003800000 */
[----:B------:R-:W3:Y:S01]  /*2c10*/  LDC.64 R8, c[0x0][0x390] ;  /* 0x0000e400ff087b82 */ /* 0x000ee20000000a00 */
[----:B------:R-:W-:-:S05]  /*2c20*/  IADD3 R4, PT, PT, R4, R5, RZ ;  /* 0x0000000504047210 */ /* 0x000fca0007ffe0ff */
[----:B---3--:R-:W-:-:S05]  /*2c30*/  IMAD.WIDE R8, R4, 0x4, R8 ;  /* 0x0000000404087825 */ /* 0x008fca00078e0208 */
[----:B012---:R-:W2:Y:S01]  /*2c40*/  LDG.E R7, desc[UR12][R8.64] ;  /* 0x0000000c08077981 */ /* 0x007ea2000c1e1900 */
        /* <DEDUP_REMOVED lines=12> */
.L_x_105:
[----:B------:R-:W-:Y:S05]  /*2d10*/  BSYNC.RECONVERGENT B2 ;  /* 0x0000000000027941 */ /* 0x000fea0003800200 */
.L_x_104:
[----:B------:R-:W0:Y:S02]  /*2d20*/  LDC.64 R2, c[0x0][0x388] ;  /* 0x0000e200ff027b82 */ /* 0x000e240000000a00 */
[----:B0-----:R-:W-:-:S06]  /*2d30*/  IMAD.WIDE R4, R4, 0x4, R2 ;  /* 0x0000000404047825 */ /* 0x001fcc00078e0202 */
[----:B------:R-:W2:Y:S01]  /*2d40*/  LDG.E R5, desc[UR12][R4.64] ;  /* 0x0000000c04057981 */ /* 0x000ea2000c1e1900 */
[----:B------:R-:W-:-:S05]  /*2d50*/  FMNMX R0, R0, 9.9999999600419720025e-13, !PT ;  /* 0x2b8cbccc00007809 */ /* 0x000fca0007800000 */
[----:B--2---:R-:W-:-:S05]  /*2d60*/  FADD R3, R0, -R5 ;  /* 0x8000000500037221 */ /* 0x004fca0000000000 */
[----:B------:R-:W-:Y:S01]  /*2d70*/  STG.E desc[UR12][R8.64], R3 ;  /* 0x0000000308007986 */ /* 0x000fe2000c10190c */
[----:B------:R-:W-:Y:S05]  /*2d80*/  EXIT ;  /* 0x000000000000794d */ /* 0x000fea0003800000 */
        .weak           $__internal_1_$__cuda_sm3x_div_rn_noftz_f32_slowpath
        .type           $__internal_1_$__cuda_sm3x_div_rn_noftz_f32_slowpath,@function
        .size           $__internal_1_$__cuda_sm3x_div_rn_noftz_f32_slowpath,(.L_x_232 - $__internal_1_$__cuda_sm3x_div_rn_noftz_f32_slowpath)
$__internal_1_$__cuda_sm3x_div_rn_noftz_f32_slowpath:
        /* <DEDUP_REMOVED lines=10> */
[----:B------:R-:W-:Y:S01]  /*2e30*/  @!P0 MOV R7, RZ ;  /* 0x000000ff00078202 */ /* 0x000fe20000000f00 */
        /* <DEDUP_REMOVED lines=24> */
.L_x_107:
[----:B------:R-:W-:Y:S01]  /*2fc0*/  LEA R20, R6, 0xc0800000, 0x17 ;  /* 0xc080000006147811 */ /* 0x000fe200078eb8ff */
[----:B------:R-:W-:Y:S03]  /*2fd0*/  BSSY.RECONVERGENT B1, `(.L_x_112) ;  /* 0x0000036000017945 */ /* 0x000fe60003800200 */
[----:B------:R-:W-:Y:S02]  /*2fe0*/  IADD3 R20, PT, PT, -R20, R13, RZ ;  /* 0x0000000d14147210 */ /* 0x000fe40007ffe1ff */
[----:B------:R-:W-:Y:S02]  /*2ff0*/  IADD3 R13, PT, PT, R10, -0x7f, RZ ;  /* 0xffffff810a0d7810 */ /* 0x000fe40007ffe0ff */
[----:B------:R-:W0:Y:S01]  /*3000*/  MUFU.RCP R12, R20 ;  /* 0x00000014000c7308 */ /* 0x000e220000001000 */
[----:B------:R-:W-:Y:S02]  /*3010*/  FADD.FTZ R11, -R20, -RZ ;  /* 0x800000ff140b7221 */ /* 0x000fe40000010100 */
[----:B------:R-:W-:-:S02]  /*3020*/  IMAD R0, R13, -0x800000, R0 ;  /* 0xff8000000d007824 */ /* 0x000fc400078e0200 */
        /* <DEDUP_REMOVED lines=29> */
[----:B------:R-:W-:-:S02]  /*3200*/  ISETP.NE.AND P1, PT, R6, RZ, PT ;  /* 0x000000ff0600720c */ /* 0x000fc40003f25270 */
[----:B------:R-:W-:Y:S02]  /*3210*/  IADD3 R6, PT, PT, -R6, RZ, RZ ;  /* 0x000000ff06067210 */ /* 0x000fe40007ffe1ff */
[----:B------:R-:W-:Y:S02]  /*3220*/  SHF.L.U32 R11, R12, R11, RZ ;  /* 0x0000000b0c0b7219 */ /* 0x000fe400000006ff */
[----:B------:R-:W-:Y:S02]  /*3230*/  FSETP.NEU.FTZ.AND P0, PT, R10, R17, PT ;  /* 0x000000110a00720b */ /* 0x000fe40003f1d000 */
[----:B------:R-:W-:Y:S02]  /*3240*/  SEL R7, R6, RZ, P2 ;  /* 0x000000ff06077207 */ /* 0x000fe40001000000 */
[----:B------:R-:W-:Y:S02]  /*3250*/  ISETP.NE.AND P1, PT, R11, RZ, P1 ;  /* 0x000000ff0b00720c */ /* 0x000fe40000f25270 */
[----:B------:R-:W-:-:S02]  /*3260*/  SHF.R.U32.HI R7, RZ, R7, R12 ;  /* 0x00000007ff077219 */ /* 0x000fc4000001160c */
[----:B------:R-:W-:Y:S02]  /*3270*/  PLOP3.LUT P0, PT, P0, P1, PT, 0xf8, 0x8f ;  /* 0x00000000008f781c */ /* 0x000fe40000703f70 */
[----:B------:R-:W-:Y:S02]  /*3280*/  SHF.R.U32.HI R6, RZ, 0x1, R7 ;  /* 0x00000001ff067819 */ /* 0x000fe40000011607 */
[----:B------:R-:W-:-:S04]  /*3290*/  SEL R11, RZ, 0x1, !P0 ;  /* 0x00000001ff0b7807 */ /* 0x000fc80004000000 */
[----:B------:R-:W-:-:S04]  /*32a0*/  LOP3.LUT R10, R11, 0x1, R6, 0xf8, !PT ;  /* 0x000000010b0a7812 */ /* 0x000fc800078ef806 */
[----:B------:R-:W-:-:S04]  /*32b0*/  LOP3.LUT R7, R10, R7, RZ, 0xc0, !PT ;  /* 0x000000070a077212 */ /* 0x000fc800078ec0ff */
[----:B------:R-:W-:-:S04]  /*32c0*/  IADD3 R7, PT, PT, R6, R7, RZ ;  /* 0x0000000706077210 */ /* 0x000fc80007ffe0ff */
[----:B------:R-:W-:Y:S01]  /*32d0*/  LOP3.LUT R0, R7, R0, RZ, 0xfc, !PT ;  /* 0x0000000007007212 */ /* 0x000fe200078efcff */
[----:B------:R-:W-:Y:S06]  /*32e0*/  BRA `(.L_x_115) ;  /* 0x0000000000107947 */ /* 0x000fec0003800000 */
.L_x_114:
[----:B------:R-:W-:-:S04]  /*32f0*/  LOP3.LUT R0, R0, 0x80000000, RZ, 0xc0, !PT ;  /* 0x8000000000007812 */ /* 0x000fc800078ec0ff */
[----:B------:R-:W-:Y:S01]  /*3300*/  LOP3.LUT R0, R0, 0x7f800000, RZ, 0xfc, !PT ;  /* 0x7f80000000007812 */ /* 0x000fe200078efcff */
[----:B------:R-:W-:Y:S06]  /*3310*/  BRA `(.L_x_115) ;  /* 0x0000000000047947 */ /* 0x000fec0003800000 */
.L_x_113:
[----:B------:R-:W-:-:S07]  /*3320*/  LEA R0, R7, R0, 0x17 ;  /* 0x0000000007007211 */ /* 0x000fce00078eb8ff */
.L_x_115:
[----:B------:R-:W-:Y:S05]  /*3330*/  BSYNC.RECONVERGENT B1 ;  /* 0x0000000000017941 */ /* 0x000fea0003800200 */
.L_x_112:
[----:B------:R-:W-:Y:S05]  /*3340*/  BRA `(.L_x_116) ;  /* 0x0000000000207947 */ /* 0x000fea0003800000 */
.L_x_111:
[----:B------:R-:W-:-:S04]  /*3350*/  LOP3.LUT R0, R13, 0x80000000, R0, 0x48, !PT ;  /* 0x800000000d007812 */ /* 0x000fc800078e4800 */
[----:B------:R-:W-:Y:S01]  /*3360*/  LOP3.LUT R0, R0, 0x7f800000, RZ, 0xfc, !PT ;  /* 0x7f80000000007812 */ /* 0x000fe200078efcff */
[----:B------:R-:W-:Y:S06]  /*3370*/  BRA `(.L_x_116) ;  /* 0x0000000000147947 */ /* 0x000fec0003800000 */
.L_x_110:
[----:B------:R-:W-:Y:S01]  /*3380*/  LOP3.LUT R0, R13, 0x80000000, R0, 0x48, !PT ;  /* 0x800000000d007812 */ /* 0x000fe200078e4800 */
[----:B------:R-:W-:Y:S06]  /*3390*/  BRA `(.L_x_116) ;  /* 0x00000000000c7947 */ /* 0x000fec0003800000 */
.L_x_109:
[----:B------:R-:W0:Y:S01]  /*33a0*/  MUFU.RSQ R0, -QNAN ;  /* 0xffc0000000007908 */ /* 0x000e220000001400 */
[----:B------:R-:W-:Y:S05]  /*33b0*/  BRA `(.L_x_116) ;  /* 0x0000000000047947 */ /* 0x000fea0003800000 */
.L_x_108:
[----:B------:R-:W-:-:S07]  /*33c0*/  FADD.FTZ R0, R0, R3 ;  /* 0x0000000300007221 */ /* 0x000fce0000010000 */
.L_x_116:
[----:B------:R-:W-:Y:S05]  /*33d0*/  BSYNC.RECONVERGENT B0 ;  /* 0x0000000000007941 */ /* 0x000fea0003800200 */
.L_x_106:
[----:B------:R-:W-:Y:S01]  /*33e0*/  HFMA2 R7, -RZ, RZ, 0, 0 ;  /* 0x00000000ff077431 */ /* 0x000fe200000001ff */
[----:B------:R-:W-:-:S04]  /*33f0*/  MOV R6, R2 ;  /* 0x0000000200067202 */ /* 0x000fc80000000f00 */
[----:B0-----:R-:W-:Y:S05]  /*3400*/  RET.REL.NODEC R6 `(loss_back2) ;  /* 0xffffffc806fc7950 */ /* 0x001fea0003c3ffff */
.L_x_117:
        /* <DEDUP_REMOVED lines=15> */
.L_x_232:


//--------------------- .text.loss_back           --------------------------
	.section	.text.loss_back,"ax",@progbits
	.align	128
        .global         loss_back
        .type           loss_back,@function
        .size           loss_back,(.L_x_233 - loss_back)
        .other          loss_back,@"STO_CUDA_ENTRY STV_DEFAULT"
loss_back:
.text.loss_back:
        /* <DEDUP_REMOVED lines=11> */
[----:B------:R-:W0:Y:S01]  /*00b0*/  LDC.64 R6, c[0x0][0x388] ;  /* 0x0000e200ff067b82 */ /* 0x000e220000000a00 */
[----:B------:R-:W1:Y:S01]  /*00c0*/  LDCU.64 UR4, c[0x0][0x358] ;  /* 0x00006b00ff0477ac */ /* 0x000e620008000a00 */
[----:B------:R-:W2:Y:S06]  /*00d0*/  LDCU UR6, c[0x0][0x39c] ;  /* 0x00007380ff0677ac */ /* 0x000eac0008000800 */
[----:B------:R-:W3:Y:S01]  /*00e0*/  LDC.64 R4, c[0x0][0x380] ;  /* 0x0000e000ff047b82 */ /* 0x000ee20000000a00 */
[----:B0-----:R-:W-:-:S06]  /*00f0*/  IMAD.WIDE R6, R2, 0x4, R6 ;  /* 0x0000000402067825 */ /* 0x001fcc00078e0206 */
[----:B-1----:R-:W4:Y:S01]  /*0100*/  LDG.E R7, desc[UR4][R6.64] ;  /* 0x0000000406077981 */ /* 0x002f22000c1e1900 */
[----:B---3--:R-:W-:-:S05]  /*0110*/  IMAD.WIDE R4, R2, 0x4, R4 ;  /* 0x0000000402047825 */ /* 0x008fca00078e0204 */
[----:B------:R-:W4:Y:S01]  /*0120*/  LDG.E R0, desc[UR4][R4.64] ;  /* 0x0000000404007981 */ /* 0x000f22000c1e1900 */
[----:B--2---:R-:W-:-:S04]  /*0130*/  I2FP.F32.S32 R3, UR6 ;  /* 0x0000000600037c45 */ /* 0x004fc80008201400 */
[----:B------:R-:W0:Y:S01]  /*0140*/  MUFU.RCP R8, R3 ;  /* 0x0000000300087308 */ /* 0x000e220000001000 */
[----:B------:R-:W-:Y:S01]  /*0150*/  BSSY.RECONVERGENT B0, `(.L_x_118) ;  /* 0x000000c000007945 */ /* 0x000fe20003800200 */
[----:B0-----:R-:W-:-:S04]  /*0160*/  FFMA R9, -R3, R8, 1 ;  /* 0x3f80000003097423 */ /* 0x001fc80000000108 */
[----:B------:R-:W-:Y:S01]  /*0170*/  FFMA R9, R8, R9, R8 ;  /* 0x0000000908097223 */ /* 0x000fe20000000008 */
[----:B----4-:R-:W-:-:S04]  /*0180*/  FADD R0, R0, -R7 ;  /* 0x8000000700007221 */ /* 0x010fc80000000000 */
[----:B------:R-:W0:Y:S01]  /*0190*/  FCHK P0, R0, R3 ;  /* 0x0000000300007302 */ /* 0x000e220000000000 */
[----:B------:R-:W-:-:S04]  /*01a0*/  FFMA R8, R0, R9, RZ ;  /* 0x0000000900087223 */ /* 0x000fc800000000ff */
[----:B------:R-:W-:-:S04]  /*01b0*/  FFMA R10, -R3, R8, R0 ;  /* 0x00000008030a7223 */ /* 0x000fc80000000100 */
[----:B------:R-:W-:Y:S01]  /*01c0*/  FFMA R9, R9, R10, R8 ;  /* 0x0000000a09097223 */ /* 0x000fe20000000008 */
[----:B0-----:R-:W-:Y:S06]  /*01d0*/  @!P0 BRA `(.L_x_119) ;  /* 0x00000000000c8947 */ /* 0x001fec0003800000 */
[----:B------:R-:W-:-:S07]  /*01e0*/  MOV R4, 0x200 ;  /* 0x0000020000047802 */ /* 0x000fce0000000f00 */
[----:B------:R-:W-:Y:S05]  /*01f0*/  CALL.REL.NOINC `($__internal_2_$__cuda_sm3x_div_rn_noftz_f32_slowpath) ;  /* 0x0000000000187944 */ /* 0x000fea0003c00000 */
[----:B------:R-:W-:-:S07]  /*0200*/  IMAD.MOV.U32 R9, RZ, RZ, R0 ;  /* 0x000000ffff097224 */ /* 0x000fce00078e0000 */
.L_x_119:
[----:B------:R-:W-:Y:S05]  /*0210*/  BSYNC.RECONVERGENT B0 ;  /* 0x0000000000007941 */ /* 0x000fea0003800200 */
.L_x_118:
[----:B------:R-:W0:Y:S02]  /*0220*/  LDC.64 R4, c[0x0][0x390] ;  /* 0x0000e400ff047b82 */ /* 0x000e240000000a00 */
[----:B0-----:R-:W-:-:S05]  /*0230*/  IMAD.WIDE R2, R2, 0x4, R4 ;  /* 0x0000000402027825 */ /* 0x001fca00078e0204 */
[----:B------:R-:W-:Y:S01]  /*0240*/  STG.E desc[UR4][R2.64], R9 ;  /* 0x0000000902007986 */ /* 0x000fe2000c101904 */
[----:B------:R-:W-:Y:S05]  /*0250*/  EXIT ;  /* 0x000000000000794d */ /* 0x000fea0003800000 */
        .weak           $__internal_2_$__cuda_sm3x_div_rn_noftz_f32_slowpath
        .type           $__internal_2_$__cuda_sm3x_div_rn_noftz_f32_slowpath,@function
        .size           $__internal_2_$__cuda_sm3x_div_rn_noftz_f32_slowpath,(.L_x_233 - $__internal_2_$__cuda_sm3x_div_rn_noftz_f32_slowpath)
$__internal_2_$__cuda_sm3x_div_rn_noftz_f32_slowpath:
[--C-:B------:R-:W-:Y:S01]  /*0260*/  SHF.R.U32.HI R6, RZ, 0x17, R3.reuse ;  /* 0x00000017ff067819 */ /* 0x100fe20000011603 */
[----:B------:R-:W-:Y:S01]  /*0270*/  BSSY.RECONVERGENT B1, `(.L_x_120) ;  /* 0x0000064000017945 */ /* 0x000fe20003800200 */
[--C-:B------:R-:W-:Y:S01]  /*0280*/  SHF.R.U32.HI R5, RZ, 0x17, R0.reuse ;  /* 0x00000017ff057819 */ /* 0x100fe20000011600 */
[----:B------:R-:W-:Y:S01]  /*0290*/  IMAD.MOV.U32 R7, RZ, RZ, R0 ;  /* 0x000000ffff077224 */ /* 0x000fe200078e0000 */
[----:B------:R-:W-:Y:S01]  /*02a0*/  LOP3.LUT R6, R6, 0xff, RZ, 0xc0, !PT ;  /* 0x000000ff06067812 */ /* 0x000fe200078ec0ff */
[----:B------:R-:W-:Y:S01]  /*02b0*/  IMAD.MOV.U32 R8, RZ, RZ, R3 ;  /* 0x000000ffff087224 */ /* 0x000fe200078e0003 */
[----:B------:R-:W-:-:S03]  /*02c0*/  LOP3.LUT R5, R5, 0xff, RZ, 0xc0, !PT ;  /* 0x000000ff05057812 */ /* 0x000fc600078ec0ff */
[----:B------:R-:W-:Y:S02]  /*02d0*/  VIADD R11, R6, 0xffffffff ;  /* 0xffffffff060b7836 */ /* 0x000fe40000000000 */
[----:B------:R-:W-:-:S03]  /*02e0*/  VIADD R10, R5, 0xffffffff ;  /* 0xffffffff050a7836 */ /* 0x000fc60000000000 */
[----:B------:R-:W-:-:S04]  /*02f0*/  ISETP.GT.U32.AND P0, PT, R11, 0xfd, PT ;  /* 0x000000fd0b00780c */ /* 0x000fc80003f04070 */
        /* <DEDUP_REMOVED lines=21> */
[----:B------:R-:W-:Y:S02]  /*0450*/  @P0 IMAD.MOV.U32 R9, RZ, RZ, RZ ;  /* 0x000000ffff090224 */ /* 0x000fe400078e00ff */
[----:B------:R-:W-:Y:S01]  /*0460*/  @!P0 FFMA R7, R0, 1.84467440737095516160e+19, RZ ;  /* 0x5f80000000078823 */ /* 0x000fe200000000ff */
[----:B------:R-:W-:Y:S02]  /*0470*/  @!P0 IMAD.MOV.U32 R9, RZ, RZ, -0x40 ;  /* 0xffffffc0ff098424 */ /* 0x000fe400078e00ff */
[----:B------:R-:W-:Y:S02]  /*0480*/  @!P1 FFMA R8, R3, 1.84467440737095516160e+19, RZ ;  /* 0x5f80000003089823 */ /* 0x000fe400000000ff */
[----:B------:R-:W-:-:S07]  /*0490*/  @!P1 VIADD R9, R9, 0x40 ;  /* 0x0000004009099836 */ /* 0x000fce0000000000 */
.L_x_121:
[----:B------:R-:W-:Y:S01]  /*04a0*/  LEA R3, R6, 0xc0800000, 0x17 ;  /* 0xc080000006037811 */ /* 0x000fe200078eb8ff */
[----:B------:R-:W-:Y:S01]  /*04b0*/  VIADD R5, R5, 0xffffff81 ;  /* 0xffffff8105057836 */ /* 0x000fe20000000000 */
[----:B------:R-:W-:Y:S03]  /*04c0*/  BSSY.RECONVERGENT B2, `(.L_x_126) ;  /* 0x0000035000027945 */ /* 0x000fe60003800200 */
[----:B------:R-:W-:Y:S01]  /*04d0*/  IMAD.IADD R3, R8, 0x1, -R3 ;  /* 0x0000000108037824 */ /* 0x000fe200078e0a03 */
[C---:B------:R-:W-:Y:S01]  /*04e0*/  IADD3 R6, PT, PT, R5.reuse, 0x7f, -R6 ;  /* 0x0000007f05067810 */ /* 0x040fe20007ffe806 */
[----:B------:R-:W-:Y:S02]  /*04f0*/  IMAD R0, R5, -0x800000, R7 ;  /* 0xff80000005007824 */ /* 0x000fe400078e0207 */
[----:B------:R-:W0:Y:S01]  /*0500*/  MUFU.RCP R8, R3 ;  /* 0x0000000300087308 */ /* 0x000e220000001000 */
[----:B------:R-:W-:Y:S01]  /*0510*/  FADD.FTZ R11, -R3, -RZ ;  /* 0x800000ff030b7221 */ /* 0x000fe20000010100 */
[----:B------:R-:W-:-:S03]  /*0520*/  IMAD.IADD R6, R6, 0x1, R9 ;  /* 0x0000000106067824 */ /* 0x000fc600078e0209 */
[----:B0-----:R-:W-:-:S04]  /*0530*/  FFMA R13, R8, R11, 1 ;  /* 0x3f800000080d7423 */ /* 0x001fc8000000000b */
[----:B------:R-:W-:-:S04]  /*0540*/  FFMA R10, R8, R13, R8 ;  /* 0x0000000d080a7223 */ /* 0x000fc80000000008 */
[----:B------:R-:W-:-:S04]  /*0550*/  FFMA R7, R0, R10, RZ ;  /* 0x0000000a00077223 */ /* 0x000fc800000000ff */
[----:B------:R-:W-:-:S04]  /*0560*/  FFMA R8, R11, R7, R0 ;  /* 0x000000070b087223 */ /* 0x000fc80000000000 */
[----:B------:R-:W-:-:S04]  /*0570*/  FFMA R7, R10, R8, R7 ;  /* 0x000000080a077223 */ /* 0x000fc80000000007 */
[----:B------:R-:W-:-:S04]  /*0580*/  FFMA R8, R11, R7, R0 ;  /* 0x000000070b087223 */ /* 0x000fc80000000000 */
[----:B------:R-:W-:-:S05]  /*0590*/  FFMA R0, R10, R8, R7 ;  /* 0x000000080a007223 */ /* 0x000fca0000000007 */
[----:B------:R-:W-:-:S04]  /*05a0*/  SHF.R.U32.HI R3, RZ, 0x17, R0 ;  /* 0x00000017ff037819 */ /* 0x000fc80000011600 */
[----:B------:R-:W-:-:S05]  /*05b0*/  LOP3.LUT R3, R3, 0xff, RZ, 0xc0, !PT ;  /* 0x000000ff03037812 */ /* 0x000fca00078ec0ff */
[----:B------:R-:W-:-:S04]  /*05c0*/  IMAD.IADD R9, R3, 0x1, R6 ;  /* 0x0000000103097824 */ /* 0x000fc800078e0206 */
[----:B------:R-:W-:-:S05]  /*05d0*/  VIADD R3, R9, 0xffffffff ;  /* 0xffffffff09037836 */ /* 0x000fca0000000000 */
        /* <DEDUP_REMOVED lines=10> */
[CCC-:B------:R-:W-:Y:S01]  /*0680*/  FFMA.RM R6, R10.reuse, R8.reuse, R7.reuse ;  /* 0x000000080a067223 */ /* 0x1c0fe20000004007 */
[C---:B------:R-:W-:Y:S02]  /*0690*/  ISETP.NE.AND P2, PT, R9.reuse, RZ, PT ;  /* 0x000000ff0900720c */ /* 0x040fe40003f45270 */
[----:B------:R-:W-:Y:S02]  /*06a0*/  ISETP.NE.AND P1, PT, R9, RZ, PT ;  /* 0x000000ff0900720c */ /* 0x000fe40003f25270 */
[----:B------:R-:W-:Y:S01]  /*06b0*/  LOP3.LUT R5, R3, 0x7fffff, RZ, 0xc0, !PT ;  /* 0x007fffff03057812 */ /* 0x000fe200078ec0ff */
[----:B------:R-:W-:Y:S01]  /*06c0*/  FFMA.RP R3, R10, R8, R7 ;  /* 0x000000080a037223 */ /* 0x000fe20000008007 */
[----:B------:R-:W-:Y:S02]  /*06d0*/  VIADD R8, R9, 0x20 ;  /* 0x0000002009087836 */ /* 0x000fe40000000000 */
[----:B------:R-:W-:Y:S01]  /*06e0*/  LOP3.LUT R5, R5, 0x800000, RZ, 0xfc, !PT ;  /* 0x0080000005057812 */ /* 0x000fe200078efcff */
[----:B------:R-:W-:Y:S01]  /*06f0*/  IMAD.MOV R7, RZ, RZ, -R9 ;  /* 0x000000ffff077224 */ /* 0x000fe200078e0a09 */
[----:B------:R-:W-:-:S02]  /*0700*/  FSETP.NEU.FTZ.AND P0, PT, R3, R6, PT ;  /* 0x000000060300720b */ /* 0x000fc40003f1d000 */
[----:B------:R-:W-:Y:S02]  /*0710*/  SHF.L.U32 R8, R5, R8, RZ ;  /* 0x0000000805087219 */ /* 0x000fe400000006ff */
[----:B------:R-:W-:Y:S02]  /*0720*/  SEL R6, R7, RZ, P2 ;  /* 0x000000ff07067207 */ /* 0x000fe40001000000 */
[----:B------:R-:W-:Y:S02]  /*0730*/  ISETP.NE.AND P1, PT, R8, RZ, P1 ;  /* 0x000000ff0800720c */ /* 0x000fe40000f25270 */
[----:B------:R-:W-:Y:S02]  /*0740*/  SHF.R.U32.HI R6, RZ, R6, R5 ;  /* 0x00000006ff067219 */ /* 0x000fe40000011605 */
[----:B------:R-:W-:Y:S02]  /*0750*/  PLOP3.LUT P0, PT, P0, P1, PT, 0xf8, 0x8f ;  /* 0x00000000008f781c */ /* 0x000fe40000703f70 */
[----:B------:R-:W-:-:S02]  /*0760*/  SHF.R.U32.HI R8, RZ, 0x1, R6 ;  /* 0x00000001ff087819 */ /* 0x000fc40000011606 */
[----:B------:R-:W-:-:S04]  /*0770*/  SEL R3, RZ, 0x1, !P0 ;  /* 0x00000001ff037807 */ /* 0x000fc80004000000 */
[----:B------:R-:W-:-:S04]  /*0780*/  LOP3.LUT R3, R3, 0x1, R8, 0xf8, !PT ;  /* 0x0000000103037812 */ /* 0x000fc800078ef808 */
[----:B------:R-:W-:-:S05]  /*0790*/  LOP3.LUT R3, R3, R6, RZ, 0xc0, !PT ;  /* 0x0000000603037212 */ /* 0x000fca00078ec0ff */
[----:B------:R-:W-:-:S05]  /*07a0*/  IMAD.IADD R3, R8, 0x1, R3 ;  /* 0x0000000108037824 */ /* 0x000fca00078e0203 */
[----:B------:R-:W-:Y:S01]  /*07b0*/  LOP3.LUT R0, R3, R0, RZ, 0xfc, !PT ;  /* 0x0000000003007212 */ /* 0x000fe200078efcff */
[----:B------:R-:W-:Y:S06]  /*07c0*/  BRA `(.L_x_129) ;  /* 0x0000000000107947 */ /* 0x000fec0003800000 */
.L_x_128:
[----:B------:R-:W-:-:S04]  /*07d0*/  LOP3.LUT R0, R0, 0x80000000, RZ, 0xc0, !PT ;  /* 0x8000000000007812 */ /* 0x000fc800078ec0ff */
[----:B------:R-:W-:Y:S01]  /*07e0*/  LOP3.LUT R0, R0, 0x7f800000, RZ, 0xfc, !PT ;  /* 0x7f80000000007812 */ /* 0x000fe200078efcff */
[----:B------:R-:W-:Y:S06]  /*07f0*/  BRA `(.L_x_129) ;  /* 0x0000000000047947 */ /* 0x000fec0003800000 */
.L_x_127:
[----:B------:R-:W-:-:S07]  /*0800*/  IMAD R0, R6, 0x800000, R0 ;  /* 0x0080000006007824 */ /* 0x000fce00078e0200 */
.L_x_129:
[----:B------:R-:W-:Y:S05]  /*0810*/  BSYNC.RECONVERGENT B2 ;  /* 0x0000000000027941 */ /* 0x000fea0003800200 */
.L_x_126:
[----:B------:R-:W-:Y:S05]  /*0820*/  BRA `(.L_x_130) ;  /* 0x0000000000207947 */ /* 0x000fea0003800000 */
.L_x_125:
[----:B------:R-:W-:-:S04]  /*0830*/  LOP3.LUT R0, R8, 0x80000000, R7, 0x48, !PT ;  /* 0x8000000008007812 */ /* 0x000fc800078e4807 */
[----:B------:R-:W-:Y:S01]  /*0840*/  LOP3.LUT R0, R0, 0x7f800000, RZ, 0xfc, !PT ;  /* 0x7f80000000007812 */ /* 0x000fe200078efcff */
[----:B------:R-:W-:Y:S06]  /*0850*/  BRA `(.L_x_130) ;  /* 0x0000000000147947 */ /* 0x000fec0003800000 */
.L_x_124:
[----:B------:R-:W-:Y:S01]  /*0860*/  LOP3.LUT R0, R8, 0x80000000, R7, 0x48, !PT ;  /* 0x8000000008007812 */ /* 0x000fe200078e4807 */
[----:B------:R-:W-:Y:S06]  /*0870*/  BRA `(.L_x_130) ;  /* 0x00000000000c7947 */ /* 0x000fec0003800000 */
.L_x_123:
[----:B------:R-:W0:Y:S01]  /*0880*/  MUFU.RSQ R0, -QNAN ;  /* 0xffc0000000007908 */ /* 0x000e220000001400 */
[----:B------:R-:W-:Y:S05]  /*0890*/  BRA `(.L_x_130) ;  /* 0x0000000000047947 */ /* 0x000fea0003800000 */
.L_x_122:
[----:B------:R-:W-:-:S07]  /*08a0*/  FADD.FTZ R0, R0, R3 ;  /* 0x0000000300007221 */ /* 0x000fce0000010000 */
.L_x_130:
[----:B------:R-:W-:Y:S05]  /*08b0*/  BSYNC.RECONVERGENT B1 ;  /* 0x0000000000017941 */ /* 0x000fea0003800200 */
.L_x_120:
[----:B------:R-:W-:-:S04]  /*08c0*/  IMAD.MOV.U32 R5, RZ, RZ, 0x0 ;  /* 0x00000000ff057424 */ /* 0x000fc800078e00ff */
[----:B0-----:R-:W-:Y:S05]  /*08d0*/  RET.REL.NODEC R4 `(loss_back) ;  /* 0xfffffff404c87950 */ /* 0x001fea0003c3ffff */
.L_x_131:
        /* <DEDUP_REMOVED lines=10> */
.L_x_233:


//--------------------- .text.check               --------------------------
	.section	.text.check,"ax",@progbits
	.align	128
        .global         check
        .type           check,@function
        .size           check,(.L_x_239 - check)
        .other          check,@"STO_CUDA_ENTRY STV_DEFAULT"
check:
.text.check:
[----:B------:R-:W-:Y:S01]  /*0000*/  LDC R1, c[0x0][0x37c] ;  /* 0x0000df00ff017b82 */ /* 0x000fe20000000800 */
[----:B------:R-:W0:Y:S07]  /*0010*/  S2R R5, SR_TID.X ;  /* 0x0000000000057919 */ /* 0x000e2e0000002100 */
[----:B------:R-:W-:Y:S01]  /*0020*/  S2UR UR4, SR_CTAID.X ;  /* 0x00000000000479c3 */ /* 0x000fe20000002500 */
[----:B------:R-:W1:Y:S07]  /*0030*/  LDCU UR6, c[0x0][0x370] ;  /* 0x00006e00ff0677ac */ /* 0x000e6e0008000800 */
[----:B------:R-:W1:Y:S08]  /*0040*/  S2UR UR5, SR_CTAID.Y ;  /* 0x00000000000579c3 */ /* 0x000e700000002600 */
[----:B------:R-:W0:Y:S08]  /*0050*/  LDC R0, c[0x0][0x360] ;  /* 0x0000d800ff007b82 */ /* 0x000e300000000800 */
[----:B------:R-:W2:Y:S01]  /*0060*/  LDC.64 R2, c[0x0][0x398] ;  /* 0x0000e600ff027b82 */ /* 0x000ea20000000a00 */
[----:B-1----:R-:W-:-:S06]  /*0070*/  UIMAD UR4, UR5, UR6, UR4 ;  /* 0x00000006050472a4 */ /* 0x002fcc000f8e0204 */
[----:B0-----:R-:W-:Y:S01]  /*0080*/  IMAD R0, R0, UR4, R5 ;  /* 0x0000000400007c24 */ /* 0x001fe2000f8e0205 */
[----:B--2---:R-:W-:-:S04]  /*0090*/  ISETP.GE.AND P0, PT, R3, 0x1, PT ;  /* 0x000000010300780c */ /* 0x004fc80003f06270 */
[----:B------:R-:W-:-:S13]  /*00a0*/  ISETP.GE.OR P0, PT, R0, R2, !P0 ;  /* 0x000000020000720c */ /* 0x000fda0004706670 */
[----:B------:R-:W-:Y:S05]  /*00b0*/  @P0 EXIT ;  /* 0x000000000000094d */ /* 0x000fea0003800000 */
[C---:B------:R-:W-:Y:S01]  /*00c0*/  ISETP.GE.U32.AND P1, PT, R3.reuse, 0x4, PT ;  /* 0x000000040300780c */ /* 0x040fe20003f26070 */
[----:B------:R-:W0:Y:S01]  /*00d0*/  LDCU.64 UR12, c[0x0][0x358] ;  /* 0x00006b00ff0c77ac */ /* 0x000e220008000a00 */
[----:B------:R-:W-:Y:S01]  /*00e0*/  LOP3.LUT R16, R3, 0x3, RZ, 0xc0, !PT ;  /* 0x0000000303107812 */ /* 0x000fe200078ec0ff */
[----:B------:R-:W-:Y:S02]  /*00f0*/  HFMA2 R11, -RZ, RZ, 0, 0 ;  /* 0x00000000ff0b7431 */ /* 0x000fe400000001ff */
[----:B------:R-:W-:Y:S01]  /*0100*/  IMAD R0, R0, R3, RZ ;  /* 0x0000000300007224 */ /* 0x000fe200078e02ff */
[----:B------:R-:W-:-:S07]  /*0110*/  ISETP.NE.AND P0, PT, R16, RZ, PT ;  /* 0x000000ff1000720c */ /* 0x000fce0003f05270 */
[----:B------:R-:W-:Y:S06]  /*0120*/  @!P1 BRA `(.L_x_132) ;  /* 0x0000000800289947 */ /* 0x000fec0003800000 */
[----:B------:R-:W1:Y:S01]  /*0130*/  LDCU.128 UR4, c[0x0][0x380] ;  /* 0x00007000ff0477ac */ /* 0x000e620008000c00 */
[----:B------:R-:W-:Y:S02]  /*0140*/  LOP3.LUT R11, R3, 0x7ffffffc, RZ, 0xc0, !PT ;  /* 0x7ffffffc030b7812 */ /* 0x000fe400078ec0ff */
[----:B------:R-:W-:Y:S01]  /*0150*/  MOV R2, R0 ;  /* 0x0000000000027202 */ /* 0x000fe20000000f00 */
[----:B------:R-:W2:Y:S01]  /*0160*/  LDCU.64 UR10, c[0x0][0x390] ;  /* 0x00007200ff0a77ac */ /* 0x000ea20008000a00 */
[----:B------:R-:W-:Y:S01]  /*0170*/  IADD3 R10, PT, PT, -R11, RZ, RZ ;  /* 0x000000ff0b0a7210 */ /* 0x000fe20007ffe1ff */
[----:B-1----:R-:W-:Y:S02]  /*0180*/  UIADD3 UR8, UP0, UPT, UR6, 0x8, URZ ;  /* 0x0000000806087890 */ /* 0x002fe4000ff1e0ff */
[----:B------:R-:W-:Y:S02]  /*0190*/  UIADD3 UR6, UP1, UPT, UR4, 0x8, URZ ;  /* 0x0000000804067890 */ /* 0x000fe4000ff3e0ff */
[----:B--2---:R-:W-:-:S02]  /*01a0*/  UIADD3 UR4, UP2, UPT, UR10, 0x8, URZ ;  /* 0x000000080a047890 */ /* 0x004fc4000ff5e0ff */
[----:B------:R-:W-:Y:S02]  /*01b0*/  UIADD3.X UR9, UPT, UPT, URZ, UR7, URZ, UP0, !UPT ;  /* 0x00000007ff097290 */ /* 0x000fe400087fe4ff */
[----:B------:R-:W-:Y:S02]  /*01c0*/  UIADD3.X UR7, UPT, UPT, URZ, UR5, URZ, UP1, !UPT ;  /* 0x00000005ff077290 */ /* 0x000fe40008ffe4ff */
[----:B------:R-:W-:-:S12]  /*01d0*/  UIADD3.X UR5, UPT, UPT, URZ, UR11, URZ, UP2, !UPT ;  /* 0x0000000bff057290 */ /* 0x000fd800097fe4ff */
.L_x_133:
[----:B------:R-:W-:Y:S02]  /*01e0*/  MOV R6, UR6 ;  /* 0x0000000600067c02 */ /* 0x000fe40008000f00 */
[----:B------:R-:W-:-:S03]  /*01f0*/  MOV R7, UR7 ;  /* 0x0000000700077c02 */ /* 0x000fc60008000f00 */
[----:B------:R-:W-:-:S05]  /*0200*/  IMAD.WIDE R6, R2, 0x4, R6 ;  /* 0x0000000402067825 */ /* 0x000fca00078e0206 */
[----:B01----:R-:W2:Y:S01]  /*0210*/  LDG.E R8, desc[UR12][R6.64+-0x8] ;  /* 0xfffff80c06087981 */ /* 0x003ea2000c1e1900 */
[----:B------:R-:W-:Y:S02]  /*0220*/  MOV R4, UR8 ;  /* 0x0000000800047c02 */ /* 0x000fe40008000f00 */
[----:B------:R-:W-:-:S03]  /*0230*/  MOV R5, UR9 ;  /* 0x0000000900057c02 */ /* 0x000fc60008000f00 */
[----:B------:R-:W-:-:S05]  /*0240*/  IMAD.WIDE R4, R2, 0x4, R4 ;  /* 0x0000000402047825 */ /* 0x000fca00078e0204 */
[----:B------:R-:W3:Y:S01]  /*0250*/  LDG.E R13, desc[UR12][R4.64+-0x8] ;  /* 0xfffff80c040d7981 */ /* 0x000ee2000c1e1900 */
[----:B------:R-:W-:Y:S02]  /*0260*/  MOV R12, 0x3e055027 ;  /* 0x3e055027000c7802 */ /* 0x000fe40000000f00 */
[----:B--2---:R-:W-:-:S13]  /*0270*/  FSETP.GEU.AND P1, PT, R8, 1.175494350822287508e-38, PT ;  /* 0x008000000800780b */ /* 0x004fda0003f2e000 */
[----:B------:R-:W-:-:S05]  /*0280*/  @!P1 FMUL R8, R8, 8388608 ;  /* 0x4b00000008089820 */ /* 0x000fca0000400000 */
[----:B------:R-:W-:-:S04]  /*0290*/  IADD3 R9, PT, PT, R8, -0x3f2aaaab, RZ ;  /* 0xc0d5555508097810 */ /* 0x000fc80007ffe0ff */
[----:B------:R-:W-:-:S04]  /*02a0*/  LOP3.LUT R15, R9, 0xff800000, RZ, 0xc0, !PT ;  /* 0xff800000090f7812 */ /* 0x000fc800078ec0ff */
[----:B------:R-:W-:-:S05]  /*02b0*/  IADD3 R9, PT, PT, R8, -R15, RZ ;  /* 0x8000000f08097210 */ /* 0x000fca0007ffe0ff */
[----:B------:R-:W-:Y:S01]  /*02c0*/  FADD R17, R9, -1 ;  /* 0xbf80000009117421 */ /* 0x000fe20000000000 */
[----:B------:R-:W-:Y:S02]  /*02d0*/  FSEL R9, RZ, -23, P1 ;  /* 0xc1b80000ff097808 */ /* 0x000fe40000800000 */
[----:B------:R-:W-:Y:S01]  /*02e0*/  ISETP.GT.U32.AND P1, PT, R8, 0x7f7fffff, PT ;  /* 0x7f7fffff0800780c */ /* 0x000fe20003f24070 */
[----:B------:R-:W-:-:S04]  /*02f0*/  FFMA R14, R17, -R12, 0.14084610342979431152 ;  /* 0x3e1039f6110e7423 */ /* 0x000fc8000000080c */
[----:B------:R-:W-:-:S04]  /*0300*/  FFMA R14, R17, R14, -0.12148627638816833496 ;  /* 0xbdf8cdcc110e7423 */ /* 0x000fc8000000000e */
[----:B------:R-:W-:-:S04]  /*0310*/  FFMA R14, R17, R14, 0.13980610668659210205 ;  /* 0x3e0f2955110e7423 */ /* 0x000fc8000000000e */
[----:B------:R-:W-:-:S04]  /*0320*/  FFMA R14, R17, R14, -0.16684235632419586182 ;  /* 0xbe2ad8b9110e7423 */ /* 0x000fc8000000000e */
[----:B------:R-:W-:-:S04]  /*0330*/  FFMA R14, R17, R14, 0.20012299716472625732 ;  /* 0x3e4ced0b110e7423 */ /* 0x000fc8000000000e */
[----:B------:R-:W-:-:S04]  /*0340*/  FFMA R14, R17, R14, -0.24999669194221496582 ;  /* 0xbe7fff22110e7423 */ /* 0x000fc8000000000e */
[----:B------:R-:W-:-:S04]  /*0350*/  FFMA R14, R17, R14, 0.33333182334899902344 ;  /* 0x3eaaaa78110e7423 */ /* 0x000fc8000000000e */
[C---:B------:R-:W-:Y:S01]  /*0360*/  FFMA R18, R17.reuse, R14, -0.5 ;  /* 0xbf00000011127423 */ /* 0x040fe2000000000e */
[----:B------:R-:W-:Y:S02]  /*0370*/  I2FP.F32.S32 R14, R15 ;  /* 0x0000000f000e7245 */ /* 0x000fe40000201400 */
[----:B------:R-:W-:Y:S01]  /*0380*/  MOV R15, 0x7f800000 ;  /* 0x7f800000000f7802 */ /* 0x000fe20000000f00 */
[C---:B------:R-:W-:Y:S02]  /*0390*/  FMUL R18, R17.reuse, R18 ;  /* 0x0000001211127220 */ /* 0x040fe40000400000 */
[----:B------:R-:W-:Y:S02]  /*03a0*/  FFMA R9, R14, 1.1920928955078125e-07, R9 ;  /* 0x340000000e097823 */ /* 0x000fe40000000009 */
[----:B------:R-:W-:-:S04]  /*03b0*/  FFMA R18, R17, R18, R17 ;  /* 0x0000001211127223 */ /* 0x000fc80000000011 */
[----:B------:R-:W-:Y:S01]  /*03c0*/  FFMA R18, R9, 0.69314718246459960938, R18 ;  /* 0x3f31721809127823 */ /* 0x000fe20000000012 */
[C---:B------:R-:W-:Y:S01]  /*03d0*/  @P1 FFMA R18, R8.reuse, R15, +INF ;  /* 0x7f80000008121423 */ /* 0x040fe2000000000f */
[----:B------:R-:W-:Y:S02]  /*03e0*/  FSETP.NEU.AND P1, PT, R8, RZ, PT ;  /* 0x000000ff0800720b */ /* 0x000fe40003f2d000 */
[----:B------:R-:W-:Y:S02]  /*03f0*/  MOV R8, UR4 ;  /* 0x0000000400087c02 */ /* 0x000fe40008000f00 */
[----:B------:R-:W-:Y:S02]  /*0400*/  MOV R9, UR5 ;  /* 0x0000000500097c02 */ /* 0x000fe40008000f00 */
[----:B------:R-:W-:Y:S01]  /*0410*/  FSEL R18, R18, -INF , P1 ;  /* 0xff80000012127808 */ /* 0x000fe20000800000 */
[----:B------:R-:W-:-:S04]  /*0420*/  IMAD.WIDE R8, R2, 0x4, R8 ;  /* 0x0000000402087825 */ /* 0x000fc800078e0208 */
[----:B---3--:R-:W-:-:S05]  /*0430*/  FMUL R19, R13, -R18 ;  /* 0x800000120d137220 */ /* 0x008fca0000400000 */
[----:B------:R0:W-:Y:S04]  /*0440*/  STG.E desc[UR12][R8.64+-0x8], R19 ;  /* 0xfffff81308007986 */ /* 0x0001e8000c10190c */
[----:B------:R-:W2:Y:S04]  /*0450*/  LDG.E R14, desc[UR12][R6.64+-0x4] ;  /* 0xfffffc0c060e7981 */ /* 0x000ea8000c1e1900 */
[----:B------:R-:W0:Y:S01]  /*0460*/  LDG.E R13, desc[UR12][R4.64+-0x4] ;  /* 0xfffffc0c040d7981 */ /* 0x000e22000c1e1900 */
[----:B--2---:R-:W-:-:S13]  /*0470*/  FSETP.GEU.AND P1, PT, R14, 1.175494350822287508e-38, PT ;  /* 0x008000000e00780b */ /* 0x004fda0003f2e000 */
[----:B------:R-:W-:-:S05]  /*0480*/  @!P1 FMUL R14, R14, 8388608 ;  /* 0x4b0000000e0e9820 */ /* 0x000fca0000400000 */
[----:B------:R-:W-:-:S04]  /*0490*/  IADD3 R17, PT, PT, R14, -0x3f2aaaab, RZ ;  /* 0xc0d555550e117810 */ /* 0x000fc80007ffe0ff */
[----:B------:R-:W-:-:S04]  /*04a0*/  LOP3.LUT R21, R17, 0xff800000, RZ, 0xc0, !PT ;  /* 0xff80000011157812 */ /* 0x000fc800078ec0ff */
[-C--:B------:R-:W-:Y:S02]  /*04b0*/  IADD3 R17, PT, PT, R14, -R21.reuse, RZ ;  /* 0x800000150e117210 */ /* 0x080fe40007ffe0ff */
[----:B------:R-:W-:-:S03]  /*04c0*/  I2FP.F32.S32 R21, R21 ;  /* 0x0000001500157245 */ /* 0x000fc60000201400 */
[----:B------:R-:W-:-:S04]  /*04d0*/  FADD R17, R17, -1 ;  /* 0xbf80000011117421 */ /* 0x000fc80000000000 */
        /* <DEDUP_REMOVED lines=8> */
[----:B------:R-:W-:Y:S02]  /*0560*/  FSEL R18, RZ, -23, P1 ;  /* 0xc1b80000ff127808 */ /* 0x000fe40000800000 */
[----:B------:R-:W-:Y:S01]  /*0570*/  ISETP.GT.U32.AND P1, PT, R14, 0x7f7fffff, PT ;  /* 0x7f7fffff0e00780c */ /* 0x000fe20003f24070 */
[----:B------:R-:W-:Y:S02]  /*0580*/  FMUL R20, R17, R20 ;  /* 0x0000001411147220 */ /* 0x000fe40000400000 */
[----:B------:R-:W-:Y:S02]  /*0590*/  FFMA R18, R21, 1.1920928955078125e-07, R18 ;  /* 0x3400000015127823 */ /* 0x000fe40000000012 */
[----:B------:R-:W-:-:S04]  /*05a0*/  FFMA R17, R17, R20, R17 ;  /* 0x0000001411117223 */ /* 0x000fc80000000011 */
[----:B------:R-:W-:-:S04]  /*05b0*/  FFMA R17, R18, 0.69314718246459960938, R17 ;  /* 0x3f31721812117823 */ /* 0x000fc80000000011 */
[C---:B------:R-:W-:Y:S01]  /*05c0*/  @P1 FFMA R17, R14.reuse, R15, +INF ;  /* 0x7f8000000e111423 */ /* 0x040fe2000000000f */
[----:B------:R-:W-:-:S04]  /*05d0*/  FSETP.NEU.AND P1, PT, R14, RZ, PT ;  /* 0x000000ff0e00720b */ /* 0x000fc80003f2d000 */
[----:B------:R-:W-:-:S05]  /*05e0*/  FSEL R14, R17, -INF , P1 ;  /* 0xff800000110e7808 */ /* 0x000fca0000800000 */
[----:B0-----:R-:W-:-:S05]  /*05f0*/  FMUL R19, R13, -R14 ;  /* 0x8000000e0d137220 */ /* 0x001fca0000400000 */
[----:B------:R0:W-:Y:S04]  /*0600*/  STG.E desc[UR12][R8.64+-0x4], R19 ;  /* 0xfffffc1308007986 */ /* 0x0001e8000c10190c */
[----:B------:R-:W2:Y:S04]  /*0610*/  LDG.E R14, desc[UR12][R6.64] ;  /* 0x0000000c060e7981 */ /* 0x000ea8000c1e1900 */
[----:B------:R-:W3:Y:S01]  /*0620*/  LDG.E R13, desc[UR12][R4.64] ;  /* 0x0000000c040d7981 */ /* 0x000ee2000c1e1900 */
        /* <DEDUP_REMOVED lines=24> */
[----:B---3--:R-:W-:-:S05]  /*07b0*/  FMUL R13, R13, -R14 ;  /* 0x8000000e0d0d7220 */ /* 0x008fca0000400000 */
[----:B------:R1:W-:Y:S04]  /*07c0*/  STG.E desc[UR12][R8.64], R13 ;  /* 0x0000000d08007986 */ /* 0x0003e8000c10190c */
[----:B------:R-:W2:Y:S04]  /*07d0*/  LDG.E R14, desc[UR12][R6.64+0x4] ;  /* 0x0000040c060e7981 */ /* 0x000ea8000c1e1900 */
[----:B------:R3:W4:Y:S01]  /*07e0*/  LDG.E R4, desc[UR12][R4.64+0x4] ;  /* 0x0000040c04047981 */ /* 0x000722000c1e1900 */
[----:B------:R-:W-:Y:S02]  /*07f0*/  IADD3 R10, PT, PT, R10, 0x4, RZ ;  /* 0x000000040a0a7810 */ /* 0x000fe40007ffe0ff */
[----:B------:R-:W-:-:S02]  /*0800*/  IADD3 R2, PT, PT, R2, 0x4, RZ ;  /* 0x0000000402027810 */ /* 0x000fc40007ffe0ff */
[----:B--2---:R-:W-:-:S04]  /*0810*/  FSETP.GEU.AND P1, PT, R14, 1.175494350822287508e-38, PT ;  /* 0x008000000e00780b */ /* 0x004fc80003f2e000 */
[----:B---3--:R-:W-:-:S09]  /*0820*/  FSEL R5, RZ, -23, P1 ;  /* 0xc1b80000ff057808 */ /* 0x008fd20000800000 */
[----:B------:R-:W-:-:S05]  /*0830*/  @!P1 FMUL R14, R14, 8388608 ;  /* 0x4b0000000e0e9820 */ /* 0x000fca0000400000 */
[C---:B------:R-:W-:Y:S02]  /*0840*/  IADD3 R17, PT, PT, R14.reuse, -0x3f2aaaab, RZ ;  /* 0xc0d555550e117810 */ /* 0x040fe40007ffe0ff */
[----:B------:R-:W-:Y:S02]  /*0850*/  ISETP.GT.U32.AND P1, PT, R14, 0x7f7fffff, PT ;  /* 0x7f7fffff0e00780c */ /* 0x000fe40003f24070 */
[----:B------:R-:W-:-:S04]  /*0860*/  LOP3.LUT R17, R17, 0xff800000, RZ, 0xc0, !PT ;  /* 0xff80000011117812 */ /* 0x000fc800078ec0ff */
[-C--:B------:R-:W-:Y:S02]  /*0870*/  IADD3 R18, PT, PT, R14, -R17.reuse, RZ ;  /* 0x800000110e127210 */ /* 0x080fe40007ffe0ff */
[----:B------:R-:W-:-:S03]  /*0880*/  I2FP.F32.S32 R6, R17 ;  /* 0x0000001100067245 */ /* 0x000fc60000201400 */
[----:B0-----:R-:W-:Y:S02]  /*0890*/  FADD R19, R18, -1 ;  /* 0xbf80000012137421 */ /* 0x001fe40000000000 */
[----:B------:R-:W-:Y:S02]  /*08a0*/  FFMA R5, R6, 1.1920928955078125e-07, R5 ;  /* 0x3400000006057823 */ /* 0x000fe40000000005 */
[----:B------:R-:W-:-:S04]  /*08b0*/  FFMA R12, R19, -R12, 0.14084610342979431152 ;  /* 0x3e1039f6130c7423 */ /* 0x000fc8000000080c */
[----:B------:R-:W-:-:S04]  /*08c0*/  FFMA R12, R19, R12, -0.12148627638816833496 ;  /* 0xbdf8cdcc130c7423 */ /* 0x000fc8000000000c */
[----:B------:R-:W-:-:S04]  /*08d0*/  FFMA R12, R19, R12, 0.13980610668659210205 ;  /* 0x3e0f2955130c7423 */ /* 0x000fc8000000000c */
[----:B------:R-:W-:-:S04]  /*08e0*/  FFMA R12, R19, R12, -0.16684235632419586182 ;  /* 0xbe2ad8b9130c7423 */ /* 0x000fc8000000000c */
[----:B------:R-:W-:-:S04]  /*08f0*/  FFMA R12, R19, R12, 0.20012299716472625732 ;  /* 0x3e4ced0b130c7423 */ /* 0x000fc8000000000c */
[----:B------:R-:W-:-:S04]  /*0900*/  FFMA R12, R19, R12, -0.24999669194221496582 ;  /* 0xbe7fff22130c7423 */ /* 0x000fc8000000000c */
[----:B------:R-:W-:-:S04]  /*0910*/  FFMA R12, R19, R12, 0.33333182334899902344 ;  /* 0x3eaaaa78130c7423 */ /* 0x000fc8000000000c */
[----:B------:R-:W-:-:S04]  /*0920*/  FFMA R12, R19, R12, -0.5 ;  /* 0xbf000000130c7423 */ /* 0x000fc8000000000c */
[----:B------:R-:W-:-:S04]  /*0930*/  FMUL R12, R19, R12 ;  /* 0x0000000c130c7220 */ /* 0x000fc80000400000 */
[----:B------:R-:W-:-:S04]  /*0940*/  FFMA R12, R19, R12, R19 ;  /* 0x0000000c130c7223 */ /* 0x000fc80000000013 */
[----:B------:R-:W-:Y:S01]  /*0950*/  FFMA R5, R5, 0.69314718246459960938, R12 ;  /* 0x3f31721805057823 */ /* 0x000fe2000000000c */
[C---:B------:R-:W-:Y:S01]  /*0960*/  @P1 FFMA R5, R14.reuse, R15, +INF ;  /* 0x7f8000000e051423 */ /* 0x040fe2000000000f */
[----:B------:R-:W-:-:S04]  /*0970*/  FSETP.NEU.AND P1, PT, R14, RZ, PT ;  /* 0x000000ff0e00720b */ /* 0x000fc80003f2d000 */
[----:B------:R-:W-:Y:S02]  /*0980*/  FSEL R5, R5, -INF , P1 ;  /* 0xff80000005057808 */ /* 0x000fe40000800000 */
[----:B------:R-:W-:-:S03]  /*0990*/  ISETP.NE.AND P1, PT, R10, RZ, PT ;  /* 0x000000ff0a00720c */ /* 0x000fc60003f25270 */
[----:B----4-:R-:W-:-:S05]  /*09a0*/  FMUL R5, R4, -R5 ;  /* 0x8000000504057220 */ /* 0x010fca0000400000 */
[----:B------:R1:W-:Y:S05]  /*09b0*/  STG.E desc[UR12][R8.64+0x4], R5 ;  /* 0x0000040508007986 */ /* 0x0003ea000c10190c */
[----:B------:R-:W-:Y:S05]  /*09c0*/  @P1 BRA `(.L_x_133) ;  /* 0xfffffff800041947 */ /* 0x000fea000383ffff */
.L_x_132:
[----:B0-----:R-:W-:Y:S05]  /*09d0*/  @!P0 EXIT ;  /* 0x000000000000894d */ /* 0x001fea0003800000 */
[----:B------:R-:W-:Y:S02]  /*09e0*/  ISETP.NE.AND P1, PT, R16, 0x1, PT ;  /* 0x000000011000780c */ /* 0x000fe40003f25270 */
[----:B------:R-:W-:-:S04]  /*09f0*/  LOP3.LUT R3, R3, 0x1, RZ, 0xc0, !PT ;  /* 0x0000000103037812 */ /* 0x000fc800078ec0ff */
[----:B------:R-:W-:-:S07]  /*0a00*/  ISETP.NE.U32.AND P0, PT, R3, 0x1, PT ;  /* 0x000000010300780c */ /* 0x000fce0003f05070 */
[----:B------:R-:W-:Y:S06]  /*0a10*/  @!P1 BRA `(.L_x_134) ;  /* 0x0000000400089947 */ /* 0x000fec0003800000 */
[----:B------:R-:W0:Y:S01]  /*0a20*/  LDC.64 R2, c[0x0][0x380] ;  /* 0x0000e000ff027b82 */ /* 0x000e220000000a00 */
[----:B-1----:R-:W-:-:S07]  /*0a30*/  IADD3 R9, PT, PT, R0, R11, RZ ;  /* 0x0000000b00097210 */ /* 0x002fce0007ffe0ff */
[----:B------:R-:W1:Y:S01]  /*0a40*/  LDC.64 R4, c[0x0][0x388] ;  /* 0x0000e200ff047b82 */ /* 0x000e620000000a00 */
[----:B0-----:R-:W-:-:S05]  /*0a50*/  IMAD.WIDE R2, R9, 0x4, R2 ;  /* 0x0000000409027825 */ /* 0x001fca00078e0202 */
[----:B------:R-:W2:Y:S01]  /*0a60*/  LDG.E R10, desc[UR12][R2.64] ;  /* 0x0000000c020a7981 */ /* 0x000ea2000c1e1900 */
[----:B-1----:R-:W-:-:S05]  /*0a70*/  IMAD.WIDE R4, R9, 0x4, R4 ;  /* 0x0000000409047825 */ /* 0x002fca00078e0204 */
[----:B------:R-:W3:Y:S01]  /*0a80*/  LDG.E R8, desc[UR12][R4.64] ;  /* 0x0000000c04087981 */ /* 0x000ee2000c1e1900 */
[----:B------:R-:W-:Y:S01]  /*0a90*/  HFMA2 R12, -RZ, RZ, 1.5048828125, 33.21875 ;  /* 0x3e055027ff0c7431 */ /* 0x000fe200000001ff */
[----:B--2---:R-:W-:-:S04]  /*0aa0*/  FSETP.GEU.AND P1, PT, R10, 1.175494350822287508e-38, PT ;  /* 0x008000000a00780b */ /* 0x004fc80003f2e000 */
[----:B------:R-:W-:-:S09]  /*0ab0*/  FSEL R13, RZ, -23, P1 ;  /* 0xc1b80000ff0d7808 */ /* 0x000fd20000800000 */
[----:B------:R-:W-:-:S05]  /*0ac0*/  @!P1 FMUL R10, R10, 8388608 ;  /* 0x4b0000000a0a9820 */ /* 0x000fca0000400000 */
[C---:B------:R-:W-:Y:S02]  /*0ad0*/  IADD3 R6, PT, PT, R10.reuse, -0x3f2aaaab, RZ ;  /* 0xc0d555550a067810 */ /* 0x040fe40007ffe0ff */
[----:B------:R-:W-:Y:S02]  /*0ae0*/  ISETP.GT.U32.AND P1, PT, R10, 0x7f7fffff, PT ;  /* 0x7f7fffff0a00780c */ /* 0x000fe40003f24070 */
[----:B------:R-:W-:-:S04]  /*0af0*/  LOP3.LUT R15, R6, 0xff800000, RZ, 0xc0, !PT ;  /* 0xff800000060f7812 */ /* 0x000fc800078ec0ff */
[----:B------:R-:W-:-:S05]  /*0b00*/  IADD3 R6, PT, PT, R10, -R15, RZ ;  /* 0x8000000f0a067210 */ /* 0x000fca0007ffe0ff */
[----:B------:R-:W-:-:S04]  /*0b10*/  FADD R17, R6, -1 ;  /* 0xbf80000006117421 */ /* 0x000fc80000000000 */
[----:B------:R-:W-:-:S04]  /*0b20*/  FFMA R6, R17, -R12, 0.14084610342979431152 ;  /* 0x3e1039f611067423 */ /* 0x000fc8000000080c */
[----:B------:R-:W-:-:S04]  /*0b30*/  FFMA R6, R17, R6, -0.12148627638816833496 ;  /* 0xbdf8cdcc11067423 */ /* 0x000fc80000000006 */
[----:B------:R-:W-:-:S04]  /*0b40*/  FFMA R6, R17, R6, 0.13980610668659210205 ;  /* 0x3e0f295511067423 */ /* 0x000fc80000000006 */
[----:B------:R-:W-:-:S04]  /*0b50*/  FFMA R6, R17, R6, -0.16684235632419586182 ;  /* 0xbe2ad8b911067423 */ /* 0x000fc80000000006 */
[----:B------:R-:W-:-:S04]  /*0b60*/  FFMA R6, R17, R6, 0.20012299716472625732 ;  /* 0x3e4ced0b11067423 */ /* 0x000fc80000000006 */
[----:B------:R-:W-:-:S04]  /*0b70*/  FFMA R6, R17, R6, -0.24999669194221496582 ;  /* 0xbe7fff2211067423 */ /* 0x000fc80000000006 */
[C---:B------:R-:W-:Y:S02]  /*0b80*/  FFMA R14, R17.reuse, R6, 0.33333182334899902344 ;  /* 0x3eaaaa78110e7423 */ /* 0x040fe40000000006 */
[----:B------:R-:W0:Y:S02]  /*0b90*/  LDC.64 R6, c[0x0][0x390] ;  /* 0x0000e400ff067b82 */ /* 0x000e240000000a00 */
[----:B------:R-:W-:Y:S01]  /*0ba0*/  FFMA R16, R17, R14, -0.5 ;  /* 0xbf00000011107423 */ /* 0x000fe2000000000e */
[----:B------:R-:W-:-:S03]  /*0bb0*/  I2FP.F32.S32 R14, R15 ;  /* 0x0000000f000e7245 */ /* 0x000fc60000201400 */
[C---:B------:R-:W-:Y:S02]  /*0bc0*/  FMUL R16, R17.reuse, R16 ;  /* 0x0000001011107220 */ /* 0x040fe40000400000 */
[----:B------:R-:W-:Y:S01]  /*0bd0*/  FFMA R14, R14, 1.1920928955078125e-07, R13 ;  /* 0x340000000e0e7823 */ /* 0x000fe2000000000d */
[----:B------:R-:W-:Y:S01]  /*0be0*/  MOV R13, 0x7f800000 ;  /* 0x7f800000000d7802 */ /* 0x000fe20000000f00 */
[----:B------:R-:W-:-:S04]  /*0bf0*/  FFMA R17, R17, R16, R17 ;  /* 0x0000001011117223 */ /* 0x000fc80000000011 */
[----:B------:R-:W-:Y:S01]  /*0c00*/  FFMA R14, R14, 0.69314718246459960938, R17 ;  /* 0x3f3172180e0e7823 */ /* 0x000fe20000000011 */
[C---:B------:R-:W-:Y:S01]  /*0c10*/  @P1 FFMA R14, R10.reuse, R13, +INF ;  /* 0x7f8000000a0e1423 */ /* 0x040fe2000000000d */
[----:B------:R-:W-:-:S04]  /*0c20*/  FSETP.NEU.AND P1, PT, R10, RZ, PT ;  /* 0x000000ff0a00720b */ /* 0x000fc80003f2d000 */
[----:B------:R-:W-:Y:S01]  /*0c30*/  FSEL R15, R14, -INF , P1 ;  /* 0xff8000000e0f7808 */ /* 0x000fe20000800000 */
[----:B0-----:R-:W-:-:S04]  /*0c40*/  IMAD.WIDE R6, R9, 0x4, R6 ;  /* 0x0000000409067825 */ /* 0x001fc800078e0206 */
[----:B---3--:R-:W-:-:S05]  /*0c50*/  FMUL R15, R8, -R15 ;  /* 0x8000000f080f7220 */ /* 0x008fca0000400000 */
[----:B------:R0:W-:Y:S04]  /*0c60*/  STG.E desc[UR12][R6.64], R15 ;  /* 0x0000000f06007986 */ /* 0x0001e8000c10190c */
[----:B------:R-:W2:Y:S04]  /*0c70*/  LDG.E R8, desc[UR12][R2.64+0x4] ;  /* 0x0000040c02087981 */ /* 0x000ea8000c1e1900 */
[----:B------:R-:W3:Y:S01]  /*0c80*/  LDG.E R4, desc[UR12][R4.64+0x4] ;  /* 0x0000040c04047981 */ /* 0x000ee2000c1e1900 */
[----:B------:R-:W-:Y:S02]  /*0c90*/  IADD3 R11, PT, PT, R11, 0x2, RZ ;  /* 0x000000020b0b7810 */ /* 0x000fe40007ffe0ff */
[----:B--2---:R-:W-:-:S04]  /*0ca0*/  FSETP.GEU.AND P1, PT, R8, 1.175494350822287508e-38, PT ;  /* 0x008000000800780b */ /* 0x004fc80003f2e000 */
[----:B------:R-:W-:-:S09]  /*0cb0*/  FSEL R2, RZ, -23, P1 ;  /* 0xc1b80000ff027808 */ /* 0x000fd20000800000 */
[----:B------:R-:W-:-:S05]  /*0cc0*/  @!P1 FMUL R8, R8, 8388608 ;  /* 0x4b00000008089820 */ /* 0x000fca0000400000 */
[C---:B------:R-:W-:Y:S02]  /*0cd0*/  IADD3 R9, PT, PT, R8.reuse, -0x3f2aaaab, RZ ;  /* 0xc0d5555508097810 */ /* 0x040fe40007ffe0ff */
[----:B------:R-:W-:Y:S02]  /*0ce0*/  ISETP.GT.U32.AND P1, PT, R8, 0x7f7fffff, PT ;  /* 0x7f7fffff0800780c */ /* 0x000fe40003f24070 */
[----:B------:R-:W-:-:S04]  /*0cf0*/  LOP3.LUT R9, R9, 0xff800000, RZ, 0xc0, !PT ;  /* 0xff80000009097812 */ /* 0x000fc800078ec0ff */
[-C--:B------:R-:W-:Y:S02]  /*0d00*/  IADD3 R10, PT, PT, R8, -R9.reuse, RZ ;  /* 0x80000009080a7210 */ /* 0x080fe40007ffe0ff */
[----:B------:R-:W-:-:S03]  /*0d10*/  I2FP.F32.S32 R9, R9 ;  /* 0x0000000900097245 */ /* 0x000fc60000201400 */
[----:B------:R-:W-:Y:S02]  /*0d20*/  FADD R17, R10, -1 ;  /* 0xbf8000000a117421 */ /* 0x000fe40000000000 */
        /* <DEDUP_REMOVED lines=14> */
[----:B------:R-:W-:-:S05]  /*0e10*/  FSEL R3, R2, -INF , P1 ;  /* 0xff80000002037808 */ /* 0x000fca0000800000 */
[----:B---3--:R-:W-:-:S05]  /*0e20*/  FMUL R3, R4, -R3 ;  /* 0x8000000304037220 */ /* 0x008fca0000400000 */
[----:B------:R0:W-:Y:S02]  /*0e30*/  STG.E desc[UR12][R6.64+0x4], R3 ;  /* 0x0000040306007986 */ /* 0x0001e4000c10190c */
.L_x_134:
[----:B------:R-:W-:Y:S05]  /*0e40*/  @P0 EXIT ;  /* 0x000000000000094d */ /* 0x000fea0003800000 */
[----:B-1----:R-:W1:Y:S01]  /*0e50*/  LDC.64 R4, c[0x0][0x380] ;  /* 0x0000e000ff047b82 */ /* 0x002e620000000a00 */
[----:B------:R-:W-:-:S07]  /*0e60*/  IADD3 R0, PT, PT, R0, R11, RZ ;  /* 0x0000000b00007210 */ /* 0x000fce0007ffe0ff */
[----:B0-----:R-:W0:Y:S01]  /*0e70*/  LDC.64 R2, c[0x0][0x388] ;  /* 0x0000e200ff027b82 */ /* 0x001e220000000a00 */
[----:B-1----:R-:W-:-:S05]  /*0e80*/  IMAD.WIDE R4, R0, 0x4, R4 ;  /* 0x0000000400047825 */ /* 0x002fca00078e0204 */
[----:B------:R-:W2:Y:S01]  /*0e90*/  LDG.E R7, desc[UR12][R4.64] ;  /* 0x0000000c04077981 */ /* 0x000ea2000c1e1900 */
[----:B0-----:R-:W-:-:S05]  /*0ea0*/  IMAD.WIDE R2, R0, 0x4, R2 ;  /* 0x0000000400027825 */ /* 0x001fca00078e0202 */
[----:B------:R0:W3:Y:S01]  /*0eb0*/  LDG.E R6, desc[UR12][R2.64] ;  /* 0x0000000c02067981 */ /* 0x0000e2000c1e1900 */
[----:B------:R-:W-:Y:S01]  /*0ec0*/  HFMA2 R10, -RZ, RZ, 1.5048828125, 33.21875 ;  /* 0x3e055027ff0a7431 */ /* 0x000fe200000001ff */
[----:B0-----:R-:W0:Y:S02]  /*0ed0*/  LDC.64 R2, c[0x0][0x390] ;  /* 0x0000e400ff027b82 */ /* 0x001e240000000a00 */
[----:B0-----:R-:W-:Y:S01]  /*0ee0*/  IMAD.WIDE R2, R0, 0x4, R2 ;  /* 0x0000000400027825 */ /* 0x001fe200078e0202 */
[----:B--2---:R-:W-:-:S13]  /*0ef0*/  FSETP.GEU.AND P0, PT, R7, 1.175494350822287508e-38, PT ;  /* 0x008000000700780b */ /* 0x004fda0003f0e000 */
[----:B------:R-:W-:-:S05]  /*0f00*/  @!P0 FMUL R7, R7, 8388608 ;  /* 0x4b00000007078820 */ /* 0x000fca0000400000 */
[----:B------:R-:W-:-:S04]  /*0f10*/  IADD3 R8, PT, PT, R7, -0x3f2aaaab, RZ ;  /* 0xc0d5555507087810 */ /* 0x000fc80007ffe0ff */
[----:B------:R-:W-:-:S04]  /*0f20*/  LOP3.LUT R8, R8, 0xff800000, RZ, 0xc0, !PT ;  /* 0xff80000008087812 */ /* 0x000fc800078ec0ff */
[-C--:B------:R-:W-:Y:S02]  /*0f30*/  IADD3 R9, PT, PT, R7, -R8.reuse, RZ ;  /* 0x8000000807097210 */ /* 0x080fe40007ffe0ff */
[----:B------:R-:W-:Y:S02]  /*0f40*/  I2FP.F32.S32 R5, R8 ;  /* 0x0000000800057245 */ /* 0x000fe40000201400 */
[----:B------:R-:W-:Y:S01]  /*0f50*/  MOV R8, 0x7f800000 ;  /* 0x7f80000000087802 */ /* 0x000fe20000000f00 */
        /* <DEDUP_REMOVED lines=8> */
[----:B------:R-:W-:Y:S01]  /*0fe0*/  FFMA R10, R9, R4, -0.5 ;  /* 0xbf000000090a7423 */ /* 0x000fe20000000004 */
        /* <DEDUP_REMOVED lines=10> */
[----:B------:R-:W-:Y:S01]  /*1090*/  STG.E desc[UR12][R2.64], R5 ;  /* 0x0000000502007986 */ /* 0x000fe2000c10190c */
[----:B------:R-:W-:Y:S05]  /*10a0*/  EXIT ;  /* 0x000000000000794d */ /* 0x000fea0003800000 */
.L_x_135:
        /* <DEDUP_REMOVED lines=13> */
.L_x_239:


//--------------------- .text.log_softmax_nl_loss_igone --------------------------
	.section	.text.log_softmax_nl_loss_igone,"ax",@progbits
	.align	128
        .global         log_softmax_nl_loss_igone
        .type           log_softmax_nl_loss_igone,@function
        .size           log_softmax_nl_loss_igone,(.L_x_234 - log_softmax_nl_loss_igone)
        .other          log_softmax_nl_loss_igone,@"STO_CUDA_ENTRY STV_DEFAULT"
log_softmax_nl_loss_igone:
.text.log_softmax_nl_loss_igone:
        /* <DEDUP_REMOVED lines=12> */
[----:B------:R-:W1:Y:S01]  /*00c0*/  LDC.64 R2, c[0x0][0x388] ;  /* 0x0000e200ff027b82 */ /* 0x000e620000000a00 */
[----:B------:R-:W2:Y:S01]  /*00d0*/  LDCU UR4, c[0x0][0x3a0] ;  /* 0x00007400ff0477ac */ /* 0x000ea20008000800 */
[----:B------:R-:W3:Y:S01]  /*00e0*/  LDCU.64 UR10, c[0x0][0x358] ;  /* 0x00006b00ff0a77ac */ /* 0x000ee20008000a00 */
[----:B0-----:R-:W-:-:S05]  /*00f0*/  IMAD R9, R18, UR12, RZ ;  /* 0x0000000c12097c24 */ /* 0x001fca000f8e02ff */
[----:B--2---:R-:W-:-:S05]  /*0100*/  IADD3 R5, PT, PT, R9, UR4, RZ ;  /* 0x0000000409057c10 */ /* 0x004fca000fffe0ff */
[----:B-1----:R-:W-:-:S06]  /*0110*/  IMAD.WIDE R2, R5, 0x4, R2 ;  /* 0x0000000405027825 */ /* 0x002fcc00078e0202 */
[----:B---3--:R-:W2:Y:S02]  /*0120*/  LDG.E R2, desc[UR10][R2.64] ;  /* 0x0000000a02027981 */ /* 0x008ea4000c1e1900 */
[----:B--2---:R-:W-:-:S13]  /*0130*/  FSETP.NEU.AND P0, PT, R2, 1, PT ;  /* 0x3f8000000200780b */ /* 0x004fda0003f0d000 */
[----:B------:R-:W-:Y:S05]  /*0140*/  @!P0 BRA `(.L_x_136) ;  /* 0x0000002c00908947 */ /* 0x000fea0003800000 */
[----:B------:R-:W-:Y:S01]  /*0150*/  UISETP.GE.AND UP0, UPT, UR12, 0x1, UPT ;  /* 0x000000010c00788c */ /* 0x000fe2000bf06270 */
[----:B------:R-:W-:-:S08]  /*0160*/  MOV R8, 0xff7fffff ;  /* 0xff7fffff00087802 */ /* 0x000fd00000000f00 */
[----:B------:R-:W-:Y:S05]  /*0170*/  BRA.U !UP0, `(.L_x_137) ;  /* 0x00000009081c7547 */ /* 0x000fea000b800000 */
[----:B------:R-:W-:Y:S01]  /*0180*/  UISETP.GE.U32.AND UP1, UPT, UR12, 0x10, UPT ;  /* 0x000000100c00788c */ /* 0x000fe2000bf26070 */
[----:B------:R-:W-:Y:S01]  /*0190*/  MOV R8, 0xff7fffff ;  /* 0xff7fffff00087802 */ /* 0x000fe20000000f00 */
[----:B------:R-:W-:Y:S01]  /*01a0*/  ULOP3.LUT UR8, UR12, 0xf, URZ, 0xc0, !UPT ;  /* 0x0000000f0c087892 */ /* 0x000fe2000f8ec0ff */
[----:B------:R-:W-:-:S03]  /*01b0*/  UMOV UR4, URZ ;  /* 0x000000ff00047c82 */ /* 0x000fc60008000000 */
[----:B------:R-:W-:-:S03]  /*01c0*/  UISETP.NE.AND UP0, UPT, UR8, URZ, UPT ;  /* 0x000000ff0800728c */ /* 0x000fc6000bf05270 */
[----:B------:R-:W-:Y:S08]  /*01d0*/  BRA.U !UP1, `(.L_x_138) ;  /* 0x0000000109f87547 */ /* 0x000ff0000b800000 */
[----:B------:R-:W0:Y:S01]  /*01e0*/  LDCU.64 UR6, c[0x0][0x380] ;  /* 0x00007000ff0677ac */ /* 0x000e220008000a00 */
[----:B------:R-:W-:Y:S02]  /*01f0*/  MOV R8, 0xff7fffff ;  /* 0xff7fffff00087802 */ /* 0x000fe40000000f00 */
[----:B------:R-:W-:Y:S01]  /*0200*/  MOV R0, R9 ;  /* 0x0000000900007202 */ /* 0x000fe20000000f00 */
[----:B------:R-:W-:-:S04]  /*0210*/  ULOP3.LUT UR4, UR12, 0x7ffffff0, URZ, 0xc0, !UPT ;  /* 0x7ffffff00c047892 */ /* 0x000fc8000f8ec0ff */
[----:B------:R-:W-:Y:S02]  /*0220*/  UIADD3 UR9, UPT, UPT, -UR4, URZ, URZ ;  /* 0x000000ff04097290 */ /* 0x000fe4000fffe1ff */
[----:B0-----:R-:W-:-:S04]  /*0230*/  UIADD3 UR5, UP1, UPT, UR6, 0x20, URZ ;  /* 0x0000002006057890 */ /* 0x001fc8000ff3e0ff */
[----:B------:R-:W-:-:S12]  /*0240*/  UIADD3.X UR6, UPT, UPT, URZ, UR7, URZ, UP1, !UPT ;  /* 0x00000007ff067290 */ /* 0x000fd80008ffe4ff */
.L_x_139:
        /* <DEDUP_REMOVED lines=55> */
.L_x_138:
        /* <DEDUP_REMOVED lines=34> */
.L_x_140:
        /* <DEDUP_REMOVED lines=21> */
.L_x_141:
[----:B------:R-:W-:Y:S05]  /*0930*/  BRA.U !UP1, `(.L_x_137) ;  /* 0x00000001092c7547 */ /* 0x000fea000b800000 */
[----:B------:R-:W0:Y:S01]  /*0940*/  LDC.64 R4, c[0x0][0x380] ;  /* 0x0000e000ff047b82 */ /* 0x000e220000000a00 */
[----:B------:R-:W-:Y:S01]  /*0950*/  IADD3 R7, PT, PT, R9, UR4, RZ ;  /* 0x0000000409077c10 */ /* 0x000fe2000fffe0ff */
[----:B------:R-:W-:-:S12]  /*0960*/  UIADD3 UR5, UPT, UPT, -UR5, URZ, URZ ;  /* 0x000000ff05057290 */ /* 0x000fd8000fffe1ff */
.L_x_142:
        /* <DEDUP_REMOVED lines=8> */
.L_x_137:
[----:B------:R-:W0:Y:S01]  /*09f0*/  LDCU UR5, c[0x0][0x39c] ;  /* 0x00007380ff0577ac */ /* 0x000e220008000800 */
[----:B------:R-:W-:Y:S01]  /*0a00*/  HFMA2 R22, -RZ, RZ, 0, 0 ;  /* 0x00000000ff167431 */ /* 0x000fe200000001ff */
[----:B0-----:R-:W-:-:S09]  /*0a10*/  UISETP.GE.AND UP0, UPT, UR5, 0x1, UPT ;  /* 0x000000010500788c */ /* 0x001fd2000bf06270 */
[----:B------:R-:W-:Y:S05]  /*0a20*/  BRA.U !UP0, `(.L_x_143) ;  /* 0x0000000d08247547 */ /* 0x000fea000b800000 */
[----:B------:R-:W-:Y:S01]  /*0a30*/  UISETP.GE.U32.AND UP1, UPT, UR5, 0x8, UPT ;  /* 0x000000080500788c */ /* 0x000fe2000bf26070 */
[----:B------:R-:W-:Y:S01]  /*0a40*/  MOV R22, RZ ;  /* 0x000000ff00167202 */ /* 0x000fe20000000f00 */
[----:B------:R-:W-:Y:S01]  /*0a50*/  ULOP3.LUT UR9, UR5, 0x7, URZ, 0xc0, !UPT ;  /* 0x0000000705097892 */ /* 0x000fe2000f8ec0ff */
[----:B------:R-:W-:-:S03]  /*0a60*/  UMOV UR4, URZ ;  /* 0x000000ff00047c82 */ /* 0x000fc60008000000 */
[----:B------:R-:W-:-:S03]  /*0a70*/  UISETP.NE.AND UP0, UPT, UR9, URZ, UPT ;  /* 0x000000ff0900728c */ /* 0x000fc6000bf05270 */
[----:B------:R-:W-:Y:S08]  /*0a80*/  BRA.U !UP1, `(.L_x_144) ;  /* 0x0000000509807547 */ /* 0x000ff0000b800000 */
[----:B------:R-:W0:Y:S01]  /*0a90*/  LDCU.64 UR6, c[0x0][0x380] ;  /* 0x00007000ff0677ac */ /* 0x000e220008000a00 */
[----:B------:R-:W-:Y:S02]  /*0aa0*/  MOV R22, RZ ;  /* 0x000000ff00167202 */ /* 0x000fe40000000f00 */
[----:B------:R-:W-:Y:S01]  /*0ab0*/  MOV R0, R9 ;  /* 0x0000000900007202 */ /* 0x000fe20000000f00 */
[----:B------:R-:W-:-:S04]  /*0ac0*/  ULOP3.LUT UR4, UR5, 0x7ffffff8, URZ, 0xc0, !UPT ;  /* 0x7ffffff805047892 */ /* 0x000fc8000f8ec0ff */
[----:B------:R-:W-:Y:S02]  /*0ad0*/  UIADD3 UR8, UPT, UPT, -UR4, URZ, URZ ;  /* 0x000000ff04087290 */ /* 0x000fe4000fffe1ff */
[----:B0-----:R-:W-:-:S04]  /*0ae0*/  UIADD3 UR5, UP1, UPT, UR6, 0x10, URZ ;  /* 0x0000001006057890 */ /* 0x001fc8000ff3e0ff */
[----:B------:R-:W-:-:S12]  /*0af0*/  UIADD3.X UR6, UPT, UPT, URZ, UR7, URZ, UP1, !UPT ;  /* 0x00000007ff067290 */ /* 0x000fd80008ffe4ff */
.L_x_145:
        /* <DEDUP_REMOVED lines=10> */
[----:B------:R5:W5:Y:S01]  /*0ba0*/  LDG.E R13, desc[UR10][R20.64+0xc] ;  /* 0x00000c0a140d7981 */ /* 0x000b62000c1e1900 */
[----:B------:R-:W-:Y:S01]  /*0bb0*/  HFMA2 R4, -RZ, RZ, 0.96630859375, -0.0022525787353515625 ;  /* 0x3bbb989dff047431 */ /* 0x000fe200000001ff */
[----:B------:R-:W-:Y:S01]  /*0bc0*/  MOV R6, 0x437c0000 ;  /* 0x437c000000067802 */ /* 0x000fe20000000f00 */
[----:B------:R-:W-:Y:S01]  /*0bd0*/  UIADD3 UR8, UPT, UPT, UR8, 0x8, URZ ;  /* 0x0000000808087890 */ /* 0x000fe2000fffe0ff */
[----:B------:R-:W-:-:S03]  /*0be0*/  IADD3 R0, PT, PT, R0, 0x8, RZ ;  /* 0x0000000800007810 */ /* 0x000fc60007ffe0ff */
[----:B------:R-:W-:Y:S01]  /*0bf0*/  UISETP.NE.AND UP1, UPT, UR8, URZ, UPT ;  /* 0x000000ff0800728c */ /* 0x000fe2000bf25270 */
[----:B--2---:R-:W-:-:S04]  /*0c00*/  FADD R3, R3, -R8 ;  /* 0x8000000803037221 */ /* 0x004fc80000000000 */
[----:B------:R-:W-:Y:S01]  /*0c10*/  FFMA.SAT R5, R3, R4, 0.5 ;  /* 0x3f00000003057423 */ /* 0x000fe20000002004 */
[----:B---3--:R-:W-:-:S03]  /*0c20*/  FADD R23, R23, -R8 ;  /* 0x8000000817177221 */ /* 0x008fc60000000000 */
[----:B------:R-:W-:Y:S01]  /*0c30*/  FFMA.RM R5, R5, R6, 12582913 ;  /* 0x4b40000105057423 */ /* 0x000fe20000004006 */
[----:B------:R-:W-:Y:S01]  /*0c40*/  FFMA.SAT R7, R23, R4, 0.5 ;  /* 0x3f00000017077423 */ /* 0x000fe20000002004 */
[--C-:B----4-:R-:W-:Y:S02]  /*0c50*/  FADD R19, R19, -R8.reuse ;  /* 0x8000000813137221 */ /* 0x110fe40000000000 */
[----:B------:R-:W-:Y:S01]  /*0c60*/  FADD R10, R5, -12583039 ;  /* 0xcb40007f050a7421 */ /* 0x000fe20000000000 */
[----:B------:R-:W-:Y:S01]  /*0c70*/  FFMA.RM R2, R7, R6, 12582913 ;  /* 0x4b40000107027423 */ /* 0x000fe20000004006 */
[----:B------:R-:W-:Y:S01]  /*0c80*/  FFMA.SAT R25, R19, R4, 0.5 ;  /* 0x3f00000013197423 */ /* 0x000fe20000002004 */
[----:B-----5:R-:W-:Y:S01]  /*0c90*/  FADD R21, R27, -R8 ;  /* 0x800000081b157221 */ /* 0x020fe20000000000 */
[----:B------:R-:W-:Y:S01]  /*0ca0*/  FFMA R10, R3, 1.4426950216293334961, -R10 ;  /* 0x3fb8aa3b030a7823 */ /* 0x000fe2000000080a */
[----:B------:R-:W-:Y:S01]  /*0cb0*/  FADD R12, R2, -12583039 ;  /* 0xcb40007f020c7421 */ /* 0x000fe20000000000 */
[----:B------:R-:W-:-:S02]  /*0cc0*/  SHF.L.U32 R5, R5, 0x17, RZ ;  /* 0x0000001705057819 */ /* 0x000fc400000006ff */
[----:B------:R-:W-:Y:S01]  /*0cd0*/  FFMA R7, R3, 1.925963033500011079e-08, R10 ;  /* 0x32a5706003077823 */ /* 0x000fe2000000000a */
[----:B------:R-:W-:Y:S01]  /*0ce0*/  FFMA.RM R3, R25, R6, 12582913 ;  /* 0x4b40000119037423 */ /* 0x000fe20000004006 */
[----:B------:R-:W-:Y:S01]  /*0cf0*/  FFMA R12, R23, 1.4426950216293334961, -R12 ;  /* 0x3fb8aa3b170c7823 */ /* 0x000fe2000000080c */
[----:B------:R-:W-:Y:S02]  /*0d00*/  FFMA.SAT R25, R21, R4, 0.5 ;  /* 0x3f00000015197423 */ /* 0x000fe40000002004 */
[----:B------:R-:W-:Y:S01]  /*0d10*/  FADD R14, R3, -12583039 ;  /* 0xcb40007f030e7421 */ /* 0x000fe20000000000 */
[----:B------:R-:W-:Y:S01]  /*0d20*/  FFMA R16, R23, 1.925963033500011079e-08, R12 ;  /* 0x32a5706017107823 */ /* 0x000fe2000000000c */
[--C-:B------:R-:W-:Y:S01]  /*0d30*/  FADD R23, R11, -R8.reuse ;  /* 0x800000080b177221 */ /* 0x100fe20000000000 */
[----:B------:R-:W-:Y:S01]  /*0d40*/  FFMA.RM R10, R25, R6, 12582913 ;  /* 0x4b400001190a7423 */ /* 0x000fe20000004006 */
[----:B------:R-:W-:Y:S01]  /*0d50*/  FADD R25, R17, -R8 ;  /* 0x8000000811197221 */ /* 0x000fe20000000000 */
[----:B------:R-:W-:Y:S01]  /*0d60*/  FFMA R14, R19, 1.4426950216293334961, -R14 ;  /* 0x3fb8aa3b130e7823 */ /* 0x000fe2000000080e */
[-C--:B------:R-:W-:Y:S01]  /*0d70*/  FFMA.SAT R27, R23, R4.reuse, 0.5 ;  /* 0x3f000000171b7423 */ /* 0x080fe20000002004 */
[----:B------:R-:W-:Y:S01]  /*0d80*/  FADD R20, R10, -12583039 ;  /* 0xcb40007f0a147421 */ /* 0x000fe20000000000 */
[----:B------:R-:W-:Y:S01]  /*0d90*/  FFMA.SAT R17, R25, R4, 0.5 ;  /* 0x3f00000019117423 */ /* 0x000fe20000002004 */
[----:B------:R-:W0:Y:S01]  /*0da0*/  MUFU.EX2 R7, R7 ;  /* 0x0000000700077308 */ /* 0x000e220000000800 */
[-C--:B------:R-:W-:Y:S01]  /*0db0*/  FFMA.RM R12, R27, R6.reuse, 12582913 ;  /* 0x4b4000011b0c7423 */ /* 0x080fe20000004006 */
[----:B------:R-:W-:Y:S01]  /*0dc0*/  FFMA R20, R21, 1.4426950216293334961, -R20 ;  /* 0x3fb8aa3b15147823 */ /* 0x000fe20000000814 */
[----:B------:R-:W-:Y:S01]  /*0dd0*/  FFMA R14, R19, 1.925963033500011079e-08, R14 ;  /* 0x32a57060130e7823 */ /* 0x000fe2000000000e */
[----:B------:R-:W-:Y:S01]  /*0de0*/  FADD R19, R13, -R8 ;  /* 0x800000080d137221 */ /* 0x000fe20000000000 */
[----:B------:R-:W-:Y:S01]  /*0df0*/  FADD R24, R12, -12583039 ;  /* 0xcb40007f0c187421 */ /* 0x000fe20000000000 */
[----:B------:R-:W-:Y:S01]  /*0e00*/  FFMA R20, R21, 1.925963033500011079e-08, R20 ;  /* 0x32a5706015147823 */ /* 0x000fe20000000014 */
[----:B------:R-:W-:Y:S01]  /*0e10*/  FADD R21, R15, -R8 ;  /* 0x800000080f157221 */ /* 0x000fe20000000000 */
[----:B------:R-:W-:Y:S01]  /*0e20*/  FFMA.RM R15, R17, R6, 12582913 ;  /* 0x4b400001110f7423 */ /* 0x000fe20000004006 */
[----:B------:R-:W-:Y:S01]  /*0e30*/  FFMA R24, R23, 1.4426950216293334961, -R24 ;  /* 0x3fb8aa3b17187823 */ /* 0x000fe20000000818 */
[----:B------:R-:W1:Y:S01]  /*0e40*/  MUFU.EX2 R11, R16 ;  /* 0x00000010000b7308 */ /* 0x000e620000000800 */
[-C--:B------:R-:W-:Y:S01]  /*0e50*/  FFMA.SAT R27, R21, R4.reuse, 0.5 ;  /* 0x3f000000151b7423 */ /* 0x080fe20000002004 */
[----:B------:R-:W-:Y:S01]  /*0e60*/  FADD R26, R15, -12583039 ;  /* 0xcb40007f0f1a7421 */ /* 0x000fe20000000000 */
[----:B------:R-:W-:Y:S01]  /*0e70*/  FFMA R17, R23, 1.925963033500011079e-08, R24 ;  /* 0x32a5706017117823 */ /* 0x000fe20000000018 */
[----:B------:R-:W-:Y:S01]  /*0e80*/  FFMA.SAT R23, R19, R4, 0.5 ;  /* 0x3f00000013177423 */ /* 0x000fe20000002004 */
[-C--:B------:R-:W-:Y:S01]  /*0e90*/  FFMA.RM R13, R27, R6.reuse, 12582913 ;  /* 0x4b4000011b0d7423 */ /* 0x080fe20000004006 */
[----:B------:R-:W-:Y:S01]  /*0ea0*/  FFMA R26, R25, 1.4426950216293334961, -R26 ;  /* 0x3fb8aa3b191a7823 */ /* 0x000fe2000000081a */
[----:B0-----:R-:W-:Y:S01]  /*0eb0*/  FFMA R22, R5, R7, R22 ;  /* 0x0000000705167223 */ /* 0x001fe20000000016 */
[----:B------:R-:W0:Y:S01]  /*0ec0*/  MUFU.EX2 R14, R14 ;  /* 0x0000000e000e7308 */ /* 0x000e220000000800 */
[----:B------:R-:W-:Y:S01]  /*0ed0*/  FADD R24, R13, -12583039 ;  /* 0xcb40007f0d187421 */ /* 0x000fe20000000000 */
[----:B------:R-:W-:Y:S01]  /*0ee0*/  FFMA.RM R6, R23, R6, 12582913 ;  /* 0x4b40000117067423 */ /* 0x000fe20000004006 */
[----:B------:R-:W-:Y:S01]  /*0ef0*/  FFMA R4, R25, 1.925963033500011079e-08, R26 ;  /* 0x32a5706019047823 */ /* 0x000fe2000000001a */
[----:B------:R-:W-:Y:S01]  /*0f00*/  SHF.L.U32 R23, R2, 0x17, RZ ;  /* 0x0000001702177819 */ /* 0x000fe200000006ff */
[----:B------:R-:W-:Y:S01]  /*0f10*/  FFMA R24, R21, 1.4426950216293334961, -R24 ;  /* 0x3fb8aa3b15187823 */ /* 0x000fe20000000818 */
[----:B------:R-:W-:-:S02]  /*0f20*/  SHF.L.U32 R2, R3, 0x17, RZ ;  /* 0x0000001703027819 */ /* 0x000fc400000006ff */
[----:B------:R2:W3:Y:S01]  /*0f30*/  MUFU.EX2 R16, R20 ;  /* 0x0000001400107308 */ /* 0x0004e20000000800 */
[----:B------:R-:W-:Y:S01]  /*0f40*/  FFMA R24, R21, 1.925963033500011079e-08, R24 ;  /* 0x32a5706015187823 */ /* 0x000fe20000000018 */
[----:B-1----:R-:W-:Y:S01]  /*0f50*/  FFMA R11, R23, R11, R22 ;  /* 0x0000000b170b7223 */ /* 0x002fe20000000016 */
[----:B------:R-:W-:Y:S02]  /*0f60*/  SHF.L.U32 R10, R10, 0x17, RZ ;  /* 0x000000170a0a7819 */ /* 0x000fe400000006ff */
[----:B------:R-:W-:Y:S02]  /*0f70*/  SHF.L.U32 R3, R12, 0x17, RZ ;  /* 0x000000170c037819 */ /* 0x000fe400000006ff */
[----:B------:R-:W-:Y:S01]  /*0f80*/  SHF.L.U32 R13, R13, 0x17, RZ ;  /* 0x000000170d0d7819 */ /* 0x000fe200000006ff */
[----:B------:R-:W1:Y:S01]  /*0f90*/  MUFU.EX2 R17, R17 ;  /* 0x0000001100117308 */ /* 0x000e620000000800 */
[----:B--2---:R-:W-:Y:S01]  /*0fa0*/  FADD R20, R6, -12583039 ;  /* 0xcb40007f06147421 */ /* 0x004fe20000000000 */
[----:B0-----:R-:W-:Y:S01]  /*0fb0*/  FFMA R11, R2, R14, R11 ;  /* 0x0000000e020b7223 */ /* 0x001fe2000000000b */
[----:B------:R-:W-:-:S02]  /*0fc0*/  SHF.L.U32 R2, R15, 0x17, RZ ;  /* 0x000000170f027819 */ /* 0x000fc400000006ff */
[----:B------:R-:W-:-:S03]  /*0fd0*/  FFMA R20, R19, 1.4426950216293334961, -R20 ;  /* 0x3fb8aa3b13147823 */ /* 0x000fc60000000814 */
[----:B------:R-:W0:Y:S01]  /*0fe0*/  MUFU.EX2 R4, R4 ;  /* 0x0000000400047308 */ /* 0x000e220000000800 */
[----:B------:R-:W-:Y:S01]  /*0ff0*/  FFMA R20, R19, 1.925963033500011079e-08, R20 ;  /* 0x32a5706013147823 */ /* 0x000fe20000000014 */
[----:B---3--:R-:W-:-:S06]  /*1000*/  FFMA R10, R10, R16, R11 ;  /* 0x000000100a0a7223 */ /* 0x008fcc000000000b */
[----:B------:R-:W2:Y:S01]  /*1010*/  MUFU.EX2 R24, R24 ;  /* 0x0000001800187308 */ /* 0x000ea20000000800 */
[----:B-1----:R-:W-:-:S07]  /*1020*/  FFMA R3, R3, R17, R10 ;  /* 0x0000001103037223 */ /* 0x002fce000000000a */
[----:B------:R-:W1:Y:S01]  /*1030*/  MUFU.EX2 R20, R20 ;  /* 0x0000001400147308 */ /* 0x000e620000000800 */
[----:B0-----:R-:W-:Y:S01]  /*1040*/  FFMA R2, R2, R4, R3 ;  /* 0x0000000402027223 */ /* 0x001fe20000000003 */
[----:B------:R-:W-:-:S03]  /*1050*/  SHF.L.U32 R3, R6, 0x17, RZ ;  /* 0x0000001706037819 */ /* 0x000fc600000006ff */
[----:B--2---:R-:W-:-:S04]  /*1060*/  FFMA R2, R13, R24, R2 ;  /* 0x000000180d027223 */ /* 0x004fc80000000002 */
[----:B-1----:R-:W-:Y:S01]  /*1070*/  FFMA R22, R3, R20, R2 ;  /* 0x0000001403167223 */ /* 0x002fe20000000002 */
[----:B------:R-:W-:Y:S06]  /*1080*/  BRA.U UP1, `(.L_x_145) ;  /* 0xfffffff9019c7547 */ /* 0x000fec000b83ffff */
.L_x_144:
        /* <DEDUP_REMOVED lines=12> */
[----:B------:R0:W5:Y:S01]  /*1150*/  LDG.E R13, desc[UR10][R4.64+0xc] ;  /* 0x00000c0a040d7981 */ /* 0x000162000c1e1900 */
[----:B------:R-:W-:Y:S01]  /*1160*/  HFMA2 R10, -RZ, RZ, 0.96630859375, -0.0022525787353515625 ;  /* 0x3bbb989dff0a7431 */ /* 0x000fe200000001ff */
[----:B------:R-:W-:Y:S01]  /*1170*/  MOV R12, 0x437c0000 ;  /* 0x437c0000000c7802 */ /* 0x000fe20000000f00 */
[----:B------:R-:W-:Y:S01]  /*1180*/  UIADD3 UR4, UPT, UPT, UR4, 0x4, URZ ;  /* 0x0000000404047890 */ /* 0x000fe2000fffe0ff */
        /* <DEDUP_REMOVED lines=8> */
[----:B0-----:R-:W-:Y:S01]  /*1210*/  FFMA.SAT R5, R11, R10, 0.5 ;  /* 0x3f0000000b057423 */ /* 0x001fe2000000200a */
[----:B-----5:R-:W-:Y:S01]  /*1220*/  FADD R13, R13, -R8 ;  /* 0x800000080d0d7221 */ /* 0x020fe20000000000 */
[----:B------:R-:W-:Y:S01]  /*1230*/  FFMA R6, R3, 1.4426950216293334961, -R6 ;  /* 0x3fb8aa3b03067823 */ /* 0x000fe20000000806 */
[C---:B------:R-:W-:Y:S01]  /*1240*/  FADD R4, R2.reuse, -12583039 ;  /* 0xcb40007f02047421 */ /* 0x040fe20000000000 */
[----:B------:R-:W-:-:S02]  /*1250*/  SHF.L.U32 R2, R2, 0x17, RZ ;  /* 0x0000001702027819 */ /* 0x000fc400000006ff */
[----:B------:R-:W-:Y:S01]  /*1260*/  FFMA R6, R3, 1.925963033500011079e-08, R6 ;  /* 0x32a5706003067823 */ /* 0x000fe20000000006 */
[----:B------:R-:W-:Y:S01]  /*1270*/  FFMA.RM R3, R5, R12, 12582913 ;  /* 0x4b40000105037423 */ /* 0x000fe2000000400c */
[----:B------:R-:W-:Y:S01]  /*1280*/  FFMA R4, R7, 1.4426950216293334961, -R4 ;  /* 0x3fb8aa3b07047823 */ /* 0x000fe20000000804 */
[----:B------:R-:W-:Y:S02]  /*1290*/  FFMA.SAT R5, R13, R10, 0.5 ;  /* 0x3f0000000d057423 */ /* 0x000fe4000000200a */
[----:B------:R-:W-:Y:S01]  /*12a0*/  FADD R10, R3, -12583039 ;  /* 0xcb40007f030a7421 */ /* 0x000fe20000000000 */
[----:B------:R-:W-:Y:S01]  /*12b0*/  FFMA R4, R7, 1.925963033500011079e-08, R4 ;  /* 0x32a5706007047823 */ /* 0x000fe20000000004 */
[----:B------:R-:W-:Y:S01]  /*12c0*/  FFMA.RM R7, R5, R12, 12582913 ;  /* 0x4b40000105077423 */ /* 0x000fe2000000400c */
[----:B------:R-:W0:Y:S01]  /*12d0*/  MUFU.EX2 R6, R6 ;  /* 0x0000000600067308 */ /* 0x000e220000000800 */
[----:B------:R-:W-:Y:S01]  /*12e0*/  FFMA R10, R11, 1.4426950216293334961, -R10 ;  /* 0x3fb8aa3b0b0a7823 */ /* 0x000fe2000000080a */
[----:B------:R-:W-:Y:S01]  /*12f0*/  SHF.L.U32 R5, R0, 0x17, RZ ;  /* 0x0000001700057819 */ /* 0x000fe200000006ff */
[----:B------:R-:W-:Y:S01]  /*1300*/  FADD R12, R7, -12583039 ;  /* 0xcb40007f070c7421 */ /* 0x000fe20000000000 */
[----:B------:R-:W-:Y:S01]  /*1310*/  SHF.L.U32 R3, R3, 0x17, RZ ;  /* 0x0000001703037819 */ /* 0x000fe200000006ff */
[----:B------:R-:W-:Y:S01]  /*1320*/  FFMA R10, R11, 1.925963033500011079e-08, R10 ;  /* 0x32a570600b0a7823 */ /* 0x000fe2000000000a */
[----:B------:R-:W-:Y:S01]  /*1330*/  SHF.L.U32 R7, R7, 0x17, RZ ;  /* 0x0000001707077819 */ /* 0x000fe200000006ff */
[C---:B------:R-:W-:Y:S01]  /*1340*/  FFMA R12, R13.reuse, 1.4426950216293334961, -R12 ;  /* 0x3fb8aa3b0d0c7823 */ /* 0x040fe2000000080c */
[----:B------:R-:W1:Y:S03]  /*1350*/  MUFU.EX2 R4, R4 ;  /* 0x0000000400047308 */ /* 0x000e660000000800 */
[----:B------:R-:W-:-:S05]  /*1360*/  FFMA R12, R13, 1.925963033500011079e-08, R12 ;  /* 0x32a570600d0c7823 */ /* 0x000fca000000000c */
[----:B------:R-:W2:Y:S01]  /*1370*/  MUFU.EX2 R10, R10 ;  /* 0x0000000a000a7308 */ /* 0x000ea20000000800 */
[----:B0-----:R-:W-:-:S07]  /*1380*/  FFMA R5, R5, R6, R22 ;  /* 0x0000000605057223 */ /* 0x001fce0000000016 */
[----:B------:R-:W0:Y:S01]  /*1390*/  MUFU.EX2 R12, R12 ;  /* 0x0000000c000c7308 */ /* 0x000e220000000800 */
[----:B-1----:R-:W-:-:S04]  /*13a0*/  FFMA R2, R2, R4, R5 ;  /* 0x0000000402027223 */ /* 0x002fc80000000005 */
[----:B--2---:R-:W-:-:S04]  /*13b0*/  FFMA R2, R3, R10, R2 ;  /* 0x0000000a03027223 */ /* 0x004fc80000000002 */
[----:B0-----:R-:W-:-:S07]  /*13c0*/  FFMA R22, R7, R12, R2 ;  /* 0x0000000c07167223 */ /* 0x001fce0000000002 */
.L_x_146:
[----:B------:R-:W-:Y:S05]  /*13d0*/  BRA.U !UP1, `(.L_x_143) ;  /* 0x0000000109b87547 */ /* 0x000fea000b800000 */
[----:B------:R-:W-:Y:S02]  /*13e0*/  UISETP.NE.AND UP0, UPT, UR6, 0x1, UPT ;  /* 0x000000010600788c */ /* 0x000fe4000bf05270 */
[----:B------:R-:W-:-:S04]  /*13f0*/  ULOP3.LUT UR5, UR5, 0x1, URZ, 0xc0, !UPT ;  /* 0x0000000105057892 */ /* 0x000fc8000f8ec0ff */
[----:B------:R-:W-:-:S03]  /*1400*/  UISETP.NE.U32.AND UP1, UPT, UR5, 0x1, UPT ;  /* 0x000000010500788c */ /* 0x000fc6000bf25070 */
[----:B------:R-:W-:Y:S08]  /*1410*/  BRA.U !UP0, `(.L_x_147) ;  /* 0x0000000108687547 */ /* 0x000ff0000b800000 */
[----:B------:R-:W0:Y:S01]  /*1420*/  LDC.64 R2, c[0x0][0x380] ;  /* 0x0000e000ff027b82 */ /* 0x000e220000000a00 */
[----:B------:R-:W-:-:S05]  /*1430*/  IADD3 R5, PT, PT, R9, UR4, RZ ;  /* 0x0000000409057c10 */ /* 0x000fca000fffe0ff */
[----:B0-----:R-:W-:-:S05]  /*1440*/  IMAD.WIDE R2, R5, 0x4, R2 ;  /* 0x0000000405027825 */ /* 0x001fca00078e0202 */
[----:B------:R-:W2:Y:S04]  /*1450*/  LDG.E R5, desc[UR10][R2.64] ;  /* 0x0000000a02057981 */ /* 0x000ea8000c1e1900 */
[----:B------:R-:W3:Y:S01]  /*1460*/  LDG.E R11, desc[UR10][R2.64+0x4] ;  /* 0x0000040a020b7981 */ /* 0x000ee2000c1e1900 */
[----:B------:R-:W-:Y:S01]  /*1470*/  HFMA2 R0, -RZ, RZ, 0.96630859375, -0.0022525787353515625 ;  /* 0x3bbb989dff007431 */ /* 0x000fe200000001ff */
[----:B------:R-:W-:Y:S01]  /*1480*/  MOV R7, 0x437c0000 ;  /* 0x437c000000077802 */ /* 0x000fe20000000f00 */
[----:B------:R-:W-:Y:S01]  /*1490*/  UIADD3 UR4, UPT, UPT, UR4, 0x2, URZ ;  /* 0x0000000204047890 */ /* 0x000fe2000fffe0ff */
[----:B--2---:R-:W-:-:S04]  /*14a0*/  FADD R5, R5, -R8 ;  /* 0x8000000805057221 */ /* 0x004fc80000000000 */
[----:B------:R-:W-:Y:S01]  /*14b0*/  FFMA.SAT R4, R5, R0, 0.5 ;  /* 0x3f00000005047423 */ /* 0x000fe20000002000 */
[----:B---3--:R-:W-:-:S03]  /*14c0*/  FADD R11, R11, -R8 ;  /* 0x800000080b0b7221 */ /* 0x008fc60000000000 */
[----:B------:R-:W-:Y:S01]  /*14d0*/  FFMA.RM R4, R4, R7, 12582913 ;  /* 0x4b40000104047423 */ /* 0x000fe20000004007 */
[----:B------:R-:W-:-:S03]  /*14e0*/  FFMA.SAT R6, R11, R0, 0.5 ;  /* 0x3f0000000b067423 */ /* 0x000fc60000002000 */
[----:B------:R-:W-:Y:S01]  /*14f0*/  FADD R0, R4, -12583039 ;  /* 0xcb40007f04007421 */ /* 0x000fe20000000000 */
[----:B------:R-:W-:Y:S01]  /*1500*/  FFMA.RM R6, R6, R7, 12582913 ;  /* 0x4b40000106067423 */ /* 0x000fe20000004007 */
[----:B------:R-:W-:Y:S02]  /*1510*/  SHF.L.U32 R3, R4, 0x17, RZ ;  /* 0x0000001704037819 */ /* 0x000fe400000006ff */
[C---:B------:R-:W-:Y:S01]  /*1520*/  FFMA R0, R5.reuse, 1.4426950216293334961, -R0 ;  /* 0x3fb8aa3b05007823 */ /* 0x040fe20000000800 */
[C---:B------:R-:W-:Y:S01]  /*1530*/  FADD R2, R6.reuse, -12583039 ;  /* 0xcb40007f06027421 */ /* 0x040fe20000000000 */
[----:B------:R-:W-:Y:S02]  /*1540*/  SHF.L.U32 R6, R6, 0x17, RZ ;  /* 0x0000001706067819 */ /* 0x000fe400000006ff */
[----:B------:R-:W-:Y:S01]  /*1550*/  FFMA R0, R5, 1.925963033500011079e-08, R0 ;  /* 0x32a5706005007823 */ /* 0x000fe20000000000 */
[----:B------:R-:W-:-:S04]  /*1560*/  FFMA R2, R11, 1.4426950216293334961, -R2 ;  /* 0x3fb8aa3b0b027823 */ /* 0x000fc80000000802 */
[----:B------:R-:W-:Y:S01]  /*1570*/  FFMA R2, R11, 1.925963033500011079e-08, R2 ;  /* 0x32a570600b027823 */ /* 0x000fe20000000002 */
[----:B------:R-:W0:Y:S08]  /*1580*/  MUFU.EX2 R0, R0 ;  /* 0x0000000000007308 */ /* 0x000e300000000800 */
[----:B------:R-:W1:Y:S01]  /*1590*/  MUFU.EX2 R2, R2 ;  /* 0x0000000200027308 */ /* 0x000e620000000800 */
[----:B0-----:R-:W-:-:S04]  /*15a0*/  FFMA R3, R3, R0, R22 ;  /* 0x0000000003037223 */ /* 0x001fc80000000016 */
[----:B-1----:R-:W-:-:S07]  /*15b0*/  FFMA R22, R6, R2, R3 ;  /* 0x0000000206167223 */ /* 0x002fce0000000003 */
.L_x_147:
[----:B------:R-:W-:Y:S05]  /*15c0*/  BRA.U UP1, `(.L_x_143) ;  /* 0x00000001013c7547 */ /* 0x000fea000b800000 */
[----:B------:R-:W0:Y:S01]  /*15d0*/  LDC.64 R2, c[0x0][0x380] ;  /* 0x0000e000ff027b82 */ /* 0x000e220000000a00 */
[----:B------:R-:W-:-:S05]  /*15e0*/  IADD3 R5, PT, PT, R9, UR4, RZ ;  /* 0x0000000409057c10 */ /* 0x000fca000fffe0ff */
[----:B0-----:R-:W-:-:S06]  /*15f0*/  IMAD.WIDE R2, R5, 0x4, R2 ;  /* 0x0000000405027825 */ /* 0x001fcc00078e0202 */
[----:B------:R-:W2:Y:S01]  /*1600*/  LDG.E R3, desc[UR10][R2.64] ;  /* 0x0000000a02037981 */ /* 0x000ea2000c1e1900 */
        /* <DEDUP_REMOVED lines=8> */
[----:B------:R-:W-:-:S06]  /*1690*/  FFMA R5, R0, 1.925963033500011079e-08, R5 ;  /* 0x32a5706000057823 */ /* 0x000fcc0000000005 */
[----:B------:R-:W0:Y:S02]  /*16a0*/  MUFU.EX2 R5, R5 ;  /* 0x0000000500057308 */ /* 0x000e240000000800 */
[----:B0-----:R-:W-:-:S07]  /*16b0*/  FFMA R22, R7, R5, R22 ;  /* 0x0000000507167223 */ /* 0x001fce0000000016 */
.L_x_143:
[----:B------:R-:W0:Y:S01]  /*16c0*/  LDC R0, c[0x0][0x39c] ;  /* 0x0000e700ff007b82 */ /* 0x000e220000000800 */
[----:B------:R-:W-:Y:S02]  /*16d0*/  MOV R21, RZ ;  /* 0x000000ff00157202 */ /* 0x000fe40000000f00 */
[----:B0-----:R-:W-:-:S13]  /*16e0*/  ISETP.GE.AND P0, PT, R0, 0x1, PT ;  /* 0x000000010000780c */ /* 0x001fda0003f06270 */
[----:B------:R-:W-:Y:S05]  /*16f0*/  @!P0 BRA `(.L_x_148) ;  /* 0x0000001800148947 */ /* 0x000fea0003800000 */
[C---:B------:R-:W-:Y:S01]  /*1700*/  ISETP.GE.U32.AND P0, PT, R0.reuse, 0x4, PT ;  /* 0x000000040000780c */ /* 0x040fe20003f06070 */
[----:B------:R-:W-:Y:S01]  /*1710*/  HFMA2 R21, -RZ, RZ, 0, 0 ;  /* 0x00000000ff157431 */ /* 0x000fe200000001ff */
[----:B------:R-:W-:Y:S02]  /*1720*/  LOP3.LUT R7, R0, 0x3, RZ, 0xc0, !PT ;  /* 0x0000000300077812 */ /* 0x000fe400078ec0ff */
[----:B------:R-:W-:-:S09]  /*1730*/  MOV R6, RZ ;  /* 0x000000ff00067202 */ /* 0x000fd20000000f00 */
[----:B------:R-:W-:Y:S05]  /*1740*/  @!P0 BRA `(.L_x_149) ;  /* 0x0000000c005c8947 */ /* 0x000fea0003800000 */
[----:B------:R-:W0:Y:S01]  /*1750*/  LDC.64 R10, c[0x0][0x380] ;  /* 0x0000e000ff0a7b82 */ /* 0x000e220000000a00 */
[----:B------:R-:W-:Y:S02]  /*1760*/  LOP3.LUT R6, R0, 0x7ffffffc, RZ, 0xc0, !PT ;  /* 0x7ffffffc00067812 */ /* 0x000fe400078ec0ff */
[----:B------:R-:W-:Y:S02]  /*1770*/  MOV R21, RZ ;  /* 0x000000ff00157202 */ /* 0x000fe40000000f00 */
[----:B------:R-:W-:Y:S02]  /*1780*/  MOV R5, R9 ;  /* 0x0000000900057202 */ /* 0x000fe40000000f00 */
[----:B------:R-:W-:Y:S01]  /*1790*/  IADD3 R4, PT, PT, -R6, RZ, RZ ;  /* 0x000000ff06047210 */ /* 0x000fe20007ffe1ff */
[----:B------:R-:W1:Y:S01]  /*17a0*/  LDC.64 R12, c[0x0][0x388] ;  /* 0x0000e200ff0c7b82 */ /* 0x000e620000000a00 */
[----:B0-----:R-:W-:-:S04]  /*17b0*/  IADD3 R10, P0, PT, R10, 0x8, RZ ;  /* 0x000000080a0a7810 */ /* 0x001fc80007f1e0ff */
[----:B------:R-:W-:Y:S02]  /*17c0*/  IADD3.X R11, PT, PT, RZ, R11, RZ, P0, !PT ;  /* 0x0000000bff0b7210 */ /* 0x000fe400007fe4ff */
[----:B-1----:R-:W-:-:S04]  /*17d0*/  IADD3 R12, P1, PT, R12, 0x8, RZ ;  /* 0x000000080c0c7810 */ /* 0x002fc80007f3e0ff */
[----:B------:R-:W-:-:S09]  /*17e0*/  IADD3.X R13, PT, PT, RZ, R13, RZ, P1, !PT ;  /* 0x0000000dff0d7210 */ /* 0x000fd20000ffe4ff */
.L_x_158:
[----:B------:R-:W-:-:S05]  /*17f0*/  IMAD.WIDE R14, R5, 0x4, R10 ;  /* 0x00000004050e7825 */ /* 0x000fca00078e020a */
[----:B------:R-:W2:Y:S01]  /*1800*/  LDG.E R3, desc[UR10][R14.64+-0x8] ;  /* 0xfffff80a0e037981 */ /* 0x000ea2000c1e1900 */
[----:B------:R-:W-:Y:S01]  /*1810*/  HFMA2 R0, -RZ, RZ, 0.96630859375, -0.0022525787353515625 ;  /* 0x3bbb989dff007431 */ /* 0x000fe200000001ff */
[----:B------:R-:W-:Y:S01]  /*1820*/  MOV R17, 0x437c0000 ;  /* 0x437c000000117802 */ /* 0x000fe20000000f00 */
[----:B------:R-:W-:Y:S01]  /*1830*/  BSSY.RECONVERGENT B0, `(.L_x_150) ;  /* 0x0000016000007945 */ /* 0x000fe20003800200 */
[----:B--2---:R-:W-:-:S04]  /*1840*/  FADD R3, R3, -R8 ;  /* 0x8000000803037221 */ /* 0x004fc80000000000 */
[----:B------:R-:W-:-:S04]  /*1850*/  FFMA.SAT R0, R3, R0, 0.5 ;  /* 0x3f00000003007423 */ /* 0x000fc80000002000 */
[----:B------:R-:W-:Y:S02]  /*1860*/  FFMA.RM R0, R0, R17, 12582913 ;  /* 0x4b40000100007423 */ /* 0x000fe40000004011 */
[----:B------:R-:W0:Y:S02]  /*1870*/  MUFU.RCP R17, R22 ;  /* 0x0000001600117308 */ /* 0x000e240000001000 */
[----:B------:R-:W-:-:S04]  /*1880*/  FADD R2, R0, -12583039 ;  /* 0xcb40007f00027421 */ /* 0x000fc80000000000 */
[----:B------:R-:W-:-:S04]  /*1890*/  FFMA R2, R3, 1.4426950216293334961, -R2 ;  /* 0x3fb8aa3b03027823 */ /* 0x000fc80000000802 */
[----:B------:R-:W-:Y:S01]  /*18a0*/  FFMA R2, R3, 1.925963033500011079e-08, R2 ;  /* 0x32a5706003027823 */ /* 0x000fe20000000002 */
[----:B------:R-:W-:-:S05]  /*18b0*/  SHF.L.U32 R3, R0, 0x17, RZ ;  /* 0x0000001700037819 */ /* 0x000fca00000006ff */
[----:B------:R-:W1:Y:S01]  /*18c0*/  MUFU.EX2 R2, R2 ;  /* 0x0000000200027308 */ /* 0x000e620000000800 */
[----:B0-----:R-:W-:-:S04]  /*18d0*/  FFMA R0, R17, -R22, 1 ;  /* 0x3f80000011007423 */ /* 0x001fc80000000816 */
[----:B------:R-:W-:Y:S01]  /*18e0*/  FFMA R0, R17, R0, R17 ;  /* 0x0000000011007223 */ /* 0x000fe20000000011 */
[----:B------:R-:W-:-:S04]  /*18f0*/  IMAD.WIDE R16, R5, 0x4, R12 ;  /* 0x0000000405107825 */ /* 0x000fc800078e020c */
[----:B-1----:R-:W-:-:S04]  /*1900*/  FMUL R3, R3, R2 ;  /* 0x0000000203037220 */ /* 0x002fc80000400000 */
[----:B------:R-:W0:Y:S01]  /*1910*/  FCHK P0, R3, R22 ;  /* 0x0000001603007302 */ /* 0x000e220000000000 */
[----:B------:R-:W-:-:S04]  /*1920*/  FFMA R19, R3, R0, RZ ;  /* 0x0000000003137223 */ /* 0x000fc800000000ff */
[----:B------:R-:W-:-:S04]  /*1930*/  FFMA R20, R19, -R22, R3 ;  /* 0x8000001613147223 */ /* 0x000fc80000000003 */
[----:B------:R-:W-:Y:S01]  /*1940*/  FFMA R0, R0, R20, R19 ;  /* 0x0000001400007223 */ /* 0x000fe20000000013 */
[----:B0-----:R-:W-:Y:S06]  /*1950*/  @!P0 BRA `(.L_x_151) ;  /* 0x00000000000c8947 */ /* 0x001fec0003800000 */
[----:B------:R-:W-:Y:S02]  /*1960*/  MOV R0, R22 ;  /* 0x0000001600007202 */ /* 0x000fe40000000f00 */
[----:B------:R-:W-:-:S07]  /*1970*/  MOV R20, 0x1990 ;  /* 0x0000199000147802 */ /* 0x000fce0000000f00 */
[----:B------:R-:W-:Y:S05]  /*1980*/  CALL.REL.NOINC `($__internal_3_$__cuda_sm3x_div_rn_noftz_f32_slowpath) ;  /* 0x0000001400907944 */ /* 0x000fea0003c00000 */
.L_x_151:
[----:B------:R-:W-:Y:S05]  /*1990*/  BSYNC.RECONVERGENT B0 ;  /* 0x0000000000007941 */ /* 0x000fea0003800200 */
.L_x_150:
[----:B------:R-:W2:Y:S04]  /*19a0*/  LDG.E R23, desc[UR10][R14.64+-0x4] ;  /* 0xfffffc0a0e177981 */ /* 0x000ea8000c1e1900 */
[----:B------:R-:W3:Y:S01]  /*19b0*/  LDG.E R20, desc[UR10][R16.64+-0x8] ;  /* 0xfffff80a10147981 */ /* 0x000ee2000c1e1900 */
[----:B------:R-:W-:Y:S01]  /*19c0*/  FMNMX R3, R0, 9.9999999600419720025e-13, !PT ;  /* 0x2b8cbccc00037809 */ /* 0x000fe20007800000 */
[----:B------:R-:W-:Y:S01]  /*19d0*/  HFMA2 R0, -RZ, RZ, 1.5048828125, 33.21875 ;  /* 0x3e055027ff007431 */ /* 0x000fe200000001ff */
[----:B------:R-:W-:Y:S01]  /*19e0*/  MOV R24, 0x3bbb989d ;  /* 0x3bbb989d00187802 */ /* 0x000fe20000000f00 */
[----:B------:R-:W-:Y:S01]  /*19f0*/  HFMA2 R26, -RZ, RZ, 3.7421875, 0 ;  /* 0x437c0000ff1a7431 */ /* 0x000fe200000001ff */
[C---:B------:R-:W-:Y:S01]  /*1a00*/  IADD3 R2, PT, PT, R3.reuse, -0x3f2aaaab, RZ ;  /* 0xc0d5555503027810 */ /* 0x040fe20007ffe0ff */
[----:B------:R-:W-:Y:S01]  /*1a10*/  BSSY.RECONVERGENT B0, `(.L_x_152) ;  /* 0x000002a000007945 */ /* 0x000fe20003800200 */
[----:B------:R-:W-:-:S02]  /*1a20*/  ISETP.GT.U32.AND P0, PT, R3, 0x7f7fffff, PT ;  /* 0x7f7fffff0300780c */ /* 0x000fc40003f04070 */
[----:B------:R-:W-:-:S04]  /*1a30*/  LOP3.LUT R2, R2, 0xff800000, RZ, 0xc0, !PT ;  /* 0xff80000002027812 */ /* 0x000fc800078ec0ff */
[-C--:B------:R-:W-:Y:S02]  /*1a40*/  IADD3 R19, PT, PT, R3, -R2.reuse, RZ ;  /* 0x8000000203137210 */ /* 0x080fe40007ffe0ff */
[----:B------:R-:W-:-:S03]  /*1a50*/  I2FP.F32.S32 R2, R2 ;  /* 0x0000000200027245 */ /* 0x000fc60000201400 */
[----:B------:R-:W-:Y:S02]  /*1a60*/  FADD R19, R19, -1 ;  /* 0xbf80000013137421 */ /* 0x000fe40000000000 */
[----:B------:R-:W-:Y:S02]  /*1a70*/  FFMA R2, R2, 1.1920928955078125e-07, RZ ;  /* 0x3400000002027823 */ /* 0x000fe400000000ff */
[----:B------:R-:W-:-:S04]  /*1a80*/  FFMA R0, R19, -R0, 0.14084610342979431152 ;  /* 0x3e1039f613007423 */ /* 0x000fc80000000800 */
[----:B------:R-:W-:Y:S01]  /*1a90*/  FFMA R0, R19, R0, -0.12148627638816833496 ;  /* 0xbdf8cdcc13007423 */ /* 0x000fe20000000000 */
[----:B--2---:R-:W-:-:S04]  /*1aa0*/  FADD R23, R23, -R8 ;  /* 0x8000000817177221 */ /* 0x004fc80000000000 */
[----:B------:R-:W-:Y:S01]  /*1ab0*/  FFMA.SAT R25, R23, R24, 0.5 ;  /* 0x3f00000017197423 */ /* 0x000fe20000002018 */
[----:B------:R-:W-:-:S03]  /*1ac0*/  FFMA R24, R19, R0, 0.13980610668659210205 ;  /* 0x3e0f295513187423 */ /* 0x000fc60000000000 */
[----:B------:R-:W-:Y:S01]  /*1ad0*/  FFMA.RM R0, R25, R26, 12582913 ;  /* 0x4b40000119007423 */ /* 0x000fe2000000401a */
[C---:B------:R-:W-:Y:S01]  /*1ae0*/  FFMA R24, R19.reuse, R24, -0.16684235632419586182 ;  /* 0xbe2ad8b913187423 */ /* 0x040fe20000000018 */
[----:B------:R-:W0:Y:S02]  /*1af0*/  MUFU.RCP R25, R22 ;  /* 0x0000001600197308 */ /* 0x000e240000001000 */
[----:B------:R-:W-:Y:S01]  /*1b00*/  FADD R26, R0, -12583039 ;  /* 0xcb40007f001a7421 */ /* 0x000fe20000000000 */
[----:B------:R-:W-:-:S03]  /*1b10*/  FFMA R24, R19, R24, 0.20012299716472625732 ;  /* 0x3e4ced0b13187423 */ /* 0x000fc60000000018 */
[----:B------:R-:W-:Y:S01]  /*1b20*/  FFMA R26, R23, 1.4426950216293334961, -R26 ;  /* 0x3fb8aa3b171a7823 */ /* 0x000fe2000000081a */
[----:B------:R-:W-:-:S03]  /*1b30*/  FFMA R24, R19, R24, -0.24999669194221496582 ;  /* 0xbe7fff2213187423 */ /* 0x000fc60000000018 */
[----:B------:R-:W-:Y:S01]  /*1b40*/  FFMA R23, R23, 1.925963033500011079e-08, R26 ;  /* 0x32a5706017177823 */ /* 0x000fe2000000001a */
[----:B------:R-:W-:-:S04]  /*1b50*/  FFMA R24, R19, R24, 0.33333182334899902344 ;  /* 0x3eaaaa7813187423 */ /* 0x000fc80000000018 */
[----:B------:R-:W-:Y:S01]  /*1b60*/  FFMA R24, R19, R24, -0.5 ;  /* 0xbf00000013187423 */ /* 0x000fe20000000018 */
[----:B------:R-:W1:Y:S01]  /*1b70*/  MUFU.EX2 R23, R23 ;  /* 0x0000001700177308 */ /* 0x000e620000000800 */
[----:B0-----:R-:W-:Y:S02]  /*1b80*/  FFMA R26, R25, -R22, 1 ;  /* 0x3f800000191a7423 */ /* 0x001fe40000000816 */
[----:B------:R-:W-:-:S04]  /*1b90*/  FMUL R24, R19, R24 ;  /* 0x0000001813187220 */ /* 0x000fc80000400000 */
[----:B------:R-:W-:Y:S01]  /*1ba0*/  FFMA R19, R19, R24, R19 ;  /* 0x0000001813137223 */ /* 0x000fe20000000013 */
[----:B------:R-:W-:Y:S01]  /*1bb0*/  SHF.L.U32 R24, R0, 0x17, RZ ;  /* 0x0000001700187819 */ /* 0x000fe200000006ff */
[----:B------:R-:W-:Y:S02]  /*1bc0*/  FFMA R0, R25, R26, R25 ;  /* 0x0000001a19007223 */ /* 0x000fe40000000019 */
[----:B------:R-:W-:Y:S02]  /*1bd0*/  FFMA R2, R2, 0.69314718246459960938, R19 ;  /* 0x3f31721802027823 */ /* 0x000fe40000000013 */
[----:B-1----:R-:W-:Y:S01]  /*1be0*/  FMUL R25, R24, R23 ;  /* 0x0000001718197220 */ /* 0x002fe20000400000 */
[----:B------:R-:W-:-:S03]  /*1bf0*/  MOV R24, 0x7f800000 ;  /* 0x7f80000000187802 */ /* 0x000fc60000000f00 */
[----:B------:R-:W0:Y:S01]  /*1c00*/  FCHK P1, R25, R22 ;  /* 0x0000001619007302 */ /* 0x000e220000020000 */
[----:B------:R-:W-:Y:S01]  /*1c10*/  FFMA R19, R0, R25, RZ ;  /* 0x0000001900137223 */ /* 0x000fe200000000ff */
[----:B------:R-:W-:-:S03]  /*1c20*/  @P0 FFMA R2, R3, R24, +INF ;  /* 0x7f80000003020423 */ /* 0x000fc60000000018 */
[----:B------:R-:W-:Y:S01]  /*1c30*/  FFMA R3, R19, -R22, R25 ;  /* 0x8000001613037223 */ /* 0x000fe20000000019 */
[----:B---3--:R-:W-:-:S03]  /*1c40*/  FFMA R21, R2, -R20, R21 ;  /* 0x8000001402157223 */ /* 0x008fc60000000015 */
[----:B------:R-:W-:Y:S01]  /*1c50*/  FFMA R0, R0, R3, R19 ;  /* 0x0000000300007223 */ /* 0x000fe20000000013 */
[----:B0-----:R-:W-:Y:S06]  /*1c60*/  @!P1 BRA `(.L_x_153) ;  /* 0x0000000000109947 */ /* 0x001fec0003800000 */
[----:B------:R-:W-:Y:S02]  /*1c70*/  MOV R3, R25 ;  /* 0x0000001900037202 */ /* 0x000fe40000000f00 */
[----:B------:R-:W-:Y:S02]  /*1c80*/  MOV R0, R22 ;  /* 0x0000001600007202 */ /* 0x000fe40000000f00 */
[----:B------:R-:W-:-:S07]  /*1c90*/  MOV R20, 0x1cb0 ;  /* 0x00001cb000147802 */ /* 0x000fce0000000f00 */
[----:B------:R-:W-:Y:S05]  /*1ca0*/  CALL.REL.NOINC `($__internal_3_$__cuda_sm3x_div_rn_noftz_f32_slowpath) ;  /* 0x0000001000c87944 */ /* 0x000fea0003c00000 */
.L_x_153:
[----:B------:R-:W-:Y:S05]  /*1cb0*/  BSYNC.RECONVERGENT B0 ;  /* 0x0000000000007941 */ /* 0x000fea0003800200 */
.L_x_152:
        /* <DEDUP_REMOVED lines=34> */
[----:B------:R-:W-:Y:S01]  /*1ee0*/  FFMA R0, R25, R26, R25 ;  /* 0x0000001a19007223 */ /* 0x000fe20000000019 */
[----:B------:R-:W-:Y:S01]  /*1ef0*/  MOV R26, 0x7f800000 ;  /* 0x7f800000001a7802 */ /* 0x000fe20000000f00 */
[----:B------:R-:W-:-:S04]  /*1f00*/  FFMA R2, R2, 0.69314718246459960938, R19 ;  /* 0x3f31721802027823 */ /* 0x000fc80000000013 */
[----:B------:R-:W-:Y:S01]  /*1f10*/  @P0 FFMA R2, R3, R26, +INF ;  /* 0x7f80000003020423 */ /* 0x000fe2000000001a */
[----:B-1----:R-:W-:-:S03]  /*1f20*/  FMUL R24, R24, R23 ;  /* 0x0000001718187220 */ /* 0x002fc60000400000 */
[----:B---3--:R-:W-:Y:S01]  /*1f30*/  FFMA R21, R2, -R20, R21 ;  /* 0x8000001402157223 */ /* 0x008fe20000000015 */
[----:B------:R-:W0:Y:S01]  /*1f40*/  FCHK P1, R24, R22 ;  /* 0x0000001618007302 */ /* 0x000e220000020000 */
[----:B------:R-:W-:-:S04]  /*1f50*/  FFMA R19, R0, R24, RZ ;  /* 0x0000001800137223 */ /* 0x000fc800000000ff */
[----:B------:R-:W-:-:S04]  /*1f60*/  FFMA R3, R19, -R22, R24 ;  /* 0x8000001613037223 */ /* 0x000fc80000000018 */
[----:B------:R-:W-:Y:S01]  /*1f70*/  FFMA R0, R0, R3, R19 ;  /* 0x0000000300007223 */ /* 0x000fe20000000013 */
[----:B0-----:R-:W-:Y:S06]  /*1f80*/  @!P1 BRA `(.L_x_155) ;  /* 0x0000000000109947 */ /* 0x001fec0003800000 */
[----:B------:R-:W-:Y:S02]  /*1f90*/  MOV R3, R24 ;  /* 0x0000001800037202 */ /* 0x000fe40000000f00 */
[----:B------:R-:W-:Y:S02]  /*1fa0*/  MOV R0, R22 ;  /* 0x0000001600007202 */ /* 0x000fe40000000f00 */
[----:B------:R-:W-:-:S07]  /*1fb0*/  MOV R20, 0x1fd0 ;  /* 0x00001fd000147802 */ /* 0x000fce0000000f00 */
[----:B------:R-:W-:Y:S05]  /*1fc0*/  CALL.REL.NOINC `($__internal_3_$__cuda_sm3x_div_rn_noftz_f32_slowpath) ;  /* 0x0000001000007944 */ /* 0x000fea0003c00000 */
.L_x_155:
[----:B------:R-:W-:Y:S05]  /*1fd0*/  BSYNC.RECONVERGENT B0 ;  /* 0x0000000000007941 */ /* 0x000fea0003800200 */
.L_x_154:
[----:B------:R-:W2:Y:S04]  /*1fe0*/  LDG.E R15, desc[UR10][R14.64+0x4] ;  /* 0x0000040a0e0f7981 */ /* 0x000ea8000c1e1900 */
[----:B------:R-:W3:Y:S01]  /*1ff0*/  LDG.E R2, desc[UR10][R16.64] ;  /* 0x0000000a10027981 */ /* 0x000ee2000c1e1900 */
[----:B------:R-:W-:Y:S01]  /*2000*/  FMNMX R3, R0, 9.9999999600419720025e-13, !PT ;  /* 0x2b8cbccc00037809 */ /* 0x000fe20007800000 */
[----:B------:R-:W-:Y:S01]  /*2010*/  HFMA2 R24, -RZ, RZ, 1.5048828125, 33.21875 ;  /* 0x3e055027ff187431 */ /* 0x000fe200000001ff */
[----:B------:R-:W-:Y:S01]  /*2020*/  MOV R23, 0x3bbb989d ;  /* 0x3bbb989d00177802 */ /* 0x000fe20000000f00 */
[----:B------:R-:W-:Y:S01]  /*2030*/  BSSY.RECONVERGENT B0, `(.L_x_156) ;  /* 0x000002c000007945 */ /* 0x000fe20003800200 */
[C---:B------:R-:W-:Y:S02]  /*2040*/  IADD3 R0, PT, PT, R3.reuse, -0x3f2aaaab, RZ ;  /* 0xc0d5555503007810 */ /* 0x040fe40007ffe0ff */
[----:B------:R-:W-:-:S02]  /*2050*/  ISETP.GT.U32.AND P0, PT, R3, 0x7f7fffff, PT ;  /* 0x7f7fffff0300780c */ /* 0x000fc40003f04070 */
        /* <DEDUP_REMOVED lines=13> */
[----:B------:R-:W-:Y:S01]  /*2130*/  FFMA R19, R19, R24, R19 ;  /* 0x0000001813137223 */ /* 0x000fe20000000013 */
[----:B------:R-:W-:Y:S01]  /*2140*/  MOV R24, 0x7f800000 ;  /* 0x7f80000000187802 */ /* 0x000fe20000000f00 */
[----:B--2---:R-:W-:Y:S01]  /*2150*/  FADD R20, R15, -R8 ;  /* 0x800000080f147221 */ /* 0x004fe20000000000 */
[----:B------:R-:W-:-:S03]  /*2160*/  HFMA2 R15, -RZ, RZ, 3.7421875, 0 ;  /* 0x437c0000ff0f7431 */ /* 0x000fc600000001ff */
[----:B------:R-:W-:-:S04]  /*2170*/  FFMA.SAT R14, R20, R23, 0.5 ;  /* 0x3f000000140e7423 */ /* 0x000fc80000002017 */
[----:B------:R-:W-:Y:S02]  /*2180*/  FFMA.RM R14, R14, R15, 12582913 ;  /* 0x4b4000010e0e7423 */ /* 0x000fe4000000400f */
[----:B------:R-:W0:Y:S02]  /*2190*/  MUFU.RCP R15, R22 ;  /* 0x00000016000f7308 */ /* 0x000e240000001000 */
[----:B------:R-:W-:-:S04]  /*21a0*/  FADD R23, R14, -12583039 ;  /* 0xcb40007f0e177421 */ /* 0x000fc80000000000 */
[----:B------:R-:W-:-:S04]  /*21b0*/  FFMA R23, R20, 1.4426950216293334961, -R23 ;  /* 0x3fb8aa3b14177823 */ /* 0x000fc80000000817 */
[----:B------:R-:W-:Y:S01]  /*21c0*/  FFMA R20, R20, 1.925963033500011079e-08, R23 ;  /* 0x32a5706014147823 */ /* 0x000fe20000000017 */
[----:B------:R-:W-:Y:S01]  /*21d0*/  SHF.L.U32 R23, R14, 0x17, RZ ;  /* 0x000000170e177819 */ /* 0x000fe200000006ff */
[----:B------:R-:W-:-:S04]  /*21e0*/  FFMA R14, R0, 1.1920928955078125e-07, RZ ;  /* 0x34000000000e7823 */ /* 0x000fc800000000ff */
[----:B------:R-:W1:Y:S01]  /*21f0*/  MUFU.EX2 R20, R20 ;  /* 0x0000001400147308 */ /* 0x000e620000000800 */
[----:B0-----:R-:W-:Y:S01]  /*2200*/  FFMA R26, R15, -R22, 1 ;  /* 0x3f8000000f1a7423 */ /* 0x001fe20000000816 */
[----:B------:R-:W-:Y:S01]  /*2210*/  FFMA R14, R14, 0.69314718246459960938, R19 ;  /* 0x3f3172180e0e7823 */ /* 0x000fe20000000013 */
[----:B------:R-:W-:Y:S02]  /*2220*/  @P0 FFMA R14, R3, R24, +INF ;  /* 0x7f800000030e0423 */ /* 0x000fe40000000018 */
[----:B------:R-:W-:Y:S02]  /*2230*/  FFMA R0, R15, R26, R15 ;  /* 0x0000001a0f007223 */ /* 0x000fe4000000000f */
[----:B---3--:R-:W-:Y:S01]  /*2240*/  FFMA R21, R14, -R2, R21 ;  /* 0x800000020e157223 */ /* 0x008fe20000000015 */
[----:B-1----:R-:W-:-:S04]  /*2250*/  FMUL R20, R23, R20 ;  /* 0x0000001417147220 */ /* 0x002fc80000400000 */
        /* <DEDUP_REMOVED lines=9> */
.L_x_157:
[----:B------:R-:W-:Y:S05]  /*22f0*/  BSYNC.RECONVERGENT B0 ;  /* 0x0000000000007941 */ /* 0x000fea0003800200 */
.L_x_156:
[----:B------:R-:W2:Y:S01]  /*2300*/  LDG.E R16, desc[UR10][R16.64+0x4] ;  /* 0x0000040a10107981 */ /* 0x000ea2000c1e1900 */
[----:B------:R-:W-:Y:S01]  /*2310*/  FMNMX R2, R0, 9.9999999600419720025e-13, !PT ;  /* 0x2b8cbccc00027809 */ /* 0x000fe20007800000 */
[----:B------:R-:W-:Y:S01]  /*2320*/  HFMA2 R15, -RZ, RZ, 1.5048828125, 33.21875 ;  /* 0x3e055027ff0f7431 */ /* 0x000fe200000001ff */
[----:B------:R-:W-:Y:S02]  /*2330*/  IADD3 R4, PT, PT, R4, 0x4, RZ ;  /* 0x0000000404047810 */ /* 0x000fe40007ffe0ff */
[C---:B------:R-:W-:Y:S02]  /*2340*/  IADD3 R0, PT, PT, R2.reuse, -0x3f2aaaab, RZ ;  /* 0xc0d5555502007810 */ /* 0x040fe40007ffe0ff */
[----:B------:R-:W-:Y:S02]  /*2350*/  ISETP.GT.U32.AND P0, PT, R2, 0x7f7fffff, PT ;  /* 0x7f7fffff0200780c */ /* 0x000fe40003f04070 */
[----:B------:R-:W-:Y:S02]  /*2360*/  LOP3.LUT R3, R0, 0xff800000, RZ, 0xc0, !PT ;  /* 0xff80000000037812 */ /* 0x000fe400078ec0ff */
[----:B------:R-:W-:-:S02]  /*2370*/  ISETP.NE.AND P1, PT, R4, RZ, PT ;  /* 0x000000ff0400720c */ /* 0x000fc40003f25270 */
[----:B------:R-:W-:Y:S02]  /*2380*/  IADD3 R0, PT, PT, R2, -R3, RZ ;  /* 0x8000000302007210 */ /* 0x000fe40007ffe0ff */
[----:B------:R-:W-:-:S03]  /*2390*/  IADD3 R5, PT, PT, R5, 0x4, RZ ;  /* 0x0000000405057810 */ /* 0x000fc60007ffe0ff */
[----:B------:R-:W-:Y:S01]  /*23a0*/  FADD R14, R0, -1 ;  /* 0xbf800000000e7421 */ /* 0x000fe20000000000 */
[----:B------:R-:W-:Y:S02]  /*23b0*/  I2FP.F32.S32 R0, R3 ;  /* 0x0000000300007245 */ /* 0x000fe40000201400 */
[----:B------:R-:W-:Y:S01]  /*23c0*/  MOV R3, 0x7f800000 ;  /* 0x7f80000000037802 */ /* 0x000fe20000000f00 */
[----:B------:R-:W-:Y:S02]  /*23d0*/  FFMA R15, R14, -R15, 0.14084610342979431152 ;  /* 0x3e1039f60e0f7423 */ /* 0x000fe4000000080f */
[----:B------:R-:W-:Y:S02]  /*23e0*/  FFMA R0, R0, 1.1920928955078125e-07, RZ ;  /* 0x3400000000007823 */ /* 0x000fe400000000ff */
        /* <DEDUP_REMOVED lines=10> */
[----:B------:R-:W-:-:S04]  /*2490*/  @P0 FFMA R0, R2, R3, +INF ;  /* 0x7f80000002000423 */ /* 0x000fc80000000003 */
[----:B--2---:R-:W-:Y:S01]  /*24a0*/  FFMA R21, R0, -R16, R21 ;  /* 0x8000001000157223 */ /* 0x004fe20000000015 */
[----:B------:R-:W-:Y:S06]  /*24b0*/  @P1 BRA `(.L_x_158) ;  /* 0xfffffff000cc1947 */ /* 0x000fec000383ffff */
.L_x_149:
[----:B------:R-:W-:-:S13]  /*24c0*/  ISETP.NE.AND P0, PT, R7, RZ, PT ;  /* 0x000000ff0700720c */ /* 0x000fda0003f05270 */
[----:B------:R-:W-:Y:S05]  /*24d0*/  @!P0 BRA `(.L_x_148) ;  /* 0x00000008009c8947 */ /* 0x000fea0003800000 */
[----:B------:R-:W-:-:S13]  /*24e0*/  ISETP.NE.AND P0, PT, R7, 0x1, PT ;  /* 0x000000010700780c */ /* 0x000fda0003f05270 */
[----:B------:R-:W-:Y:S05]  /*24f0*/  @!P0 BRA `(.L_x_159) ;  /* 0x0000000400a88947 */ /* 0x000fea0003800000 */
[----:B------:R-:W0:Y:S01]  /*2500*/  LDC.64 R10, c[0x0][0x380] ;  /* 0x0000e000ff0a7b82 */ /* 0x000e220000000a00 */
[----:B------:R-:W-:-:S05]  /*2510*/  IADD3 R4, PT, PT, R9, R6, RZ ;  /* 0x0000000609047210 */ /* 0x000fca0007ffe0ff */
[----:B0-----:R-:W-:-:S05]  /*2520*/  IMAD.WIDE R10, R4, 0x4, R10 ;  /* 0x00000004040a7825 */ /* 0x001fca00078e020a */
[----:B------:R-:W2:Y:S01]  /*2530*/  LDG.E R3, desc[UR10][R10.64] ;  /* 0x0000000a0a037981 */ /* 0x000ea2000c1e1900 */
[----:B------:R-:W-:Y:S01]  /*2540*/  HFMA2 R0, -RZ, RZ, 0.96630859375, -0.0022525787353515625 ;  /* 0x3bbb989dff007431 */ /* 0x000fe200000001ff */
[----:B------:R-:W-:Y:S01]  /*2550*/  MOV R5, 0x437c0000 ;  /* 0x437c000000057802 */ /* 0x000fe20000000f00 */
[----:B------:R-:W0:Y:S01]  /*2560*/  MUFU.RCP R7, R22 ;  /* 0x0000001600077308 */ /* 0x000e220000001000 */
[----:B------:R-:W-:Y:S01]  /*2570*/  BSSY.RECONVERGENT B0, `(.L_x_160) ;  /* 0x0000015000007945 */ /* 0x000fe20003800200 */
[----:B0-----:R-:W-:Y:S01]  /*2580*/  FFMA R12, R7, -R22, 1 ;  /* 0x3f800000070c7423 */ /* 0x001fe20000000816 */
        /* <DEDUP_REMOVED lines=8> */
[----:B0-----:R-:W-:Y:S01]  /*2610*/  FMUL R5, R0, R3 ;  /* 0x0000000300057220 */ /* 0x001fe20000400000 */
[----:B------:R-:W-:-:S05]  /*2620*/  FFMA R0, R7, R12, R7 ;  /* 0x0000000c07007223 */ /* 0x000fca0000000007 */
        /* <DEDUP_REMOVED lines=9> */
.L_x_161:
[----:B------:R-:W-:Y:S05]  /*26c0*/  BSYNC.RECONVERGENT B0 ;  /* 0x0000000000007941 */ /* 0x000fea0003800200 */
.L_x_160:
[----:B------:R0:W2:Y:S01]  /*26d0*/  LDG.E R11, desc[UR10][R10.64+0x4] ;  /* 0x0000040a0a0b7981 */ /* 0x0000a2000c1e1900 */
[----:B------:R-:W1:Y:S02]  /*26e0*/  LDC.64 R2, c[0x0][0x388] ;  /* 0x0000e200ff027b82 */ /* 0x000e640000000a00 */
[----:B-1----:R-:W-:-:S05]  /*26f0*/  IMAD.WIDE R4, R4, 0x4, R2 ;  /* 0x0000000404047825 */ /* 0x002fca00078e0202 */
[----:B------:R-:W3:Y:S01]  /*2700*/  LDG.E R2, desc[UR10][R4.64] ;  /* 0x0000000a04027981 */ /* 0x000ee2000c1e1900 */
[----:B------:R-:W-:Y:S01]  /*2710*/  FMNMX R3, R0, 9.9999999600419720025e-13, !PT ;  /* 0x2b8cbccc00037809 */ /* 0x000fe20007800000 */
[----:B------:R-:W-:Y:S01]  /*2720*/  HFMA2 R14, -RZ, RZ, 1.5048828125, 33.21875 ;  /* 0x3e055027ff0e7431 */ /* 0x000fe200000001ff */
[----:B------:R-:W-:Y:S01]  /*2730*/  MOV R13, 0x3bbb989d ;  /* 0x3bbb989d000d7802 */ /* 0x000fe20000000f00 */
[----:B------:R-:W-:Y:S01]  /*2740*/  BSSY.RECONVERGENT B0, `(.L_x_162) ;  /* 0x000002c000007945 */ /* 0x000fe20003800200 */
[C---:B------:R-:W-:Y:S02]  /*2750*/  IADD3 R0, PT, PT, R3.reuse, -0x3f2aaaab, RZ ;  /* 0xc0d5555503007810 */ /* 0x040fe40007ffe0ff */
[----:B------:R-:W-:Y:S02]  /*2760*/  ISETP.GT.U32.AND P0, PT, R3, 0x7f7fffff, PT ;  /* 0x7f7fffff0300780c */ /* 0x000fe40003f04070 */
[----:B------:R-:W-:-:S04]  /*2770*/  LOP3.LUT R0, R0, 0xff800000, RZ, 0xc0, !PT ;  /* 0xff80000000007812 */ /* 0x000fc800078ec0ff */
[-C--:B------:R-:W-:Y:S02]  /*2780*/  IADD3 R7, PT, PT, R3, -R0.reuse, RZ ;  /* 0x8000000003077210 */ /* 0x080fe40007ffe0ff */
[----:B------:R-:W-:-:S03]  /*2790*/  I2FP.F32.S32 R0, R0 ;  /* 0x0000000000007245 */ /* 0x000fc60000201400 */
[----:B------:R-:W-:-:S04]  /*27a0*/  FADD R7, R7, -1 ;  /* 0xbf80000007077421 */ /* 0x000fc80000000000 */
[----:B0-----:R-:W-:Y:S01]  /*27b0*/  FFMA R10, R7, -R14, 0.14084610342979431152 ;  /* 0x3e1039f6070a7423 */ /* 0x001fe2000000080e */
[----:B------:R-:W-:-:S03]  /*27c0*/  HFMA2 R14, -RZ, RZ, 3.7421875, 0 ;  /* 0x437c0000ff0e7431 */ /* 0x000fc600000001ff */
        /* <DEDUP_REMOVED lines=9> */
[----:B------:R-:W-:-:S04]  /*2860*/  FFMA R7, R0, 1.1920928955078125e-07, RZ ;  /* 0x3400000000077823 */ /* 0x000fc800000000ff */
[----:B------:R-:W-:Y:S01]  /*2870*/  FFMA R10, R7, 0.69314718246459960938, R10 ;  /* 0x3f317218070a7823 */ /* 0x000fe2000000000a */
[----:B--2---:R-:W-:-:S04]  /*2880*/  FADD R12, R11, -R8 ;  /* 0x800000080b0c7221 */ /* 0x004fc80000000000 */
[----:B------:R-:W-:-:S04]  /*2890*/  FFMA.SAT R11, R12, R13, 0.5 ;  /* 0x3f0000000c0b7423 */ /* 0x000fc8000000200d */
[----:B------:R-:W-:Y:S02]  /*28a0*/  FFMA.RM R13, R11, R14, 12582913 ;  /* 0x4b4000010b0d7423 */ /* 0x000fe4000000400e */
[----:B------:R-:W0:Y:S02]  /*28b0*/  MUFU.RCP R11, R22 ;  /* 0x00000016000b7308 */ /* 0x000e240000001000 */
[C---:B------:R-:W-:Y:S01]  /*28c0*/  FADD R15, R13.reuse, -12583039 ;  /* 0xcb40007f0d0f7421 */ /* 0x040fe20000000000 */
[----:B------:R-:W-:-:S03]  /*28d0*/  SHF.L.U32 R13, R13, 0x17, RZ ;  /* 0x000000170d0d7819 */ /* 0x000fc600000006ff */
[----:B------:R-:W-:-:S04]  /*28e0*/  FFMA R15, R12, 1.4426950216293334961, -R15 ;  /* 0x3fb8aa3b0c0f7823 */ /* 0x000fc8000000080f */
[----:B------:R-:W-:-:S04]  /*28f0*/  FFMA R15, R12, 1.925963033500011079e-08, R15 ;  /* 0x32a570600c0f7823 */ /* 0x000fc8000000000f */
[----:B------:R-:W1:Y:S01]  /*2900*/  MUFU.EX2 R12, R15 ;  /* 0x0000000f000c7308 */ /* 0x000e620000000800 */
[----:B0-----:R-:W-:-:S04]  /*2910*/  FFMA R14, R11, -R22, 1 ;  /* 0x3f8000000b0e7423 */ /* 0x001fc80000000816 */
[----:B------:R-:W-:Y:S01]  /*2920*/  FFMA R0, R11, R14, R11 ;  /* 0x0000000e0b007223 */ /* 0x000fe2000000000b */
[----:B------:R-:W-:-:S05]  /*2930*/  MOV R14, 0x7f800000 ;  /* 0x7f800000000e7802 */ /* 0x000fca0000000f00 */
        /* <DEDUP_REMOVED lines=12> */
.L_x_163:
[----:B------:R-:W-:Y:S05]  /*2a00*/  BSYNC.RECONVERGENT B0 ;  /* 0x0000000000007941 */ /* 0x000fea0003800200 */
.L_x_162:
[----:B------:R0:W2:Y:S01]  /*2a10*/  LDG.E R5, desc[UR10][R4.64+0x4] ;  /* 0x0000040a04057981 */ /* 0x0000a2000c1e1900 */
[----:B------:R-:W-:Y:S01]  /*2a20*/  FMNMX R2, R0, 9.9999999600419720025e-13, !PT ;  /* 0x2b8cbccc00027809 */ /* 0x000fe20007800000 */
[----:B------:R-:W-:Y:S01]  /*2a30*/  HFMA2 R10, -RZ, RZ, 1.5048828125, 33.21875 ;  /* 0x3e055027ff0a7431 */ /* 0x000fe200000001ff */
[----:B------:R-:W-:Y:S02]  /*2a40*/  IADD3 R6, PT, PT, R6, 0x2, RZ ;  /* 0x0000000206067810 */ /* 0x000fe40007ffe0ff */
        /* <DEDUP_REMOVED lines=12> */
[C---:B0-----:R-:W-:Y:S01]  /*2b10*/  FFMA R4, R7.reuse, R0, -0.5 ;  /* 0xbf00000007047423 */ /* 0x041fe20000000000 */
[----:B------:R-:W-:Y:S02]  /*2b20*/  I2FP.F32.S32 R0, R3 ;  /* 0x0000000300007245 */ /* 0x000fe40000201400 */
[----:B------:R-:W-:Y:S01]  /*2b30*/  MOV R3, 0x7f800000 ;  /* 0x7f80000000037802 */ /* 0x000fe20000000f00 */
[C---:B------:R-:W-:Y:S02]  /*2b40*/  FMUL R4, R7.reuse, R4 ;  /* 0x0000000407047220 */ /* 0x040fe40000400000 */
[----:B------:R-:W-:Y:S02]  /*2b50*/  FFMA R0, R0, 1.1920928955078125e-07, RZ ;  /* 0x3400000000007823 */ /* 0x000fe400000000ff */
[----:B------:R-:W-:-:S04]  /*2b60*/  FFMA R7, R7, R4, R7 ;  /* 0x0000000407077223 */ /* 0x000fc80000000007 */
[----:B------:R-:W-:Y:S01]  /*2b70*/  FFMA R0, R0, 0.69314718246459960938, R7 ;  /* 0x3f31721800007823 */ /* 0x000fe20000000007 */
[----:B------:R-:W-:-:S04]  /*2b80*/  @P0 FFMA R0, R2, R3, +INF ;  /* 0x7f80000002000423 */ /* 0x000fc80000000003 */
[----:B--2---:R-:W-:-:S07]  /*2b90*/  FFMA R21, R0, -R5, R21 ;  /* 0x8000000500157223 */ /* 0x004fce0000000015 */
.L_x_159:
[----:B------:R-:W0:Y:S02]  /*2ba0*/  LDCU UR4, c[0x0][0x39c] ;  /* 0x00007380ff0477ac */ /* 0x000e240008000800 */
[----:B0-----:R-:W-:-:S04]  /*2bb0*/  ULOP3.LUT UR4, UR4, 0x1, URZ, 0xc0, !UPT ;  /* 0x0000000104047892 */ /* 0x001fc8000f8ec0ff */
[----:B------:R-:W-:-:S09]  /*2bc0*/  UISETP.NE.U32.AND UP0, UPT, UR4, 0x1, UPT ;  /* 0x000000010400788c */ /* 0x000fd2000bf05070 */
[----:B------:R-:W-:Y:S05]  /*2bd0*/  BRA.U UP0, `(.L_x_148) ;  /* 0x0000000100dc7547 */ /* 0x000fea000b800000 */
[----:B------:R-:W0:Y:S01]  /*2be0*/  LDC.64 R2, c[0x0][0x380] ;  /* 0x0000e000ff027b82 */ /* 0x000e220000000a00 */
[----:B------:R-:W-:-:S05]  /*2bf0*/  IADD3 R6, PT, PT, R9, R6, RZ ;  /* 0x0000000609067210 */ /* 0x000fca0007ffe0ff */
[----:B0-----:R-:W-:-:S06]  /*2c00*/  IMAD.WIDE R2, R6, 0x4, R2 ;  /* 0x0000000406027825 */ /* 0x001fcc00078e0202 */
        /* <DEDUP_REMOVED lines=8> */
[C---:B------:R-:W-:Y:S01]  /*2c90*/  FADD R5, R0.reuse, -12583039 ;  /* 0xcb40007f00057421 */ /* 0x040fe20000000000 */
[----:B------:R-:W-:-:S03]  /*2ca0*/  SHF.L.U32 R0, R0, 0x17, RZ ;  /* 0x0000001700007819 */ /* 0x000fc600000006ff */
[----:B------:R-:W-:-:S04]  /*2cb0*/  FFMA R5, R8, 1.4426950216293334961, -R5 ;  /* 0x3fb8aa3b08057823 */ /* 0x000fc80000000805 */
[----:B------:R-:W-:-:S06]  /*2cc0*/  FFMA R5, R8, 1.925963033500011079e-08, R5 ;  /* 0x32a5706008057823 */ /* 0x000fcc0000000005 */
[----:B------:R-:W1:Y:S01]  /*2cd0*/  MUFU.EX2 R5, R5 ;  /* 0x0000000500057308 */ /* 0x000e620000000800 */
[----:B0-----:R-:W-:Y:S01]  /*2ce0*/  FFMA R2, R7, -R22, 1 ;  /* 0x3f80000007027423 */ /* 0x001fe20000000816 */
[----:B-1----:R-:W-:-:S03]  /*2cf0*/  FMUL R4, R0, R5 ;  /* 0x0000000500047220 */ /* 0x002fc60000400000 */
[----:B------:R-:W-:-:S03]  /*2d00*/  FFMA R0, R7, R2, R7 ;  /* 0x0000000207007223 */ /* 0x000fc60000000007 */
        /* <DEDUP_REMOVED lines=9> */
.L_x_165:
[----:B------:R-:W-:Y:S05]  /*2da0*/  BSYNC.RECONVERGENT B0 ;  /* 0x0000000000007941 */ /* 0x000fea0003800200 */
.L_x_164:
[----:B------:R-:W0:Y:S02]  /*2db0*/  LDC.64 R2, c[0x0][0x388] ;  /* 0x0000e200ff027b82 */ /* 0x000e240000000a00 */
[----:B0-----:R-:W-:-:S06]  /*2dc0*/  IMAD.WIDE R6, R6, 0x4, R2 ;  /* 0x0000000406067825 */ /* 0x001fcc00078e0202 */
[----:B------:R-:W2:Y:S01]  /*2dd0*/  LDG.E R6, desc[UR10][R6.64] ;  /* 0x0000000a06067981 */ /* 0x000ea2000c1e1900 */
[----:B------:R-:W-:Y:S01]  /*2de0*/  FMNMX R2, R0, 9.9999999600419720025e-13, !PT ;  /* 0x2b8cbccc00027809 */ /* 0x000fe20007800000 */
[----:B------:R-:W-:-:S03]  /*2df0*/  HFMA2 R5, -RZ, RZ, 1.5048828125, 33.21875 ;  /* 0x3e055027ff057431 */ /* 0x000fc600000001ff */
[C---:B------:R-:W-:Y:S02]  /*2e00*/  IADD3 R0, PT, PT, R2.reuse, -0x3f2aaaab, RZ ;  /* 0xc0d5555502007810 */ /* 0x040fe40007ffe0ff */
[----:B------:R-:W-:Y:S02]  /*2e10*/  ISETP.GT.U32.AND P0, PT, R2, 0x7f7fffff, PT ;  /* 0x7f7fffff0200780c */ /* 0x000fe40003f04070 */
[----:B------:R-:W-:-:S04]  /*2e20*/  LOP3.LUT R3, R0, 0xff800000, RZ, 0xc0, !PT ;  /* 0xff80000000037812 */ /* 0x000fc800078ec0ff */
[----:B------:R-:W-:-:S05]  /*2e30*/  IADD3 R0, PT, PT, R2, -R3, RZ ;  /* 0x8000000302007210 */ /* 0x000fca0007ffe0ff */
        /* <DEDUP_REMOVED lines=16> */
[----:B--2---:R-:W-:-:S07]  /*2f40*/  FFMA R21, R0, -R6, R21 ;  /* 0x8000000600157223 */ /* 0x004fce0000000015 */
.L_x_148:
[----:B------:R-:W0:Y:S02]  /*2f50*/  LDC.64 R2, c[0x0][0x390] ;  /* 0x0000e400ff027b82 */ /* 0x000e240000000a00 */
[----:B0-----:R-:W-:-:S05]  /*2f60*/  IMAD.WIDE R18, R18, 0x4, R2 ;  /* 0x0000000412127825 */ /* 0x001fca00078e0202 */
[----:B------:R-:W-:Y:S01]  /*2f70*/  STG.E desc[UR10][R18.64], R21 ;  /* 0x0000001512007986 */ /* 0x000fe2000c10190a */
[----:B------:R-:W-:Y:S05]  /*2f80*/  EXIT ;  /* 0x000000000000794d */ /* 0x000fea0003800000 */
.L_x_136:
[----:B------:R-:W0:Y:S02]  /*2f90*/  LDC.64 R2, c[0x0][0x390] ;  /* 0x0000e400ff027b82 */ /* 0x000e240000000a00 */
[----:B0-----:R-:W-:-:S05]  /*2fa0*/  IMAD.WIDE R2, R18, 0x4, R2 ;  /* 0x0000000412027825 */ /* 0x001fca00078e0202 */
[----:B------:R-:W-:Y:S01]  /*2fb0*/  STG.E desc[UR10][R2.64], RZ ;  /* 0x000000ff02007986 */ /* 0x000fe2000c10190a */
[----:B------:R-:W-:Y:S05]  /*2fc0*/  EXIT ;  /* 0x000000000000794d */ /* 0x000fea0003800000 */
        .weak           $__internal_3_$__cuda_sm3x_div_rn_noftz_f32_slowpath
        .type           $__internal_3_$__cuda_sm3x_div_rn_noftz_f32_slowpath,@function
        .size           $__internal_3_$__cuda_sm3x_div_rn_noftz_f32_slowpath,(.L_x_234 - $__internal_3_$__cuda_sm3x_div_rn_noftz_f32_slowpath)
$__internal_3_$__cuda_sm3x_div_rn_noftz_f32_slowpath:
[----:B------:R-:W-:Y:S01]  /*2fd0*/  SHF.R.U32.HI R2, RZ, 0x17, R0 ;  /* 0x00000017ff027819 */ /* 0x000fe20000011600 */
[----:B------:R-:W-:Y:S01]  /*2fe0*/  BSSY.RECONVERGENT B1, `(.L_x_166) ;  /* 0x0000062000017945 */ /* 0x000fe20003800200 */
[----:B------:R-:W-:Y:S02]  /*2ff0*/  SHF.R.U32.HI R23, RZ, 0x17, R3 ;  /* 0x00000017ff177819 */ /* 0x000fe40000011603 */
[----:B------:R-:W-:Y:S02]  /*3000*/  LOP3.LUT R2, R2, 0xff, RZ, 0xc0, !PT ;  /* 0x000000ff02027812 */ /* 0x000fe400078ec0ff */
[----:B------:R-:W-:Y:S02]  /*3010*/  LOP3.LUT R23, R23, 0xff, RZ, 0xc0, !PT ;  /* 0x000000ff17177812 */ /* 0x000fe400078ec0ff */
[----:B------:R-:W-:Y:S02]  /*3020*/  IADD3 R24, PT, PT, R2, -0x1, RZ ;  /* 0xffffffff02187810 */ /* 0x000fe40007ffe0ff */
[----:B------:R-:W-:-:S02]  /*3030*/  IADD3 R25, PT, PT, R23, -0x1, RZ ;  /* 0xffffffff17197810 */ /* 0x000fc40007ffe0ff */
[----:B------:R-:W-:-:S04]  /*3040*/  ISETP.GT.U32.AND P0, PT, R24, 0xfd, PT ;  /* 0x000000fd1800780c */ /* 0x000fc80003f04070 */
        /* <DEDUP_REMOVED lines=26> */
.L_x_167:
[----:B------:R-:W-:Y:S01]  /*31f0*/  LEA R25, R2, 0xc0800000, 0x17 ;  /* 0xc080000002197811 */ /* 0x000fe200078eb8ff */
[----:B------:R-:W-:Y:S01]  /*3200*/  BSSY.RECONVERGENT B2, `(.L_x_172) ;  /* 0x0000036000027945 */ /* 0x000fe20003800200 */
[----:B------:R-:W-:Y:S02]  /*3210*/  IADD3 R23, PT, PT, R23, -0x7f, RZ ;  /* 0xffffff8117177810 */ /* 0x000fe40007ffe0ff */
[----:B------:R-:W-:-:S03]  /*3220*/  IADD3 R26, PT, PT, -R25, R0, RZ ;  /* 0x00000000191a7210 */ /* 0x000fc60007ffe1ff */
[C---:B------:R-:W-:Y:S01]  /*3230*/  IMAD R0, R23.reuse, -0x800000, R3 ;  /* 0xff80000017007824 */ /* 0x040fe200078e0203 */
[----:B------:R0:W1:Y:S01]  /*3240*/  MUFU.RCP R24, R26 ;  /* 0x0000001a00187308 */ /* 0x0000620000001000 */
[----:B------:R-:W-:Y:S01]  /*3250*/  FADD.FTZ R25, -R26, -RZ ;  /* 0x800000ff1a197221 */ /* 0x000fe20000010100 */
[----:B0-----:R-:W-:-:S04]  /*3260*/  IADD3 R26, PT, PT, R23, 0x7f, -R2 ;  /* 0x0000007f171a7810 */ /* 0x001fc80007ffe802 */
[----:B------:R-:W-:Y:S01]  /*3270*/  IADD3 R19, PT, PT, R26, R19, RZ ;  /* 0x000000131a137210 */ /* 0x000fe20007ffe0ff */
[----:B-1----:R-:W-:-:S04]  /*3280*/  FFMA R27, R24, R25, 1 ;  /* 0x3f800000181b7423 */ /* 0x002fc80000000019 */
[----:B------:R-:W-:-:S04]  /*3290*/  FFMA R27, R24, R27, R24 ;  /* 0x0000001b181b7223 */ /* 0x000fc80000000018 */
[----:B------:R-:W-:-:S04]  /*32a0*/  FFMA R24, R0, R27, RZ ;  /* 0x0000001b00187223 */ /* 0x000fc800000000ff */
[----:B------:R-:W-:-:S04]  /*32b0*/  FFMA R3, R25, R24, R0 ;  /* 0x0000001819037223 */ /* 0x000fc80000000000 */
[----:B------:R-:W-:-:S04]  /*32c0*/  FFMA R24, R27, R3, R24 ;  /* 0x000000031b187223 */ /* 0x000fc80000000018 */
[----:B------:R-:W-:-:S04]  /*32d0*/  FFMA R25, R25, R24, R0 ;  /* 0x0000001819197223 */ /* 0x000fc80000000000 */
        /* <DEDUP_REMOVED lines=15> */
[C---:B------:R-:W-:Y:S01]  /*33d0*/  IADD3 R23, PT, PT, R2.reuse, 0x20, RZ ;  /* 0x0000002002177810 */ /* 0x040fe20007ffe0ff */
[CCC-:B------:R-:W-:Y:S01]  /*33e0*/  FFMA.RP R19, R27.reuse, R25.reuse, R24.reuse ;  /* 0x000000191b137223 */ /* 0x1c0fe20000008018 */
[----:B------:R-:W-:Y:S01]  /*33f0*/  FFMA.RM R24, R27, R25, R24 ;  /* 0x000000191b187223 */ /* 0x000fe20000004018 */
[C---:B------:R-:W-:Y:S02]  /*3400*/  ISETP.NE.AND P2, PT, R2.reuse, RZ, PT ;  /* 0x000000ff0200720c */ /* 0x040fe40003f45270 */
[----:B------:R-:W-:Y:S02]  /*3410*/  LOP3.LUT R3, R3, 0x7fffff, RZ, 0xc0, !PT ;  /* 0x007fffff03037812 */ /* 0x000fe400078ec0ff */
[----:B------:R-:W-:Y:S02]  /*3420*/  ISETP.NE.AND P1, PT, R2, RZ, PT ;  /* 0x000000ff0200720c */ /* 0x000fe40003f25270 */
[----:B------:R-:W-:-:S02]  /*3430*/  LOP3.LUT R26, R3, 0x800000, RZ, 0xfc, !PT ;  /* 0x00800000031a7812 */ /* 0x000fc400078efcff */
        /* <DEDUP_REMOVED lines=14> */
.L_x_174:
[----:B------:R-:W-:-:S04]  /*3520*/  LOP3.LUT R0, R0, 0x80000000, RZ, 0xc0, !PT ;  /* 0x8000000000007812 */ /* 0x000fc800078ec0ff */
[----:B------:R-:W-:Y:S01]  /*3530*/  LOP3.LUT R0, R0, 0x7f800000, RZ, 0xfc, !PT ;  /* 0x7f80000000007812 */ /* 0x000fe200078efcff */
[----:B------:R-:W-:Y:S06]  /*3540*/  BRA `(.L_x_175) ;  /* 0x0000000000047947 */ /* 0x000fec0003800000 */
.L_x_173:
[----:B------:R-:W-:-:S07]  /*3550*/  LEA R0, R19, R0, 0x17 ;  /* 0x0000000013007211 */ /* 0x000fce00078eb8ff */
.L_x_175:
[----:B------:R-:W-:Y:S05]  /*3560*/  BSYNC.RECONVERGENT B2 ;  /* 0x0000000000027941 */ /* 0x000fea0003800200 */
.L_x_172:
[----:B------:R-:W-:Y:S05]  /*3570*/  BRA `(.L_x_176) ;  /* 0x0000000000207947 */ /* 0x000fea0003800000 */
.L_x_171:
[----:B------:R-:W-:-:S04]  /*3580*/  LOP3.LUT R0, R0, 0x80000000, R3, 0x48, !PT ;  /* 0x8000000000007812 */ /* 0x000fc800078e4803 */
[----:B------:R-:W-:Y:S01]  /*3590*/  LOP3.LUT R0, R0, 0x7f800000, RZ, 0xfc, !PT ;  /* 0x7f80000000007812 */ /* 0x000fe200078efcff */
[----:B------:R-:W-:Y:S06]  /*35a0*/  BRA `(.L_x_176) ;  /* 0x0000000000147947 */ /* 0x000fec0003800000 */
.L_x_170:
[----:B------:R-:W-:Y:S01]  /*35b0*/  LOP3.LUT R0, R0, 0x80000000, R3, 0x48, !PT ;  /* 0x8000000000007812 */ /* 0x000fe200078e4803 */
[----:B------:R-:W-:Y:S06]  /*35c0*/  BRA `(.L_x_176) ;  /* 0x00000000000c7947 */ /* 0x000fec0003800000 */
.L_x_169:
[----:B------:R-:W0:Y:S01]  /*35d0*/  MUFU.RSQ R0, -QNAN ;  /* 0xffc0000000007908 */ /* 0x000e220000001400 */
[----:B------:R-:W-:Y:S05]  /*35e0*/  BRA `(.L_x_176) ;  /* 0x0000000000047947 */ /* 0x000fea0003800000 */
.L_x_168:
[----:B------:R-:W-:-:S07]  /*35f0*/  FADD.FTZ R0, R3, R0 ;  /* 0x0000000003007221 */ /* 0x000fce0000010000 */
.L_x_176:
[----:B------:R-:W-:Y:S05]  /*3600*/  BSYNC.RECONVERGENT B1 ;  /* 0x0000000000017941 */ /* 0x000fea0003800200 */
.L_x_166:
[----:B------:R-:W-:Y:S01]  /*3610*/  HFMA2 R3, -RZ, RZ, 0, 0 ;  /* 0x00000000ff037431 */ /* 0x000fe200000001ff */
[----:B------:R-:W-:-:S04]  /*3620*/  MOV R2, R20 ;  /* 0x0000001400027202 */ /* 0x000fc80000000f00 */
[----:B0-----:R-:W-:Y:S05]  /*3630*/  RET.REL.NODEC R2 `(log_softmax_nl_loss_igone) ;  /* 0xffffffc802707950 */ /* 0x001fea0003c3ffff */
.L_x_177:
        /* <DEDUP_REMOVED lines=12> */
.L_x_234:


//--------------------- .text.log_softmax_nl_loss --------------------------
	.section	.text.log_softmax_nl_loss,"ax",@progbits
	.align	128
        .global         log_softmax_nl_loss
        .type           log_softmax_nl_loss,@function
        .size           log_softmax_nl_loss,(.L_x_235 - log_softmax_nl_loss)
        .other          log_softmax_nl_loss,@"STO_CUDA_ENTRY STV_DEFAULT"
log_softmax_nl_loss:
.text.log_softmax_nl_loss:
        /* <DEDUP_REMOVED lines=30> */
.L_x_180:
        /* <DEDUP_REMOVED lines=18> */
[----:B------:R0:W5:Y:S01]  /*0300*/  LDG.E R14, desc[UR12][R4.64+0x1c] ;  /* 0x00001c0c040e7981 */ /* 0x000162000c1e1900 */
        /* <DEDUP_REMOVED lines=18> */
[----:B0-----:R-:W-:-:S04]  /*0430*/  FSEL R4, R15, R9, !P0 ;  /* 0x000000090f047208 */ /* 0x001fc80004000000 */
        /* <DEDUP_REMOVED lines=17> */
.L_x_179:
        /* <DEDUP_REMOVED lines=34> */
.L_x_181:
        /* <DEDUP_REMOVED lines=21> */
.L_x_182:
[----:B------:R-:W-:Y:S05]  /*08c0*/  BRA.U !UP1, `(.L_x_178) ;  /* 0x00000001092c7547 */ /* 0x000fea000b800000 */
[----:B------:R-:W0:Y:S01]  /*08d0*/  LDC.64 R6, c[0x0][0x380] ;  /* 0x0000e000ff067b82 */ /* 0x000e220000000a00 */
[----:B------:R-:W-:Y:S01]  /*08e0*/  IADD3 R3, PT, PT, R0, UR4, RZ ;  /* 0x0000000400037c10 */ /* 0x000fe2000fffe0ff */
[----:B------:R-:W-:-:S12]  /*08f0*/  UIADD3 UR5, UPT, UPT, -UR5, URZ, URZ ;  /* 0x000000ff05057290 */ /* 0x000fd8000fffe1ff */
.L_x_183:
        /* <DEDUP_REMOVED lines=8> */
.L_x_178:
        /* <DEDUP_REMOVED lines=14> */
[----:B------:R-:W-:-:S04]  /*0a60*/  ULOP3.LUT UR4, UR5, 0x7ffffff8, URZ, 0xc0, !UPT ;  /* 0x7ffffff805047892 */ /* 0x000fc8000f8ec0ff */
[----:B------:R-:W-:Y:S02]  /*0a70*/  UIADD3 UR8, UPT, UPT, -UR4, URZ, URZ ;  /* 0x000000ff04087290 */ /* 0x000fe4000fffe1ff */
[----:B0-----:R-:W-:-:S04]  /*0a80*/  UIADD3 UR5, UP1, UPT, UR6, 0x10, URZ ;  /* 0x0000001006057890 */ /* 0x001fc8000ff3e0ff */
[----:B------:R-:W-:-:S12]  /*0a90*/  UIADD3.X UR6, UPT, UPT, URZ, UR7, URZ, UP1, !UPT ;  /* 0x00000007ff067290 */ /* 0x000fd80008ffe4ff */
.L_x_186:
        /* <DEDUP_REMOVED lines=13> */
[----:B------:R-:W-:-:S04]  /*0b70*/  UIADD3 UR8, UPT, UPT, UR8, 0x8, URZ ;  /* 0x0000000808087890 */ /* 0x000fc8000fffe0ff */
[----:B------:R-:W-:Y:S01]  /*0b80*/  UISETP.NE.AND UP1, UPT, UR8, URZ, UPT ;  /* 0x000000ff0800728c */ /* 0x000fe2000bf25270 */
[----:B------:R-:W-:Y:S01]  /*0b90*/  IADD3 R4, PT, PT, R4, 0x8, RZ ;  /* 0x0000000804047810 */ /* 0x000fe20007ffe0ff */
[----:B--2---:R-:W-:-:S04]  /*0ba0*/  FADD R6, R6, -R9 ;  /* 0x8000000906067221 */ /* 0x004fc80000000000 */
[----:B------:R-:W-:-:S04]  /*0bb0*/  FFMA.SAT R5, R6, R7, 0.5 ;  /* 0x3f00000006057423 */ /* 0x000fc80000002007 */
[----:B------:R-:W-:Y:S01]  /*0bc0*/  FFMA.RM R8, R5, R10, 12582913 ;  /* 0x4b40000105087423 */ /* 0x000fe2000000400a */
[----:B---3--:R-:W-:-:S03]  /*0bd0*/  FADD R22, R22, -R9 ;  /* 0x8000000916167221 */ /* 0x008fc60000000000 */
[----:B------:R-:W-:Y:S01]  /*0be0*/  FADD R11, R8, -12583039 ;  /* 0xcb40007f080b7421 */ /* 0x000fe20000000000 */
[----:B------:R-:W-:-:S03]  /*0bf0*/  FFMA.SAT R15, R22, R7, 0.5 ;  /* 0x3f000000160f7423 */ /* 0x000fc60000002007 */
[----:B------:R-:W-:Y:S01]  /*0c00*/  FFMA R11, R6, 1.4426950216293334961, -R11 ;  /* 0x3fb8aa3b060b7823 */ /* 0x000fe2000000080b */
[----:B----4-:R-:W-:-:S03]  /*0c10*/  FADD R24, R24, -R9 ;  /* 0x8000000918187221 */ /* 0x010fc60000000000 */
[----:B0-----:R-:W-:Y:S01]  /*0c20*/  FFMA R12, R6, 1.925963033500011079e-08, R11 ;  /* 0x32a57060060c7823 */ /* 0x001fe2000000000b */
[-C--:B------:R-:W-:Y:S01]  /*0c30*/  FFMA.RM R6, R15, R10.reuse, 12582913 ;  /* 0x4b4000010f067423 */ /* 0x080fe2000000400a */
[--C-:B-----5:R-:W-:Y:S01]  /*0c40*/  FADD R26, R26, -R9.reuse ;  /* 0x800000091a1a7221 */ /* 0x120fe20000000000 */
[-C--:B------:R-:W-:Y:S01]  /*0c50*/  FFMA.SAT R11, R24, R7.reuse, 0.5 ;  /* 0x3f000000180b7423 */ /* 0x080fe20000002007 */
[----:B------:R-:W-:Y:S01]  /*0c60*/  FADD R20, R20, -R9 ;  /* 0x8000000914147221 */ /* 0x000fe20000000000 */
[----:B------:R-:W-:Y:S01]  /*0c70*/  FADD R15, R6, -12583039 ;  /* 0xcb40007f060f7421 */ /* 0x000fe20000000000 */
[-C--:B------:R-:W-:Y:S01]  /*0c80*/  FFMA.SAT R5, R26, R7.reuse, 0.5 ;  /* 0x3f0000001a057423 */ /* 0x080fe20000002007 */
[-C--:B------:R-:W-:Y:S01]  /*0c90*/  FFMA.RM R11, R11, R10.reuse, 12582913 ;  /* 0x4b4000010b0b7423 */ /* 0x080fe2000000400a */
[----:B------:R-:W-:Y:S01]  /*0ca0*/  FFMA.SAT R21, R20, R7, 0.5 ;  /* 0x3f00000014157423 */ /* 0x000fe20000002007 */
[----:B------:R-:W-:Y:S01]  /*0cb0*/  FFMA R15, R22, 1.4426950216293334961, -R15 ;  /* 0x3fb8aa3b160f7823 */ /* 0x000fe2000000080f */
[----:B------:R-:W-:Y:S01]  /*0cc0*/  FFMA.RM R5, R5, R10, 12582913 ;  /* 0x4b40000105057423 */ /* 0x000fe2000000400a */
[----:B------:R-:W-:-:S02]  /*0cd0*/  FADD R19, R11, -12583039 ;  /* 0xcb40007f0b137421 */ /* 0x000fc40000000000 */
[----:B------:R-:W-:Y:S01]  /*0ce0*/  FFMA R17, R22, 1.925963033500011079e-08, R15 ;  /* 0x32a5706016117823 */ /* 0x000fe2000000000f */
[-C--:B------:R-:W-:Y:S01]  /*0cf0*/  FFMA.RM R15, R21, R10.reuse, 12582913 ;  /* 0x4b400001150f7423 */ /* 0x080fe2000000400a */
[----:B------:R-:W-:Y:S01]  /*0d00*/  FADD R13, R5, -12583039 ;  /* 0xcb40007f050d7421 */ /* 0x000fe20000000000 */
[----:B------:R-:W-:Y:S01]  /*0d10*/  FFMA R19, R24, 1.4426950216293334961, -R19 ;  /* 0x3fb8aa3b18137823 */ /* 0x000fe20000000813 */
[----:B------:R-:W-:Y:S01]  /*0d20*/  FADD R22, R18, -R9 ;  /* 0x8000000912167221 */ /* 0x000fe20000000000 */
[----:B------:R-:W-:Y:S01]  /*0d30*/  FADD R21, R15, -12583039 ;  /* 0xcb40007f0f157421 */ /* 0x000fe20000000000 */
[----:B------:R-:W-:Y:S01]  /*0d40*/  FFMA R13, R26, 1.4426950216293334961, -R13 ;  /* 0x3fb8aa3b1a0d7823 */ /* 0x000fe2000000080d */
[----:B------:R-:W-:Y:S01]  /*0d50*/  FFMA R18, R24, 1.925963033500011079e-08, R19 ;  /* 0x32a5706018127823 */ /* 0x000fe20000000013 */
[-C--:B------:R-:W-:Y:S01]  /*0d60*/  FFMA.SAT R23, R22, R7.reuse, 0.5 ;  /* 0x3f00000016177423 */ /* 0x080fe20000002007 */
[----:B------:R-:W-:Y:S01]  /*0d70*/  FADD R24, R16, -R9 ;  /* 0x8000000910187221 */ /* 0x000fe20000000000 */
[----:B------:R-:W-:Y:S01]  /*0d80*/  FFMA R21, R20, 1.4426950216293334961, -R21 ;  /* 0x3fb8aa3b14157823 */ /* 0x000fe20000000815 */
[----:B------:R-:W-:Y:S01]  /*0d90*/  FFMA R13, R26, 1.925963033500011079e-08, R13 ;  /* 0x32a570601a0d7823 */ /* 0x000fe2000000000d */
[----:B------:R-:W0:Y:S01]  /*0da0*/  MUFU.EX2 R12, R12 ;  /* 0x0000000c000c7308 */ /* 0x000e220000000800 */
[-C--:B------:R-:W-:Y:S01]  /*0db0*/  FFMA.RM R16, R23, R10.reuse, 12582913 ;  /* 0x4b40000117107423 */ /* 0x080fe2000000400a */
[----:B------:R-:W-:Y:S01]  /*0dc0*/  FFMA.SAT R25, R24, R7, 0.5 ;  /* 0x3f00000018197423 */ /* 0x000fe20000002007 */
[----:B------:R-:W-:Y:S01]  /*0dd0*/  FFMA R19, R20, 1.925963033500011079e-08, R21 ;  /* 0x32a5706014137823 */ /* 0x000fe20000000015 */
[----:B------:R-:W-:Y:S01]  /*0de0*/  FADD R20, R14, -R9 ;  /* 0x800000090e147221 */ /* 0x000fe20000000000 */
[----:B------:R-:W-:Y:S01]  /*0df0*/  FADD R23, R16, -12583039 ;  /* 0xcb40007f10177421 */ /* 0x000fe20000000000 */
[----:B------:R-:W-:-:S02]  /*0e00*/  FFMA.RM R14, R25, R10, 12582913 ;  /* 0x4b400001190e7423 */ /* 0x000fc4000000400a */
[----:B------:R-:W1:Y:S01]  /*0e10*/  MUFU.EX2 R13, R13 ;  /* 0x0000000d000d7308 */ /* 0x000e620000000800 */
[----:B------:R-:W-:Y:S01]  /*0e20*/  FFMA.SAT R25, R20, R7, 0.5 ;  /* 0x3f00000014197423 */ /* 0x000fe20000002007 */
[----:B------:R-:W-:Y:S01]  /*0e30*/  FFMA R23, R22, 1.4426950216293334961, -R23 ;  /* 0x3fb8aa3b16177823 */ /* 0x000fe20000000817 */
[----:B------:R-:W-:Y:S02]  /*0e40*/  FADD R21, R14, -12583039 ;  /* 0xcb40007f0e157421 */ /* 0x000fe40000000000 */
[----:B------:R-:W-:-:S03]  /*0e50*/  FFMA.RM R10, R25, R10, 12582913 ;  /* 0x4b400001190a7423 */ /* 0x000fc6000000400a */
[----:B------:R-:W2:Y:S01]  /*0e60*/  MUFU.EX2 R17, R17 ;  /* 0x0000001100117308 */ /* 0x000ea20000000800 */
[----:B------:R-:W-:Y:S01]  /*0e70*/  SHF.L.U32 R8, R8, 0x17, RZ ;  /* 0x0000001708087819 */ /* 0x000fe200000006ff */
[----:B------:R-:W-:Y:S01]  /*0e80*/  FFMA R7, R22, 1.925963033500011079e-08, R23 ;  /* 0x32a5706016077823 */ /* 0x000fe20000000017 */
[----:B------:R-:W-:Y:S01]  /*0e90*/  FFMA R21, R24, 1.4426950216293334961, -R21 ;  /* 0x3fb8aa3b18157823 */ /* 0x000fe20000000815 */
[----:B------:R-:W-:-:S04]  /*0ea0*/  FADD R23, R10, -12583039 ;  /* 0xcb40007f0a177421 */ /* 0x000fc80000000000 */
[----:B------:R-:W3:Y:S01]  /*0eb0*/  MUFU.EX2 R18, R18 ;  /* 0x0000001200127308 */ /* 0x000ee20000000800 */
[----:B------:R-:W-:Y:S01]  /*0ec0*/  SHF.L.U32 R5, R5, 0x17, RZ ;  /* 0x0000001705057819 */ /* 0x000fe200000006ff */
[----:B0-----:R-:W-:Y:S01]  /*0ed0*/  FFMA R8, R8, R12, R3 ;  /* 0x0000000c08087223 */ /* 0x001fe20000000003 */
[----:B------:R-:W-:Y:S01]  /*0ee0*/  FFMA R21, R24, 1.925963033500011079e-08, R21 ;  /* 0x32a5706018157823 */ /* 0x000fe20000000015 */
[----:B------:R-:W-:-:S04]  /*0ef0*/  FFMA R23, R20, 1.4426950216293334961, -R23 ;  /* 0x3fb8aa3b14177823 */ /* 0x000fc80000000817 */
[----:B------:R-:W0:Y:S01]  /*0f00*/  MUFU.EX2 R19, R19 ;  /* 0x0000001300137308 */ /* 0x000e220000000800 */
[----:B------:R-:W-:Y:S01]  /*0f10*/  SHF.L.U32 R3, R6, 0x17, RZ ;  /* 0x0000001706037819 */ /* 0x000fe200000006ff */
[----:B-1----:R-:W-:Y:S01]  /*0f20*/  FFMA R8, R5, R13, R8 ;  /* 0x0000000d05087223 */ /* 0x002fe20000000008 */
[----:B------:R-:W-:Y:S01]  /*0f30*/  FFMA R23, R20, 1.925963033500011079e-08, R23 ;  /* 0x32a5706014177823 */ /* 0x000fe20000000017 */
[----:B------:R-:W-:-:S04]  /*0f40*/  SHF.L.U32 R6, R11, 0x17, RZ ;  /* 0x000000170b067819 */ /* 0x000fc800000006ff */
[----:B------:R-:W1:Y:S01]  /*0f50*/  MUFU.EX2 R7, R7 ;  /* 0x0000000700077308 */ /* 0x000e620000000800 */
[----:B--2---:R-:W-:Y:S01]  /*0f60*/  FFMA R3, R3, R17, R8 ;  /* 0x0000001103037223 */ /* 0x004fe20000000008 */
[----:B------:R-:W-:-:S06]  /*0f70*/  SHF.L.U32 R15, R15, 0x17, RZ ;  /* 0x000000170f0f7819 */ /* 0x000fcc00000006ff */
[----:B------:R-:W2:Y:S01]  /*0f80*/  MUFU.EX2 R21, R21 ;  /* 0x0000001500157308 */ /* 0x000ea20000000800 */
[----:B---3--:R-:W-:Y:S01]  /*0f90*/  FFMA R6, R6, R18, R3 ;  /* 0x0000001206067223 */ /* 0x008fe20000000003 */
[----:B------:R-:W-:-:S06]  /*0fa0*/  SHF.L.U32 R3, R16, 0x17, RZ ;  /* 0x0000001710037819 */ /* 0x000fcc00000006ff */
[----:B------:R-:W3:Y:S01]  /*0fb0*/  MUFU.EX2 R23, R23 ;  /* 0x0000001700177308 */ /* 0x000ee20000000800 */
[----:B0-----:R-:W-:Y:S01]  /*0fc0*/  FFMA R6, R15, R19, R6 ;  /* 0x000000130f067223 */ /* 0x001fe20000000006 */
[----:B------:R-:W-:-:S03]  /*0fd0*/  SHF.L.U32 R14, R14, 0x17, RZ ;  /* 0x000000170e0e7819 */ /* 0x000fc600000006ff */
[----:B-1----:R-:W-:Y:S01]  /*0fe0*/  FFMA R3, R3, R7, R6 ;  /* 0x0000000703037223 */ /* 0x002fe20000000006 */
[----:B------:R-:W-:-:S03]  /*0ff0*/  SHF.L.U32 R10, R10, 0x17, RZ ;  /* 0x000000170a0a7819 */ /* 0x000fc600000006ff */
[----:B--2---:R-:W-:-:S04]  /*1000*/  FFMA R3, R14, R21, R3 ;  /* 0x000000150e037223 */ /* 0x004fc80000000003 */
[----:B---3--:R-:W-:Y:S01]  /*1010*/  FFMA R3, R10, R23, R3 ;  /* 0x000000170a037223 */ /* 0x008fe20000000003 */
[----:B------:R-:W-:Y:S06]  /*1020*/  BRA.U UP1, `(.L_x_186) ;  /* 0xfffffff9019c7547 */ /* 0x000fec000b83ffff */
.L_x_185:
        /* <DEDUP_REMOVED lines=28> */
[----:B------:R-:W-:Y:S01]  /*11f0*/  FFMA.RM R6, R6, R15, 12582913 ;  /* 0x4b40000106067423 */ /* 0x000fe2000000400f */
[----:B------:R-:W-:Y:S01]  /*1200*/  SHF.L.U32 R4, R4, 0x17, RZ ;  /* 0x0000001704047819 */ /* 0x000fe200000006ff */
[----:B------:R-:W-:Y:S01]  /*1210*/  FFMA R11, R8, 1.925963033500011079e-08, R11 ;  /* 0x32a57060080b7823 */ /* 0x000fe2000000000b */
[----:B------:R-:W-:Y:S01]  /*1220*/  FFMA.SAT R8, R14, R13, 0.5 ;  /* 0x3f0000000e087423 */ /* 0x000fe2000000200d */
[----:B------:R-:W-:Y:S01]  /*1230*/  FFMA R7, R10, 1.4426950216293334961, -R7 ;  /* 0x3fb8aa3b0a077823 */ /* 0x000fe20000000807 */
[----:B------:R-:W-:Y:S01]  /*1240*/  FADD R13, R6, -12583039 ;  /* 0xcb40007f060d7421 */ /* 0x000fe20000000000 */
[----:B------:R-:W-:Y:S01]  /*1250*/  SHF.L.U32 R5, R5, 0x17, RZ ;  /* 0x0000001705057819 */ /* 0x000fe200000006ff */
[----:B------:R-:W-:Y:S01]  /*1260*/  FFMA.RM R8, R8, R15, 12582913 ;  /* 0x4b40000108087423 */ /* 0x000fe2000000400f */
[----:B------:R-:W-:Y:S01]  /*1270*/  FFMA R7, R10, 1.925963033500011079e-08, R7 ;  /* 0x32a570600a077823 */ /* 0x000fe20000000007 */
[----:B------:R-:W-:Y:S01]  /*1280*/  FFMA R13, R12, 1.4426950216293334961, -R13 ;  /* 0x3fb8aa3b0c0d7823 */ /* 0x000fe2000000080d */
[----:B------:R-:W0:Y:S01]  /*1290*/  MUFU.EX2 R11, R11 ;  /* 0x0000000b000b7308 */ /* 0x000e220000000800 */
[C---:B------:R-:W-:Y:S01]  /*12a0*/  FADD R15, R8.reuse, -12583039 ;  /* 0xcb40007f080f7421 */ /* 0x040fe20000000000 */
[----:B------:R-:W-:Y:S01]  /*12b0*/  SHF.L.U32 R8, R8, 0x17, RZ ;  /* 0x0000001708087819 */ /* 0x000fe200000006ff */
[----:B------:R-:W-:-:S02]  /*12c0*/  FFMA R13, R12, 1.925963033500011079e-08, R13 ;  /* 0x32a570600c0d7823 */ /* 0x000fc4000000000d */
[----:B------:R-:W-:-:S03]  /*12d0*/  FFMA R15, R14, 1.4426950216293334961, -R15 ;  /* 0x3fb8aa3b0e0f7823 */ /* 0x000fc6000000080f */
[----:B------:R-:W1:Y:S01]  /*12e0*/  MUFU.EX2 R7, R7 ;  /* 0x0000000700077308 */ /* 0x000e620000000800 */
[----:B------:R-:W-:-:S07]  /*12f0*/  FFMA R15, R14, 1.925963033500011079e-08, R15 ;  /* 0x32a570600e0f7823 */ /* 0x000fce000000000f */
[----:B------:R-:W2:Y:S01]  /*1300*/  MUFU.EX2 R13, R13 ;  /* 0x0000000d000d7308 */ /* 0x000ea20000000800 */
[----:B0-----:R-:W-:Y:S01]  /*1310*/  FFMA R4, R4, R11, R3 ;  /* 0x0000000b04047223 */ /* 0x001fe20000000003 */
[----:B------:R-:W-:-:S06]  /*1320*/  SHF.L.U32 R3, R6, 0x17, RZ ;  /* 0x0000001706037819 */ /* 0x000fcc00000006ff */
[----:B------:R-:W0:Y:S01]  /*1330*/  MUFU.EX2 R15, R15 ;  /* 0x0000000f000f7308 */ /* 0x000e220000000800 */
[----:B-1----:R-:W-:-:S04]  /*1340*/  FFMA R4, R5, R7, R4 ;  /* 0x0000000705047223 */ /* 0x002fc80000000004 */
[----:B--2---:R-:W-:-:S04]  /*1350*/  FFMA R3, R3, R13, R4 ;  /* 0x0000000d03037223 */ /* 0x004fc80000000004 */
[----:B0-----:R-:W-:-:S07]  /*1360*/  FFMA R3, R8, R15, R3 ;  /* 0x0000000f08037223 */ /* 0x001fce0000000003 */
.L_x_187:
        /* <DEDUP_REMOVED lines=21> */
[----:B------:R-:W-:Y:S01]  /*14c0*/  FFMA R7, R6, 1.4426950216293334961, -R7 ;  /* 0x3fb8aa3b06077823 */ /* 0x000fe20000000807 */
        /* <DEDUP_REMOVED lines=9> */
.L_x_188:
        /* <DEDUP_REMOVED lines=16> */
.L_x_184:
[----:B------:R-:W0:Y:S01]  /*1660*/  LDCU UR5, c[0x0][0x39c] ;  /* 0x00007380ff0577ac */ /* 0x000e220008000800 */
[----:B------:R-:W-:Y:S01]  /*1670*/  MOV R10, RZ ;  /* 0x000000ff000a7202 */ /* 0x000fe20000000f00 */
[----:B0-----:R-:W-:-:S09]  /*1680*/  UISETP.GE.AND UP0, UPT, UR5, 0x1, UPT ;  /* 0x000000010500788c */ /* 0x001fd2000bf06270 */
[----:B------:R-:W-:Y:S05]  /*1690*/  BRA.U !UP0, `(.L_x_189) ;  /* 0x0000001908147547 */ /* 0x000fea000b800000 */
[----:B------:R-:W-:Y:S01]  /*16a0*/  UISETP.GE.U32.AND UP0, UPT, UR5, 0x4, UPT ;  /* 0x000000040500788c */ /* 0x000fe2000bf06070 */
[----:B------:R-:W-:Y:S02]  /*16b0*/  HFMA2 R10, -RZ, RZ, 0, 0 ;  /* 0x00000000ff0a7431 */ /* 0x000fe400000001ff */
[----:B------:R-:W-:Y:S01]  /*16c0*/  IMAD R8, R2, UR5, RZ ;  /* 0x0000000502087c24 */ /* 0x000fe2000f8e02ff */
[----:B------:R-:W-:Y:S01]  /*16d0*/  ULOP3.LUT UR14, UR5, 0x3, URZ, 0xc0, !UPT ;  /* 0x00000003050e7892 */ /* 0x000fe2000f8ec0ff */
[----:B------:R-:W-:-:S04]  /*16e0*/  UMOV UR4, URZ ;  /* 0x000000ff00047c82 */ /* 0x000fc80008000000 */
[----:B------:R-:W-:Y:S07]  /*16f0*/  BRA.U !UP0, `(.L_x_190) ;  /* 0x0000000d08647547 */ /* 0x000fee000b800000 */
[----:B------:R-:W0:Y:S01]  /*1700*/  LDCU.128 UR8, c[0x0][0x380] ;  /* 0x00007000ff0877ac */ /* 0x000e220008000c00 */
[----:B------:R-:W-:Y:S02]  /*1710*/  MOV R10, RZ ;  /* 0x000000ff000a7202 */ /* 0x000fe40000000f00 */
[----:B------:R-:W-:Y:S01]  /*1720*/  MOV R11, R8 ;  /* 0x00000008000b7202 */ /* 0x000fe20000000f00 */
[----:B------:R-:W-:Y:S02]  /*1730*/  ULOP3.LUT UR4, UR5, 0x7ffffffc, URZ, 0xc0, !UPT ;  /* 0x7ffffffc05047892 */ /* 0x000fe4000f8ec0ff */
[----:B0-----:R-:W-:Y:S02]  /*1740*/  UIADD3 UR7, UP0, UPT, UR8, 0x8, URZ ;  /* 0x0000000808077890 */ /* 0x001fe4000ff1e0ff */
[----:B------:R-:W-:Y:S02]  /*1750*/  UIADD3 UR5, UP1, UPT, UR10, 0x8, URZ ;  /* 0x000000080a057890 */ /* 0x000fe4000ff3e0ff */
[----:B------:R-:W-:-:S02]  /*1760*/  UIADD3 UR10, UPT, UPT, -UR4, URZ, URZ ;  /* 0x000000ff040a7290 */ /* 0x000fc4000fffe1ff */
[----:B------:R-:W-:Y:S02]  /*1770*/  UIADD3.X UR8, UPT, UPT, URZ, UR9, URZ, UP0, !UPT ;  /* 0x00000009ff087290 */ /* 0x000fe400087fe4ff */
[----:B------:R-:W-:-:S12]  /*1780*/  UIADD3.X UR6, UPT, UPT, URZ, UR11, URZ, UP1, !UPT ;  /* 0x0000000bff067290 */ /* 0x000fd80008ffe4ff */
.L_x_199:
[----:B------:R-:W-:Y:S02]  /*1790*/  MOV R6, UR7 ;  /* 0x0000000700067c02 */ /* 0x000fe40008000f00 */
[----:B------:R-:W-:-:S03]  /*17a0*/  MOV R7, UR8 ;  /* 0x0000000800077c02 */ /* 0x000fc60008000f00 */
[----:B------:R-:W-:-:S05]  /*17b0*/  IMAD.WIDE R6, R11, 0x4, R6 ;  /* 0x000000040b067825 */ /* 0x000fca00078e0206 */
[----:B------:R-:W2:Y:S01]  /*17c0*/  LDG.E R0, desc[UR12][R6.64+-0x8] ;  /* 0xfffff80c06007981 */ /* 0x000ea2000c1e1900 */
[----:B------:R-:W-:Y:S01]  /*17d0*/  HFMA2 R5, -RZ, RZ, 0.96630859375, -0.0022525787353515625 ;  /* 0x3bbb989dff057431 */ /* 0x000fe200000001ff */
[----:B------:R-:W-:Y:S01]  /*17e0*/  MOV R13, 0x437c0000 ;  /* 0x437c0000000d7802 */ /* 0x000fe20000000f00 */
[----:B------:R-:W0:Y:S01]  /*17f0*/  MUFU.RCP R14, R3 ;  /* 0x00000003000e7308 */ /* 0x000e220000001000 */
[----:B------:R-:W-:Y:S01]  /*1800*/  BSSY.RECONVERGENT B0, `(.L_x_191) ;  /* 0x0000017000007945 */ /* 0x000fe20003800200 */
[----:B--2---:R-:W-:-:S04]  /*1810*/  FADD R0, R0, -R9 ;  /* 0x8000000900007221 */ /* 0x004fc80000000000 */
[----:B------:R-:W-:-:S04]  /*1820*/  FFMA.SAT R4, R0, R5, 0.5 ;  /* 0x3f00000000047423 */ /* 0x000fc80000002005 */
[----:B------:R-:W-:Y:S01]  /*1830*/  FFMA.RM R4, R4, R13, 12582913 ;  /* 0x4b40000104047423 */ /* 0x000fe2000000400d */
[----:B0-----:R-:W-:-:S03]  /*1840*/  FFMA R13, R14, -R3, 1 ;  /* 0x3f8000000e0d7423 */ /* 0x001fc60000000803 */
[----:B------:R-:W-:Y:S01]  /*1850*/  FADD R5, R4, -12583039 ;  /* 0xcb40007f04057421 */ /* 0x000fe20000000000 */
[----:B------:R-:W-:-:S03]  /*1860*/  FFMA R13, R14, R13, R14 ;  /* 0x0000000d0e0d7223 */ /* 0x000fc6000000000e */
[----:B------:R-:W-:-:S04]  /*1870*/  FFMA R5, R0, 1.4426950216293334961, -R5 ;  /* 0x3fb8aa3b00057823 */ /* 0x000fc80000000805 */
[----:B------:R-:W-:Y:S01]  /*1880*/  FFMA R12, R0, 1.925963033500011079e-08, R5 ;  /* 0x32a57060000c7823 */ /* 0x000fe20000000005 */
[----:B------:R-:W-:Y:S02]  /*1890*/  SHF.L.U32 R0, R4, 0x17, RZ ;  /* 0x0000001704007819 */ /* 0x000fe400000006ff */
[----:B------:R-:W-:Y:S01]  /*18a0*/  MOV R4, UR5 ;  /* 0x0000000500047c02 */ /* 0x000fe20008000f00 */
[----:B------:R-:W0:Y:S02]  /*18b0*/  MUFU.EX2 R5, R12 ;  /* 0x0000000c00057308 */ /* 0x000e240000000800 */
[----:B0-----:R-:W-:Y:S01]  /*18c0*/  FMUL R0, R0, R5 ;  /* 0x0000000500007220 */ /* 0x001fe20000400000 */
[----:B------:R-:W-:-:S05]  /*18d0*/  MOV R5, UR6 ;  /* 0x0000000600057c02 */ /* 0x000fca0008000f00 */
[----:B------:R-:W0:Y:S01]  /*18e0*/  FCHK P0, R0, R3 ;  /* 0x0000000300007302 */ /* 0x000e220000000000 */
[----:B------:R-:W-:Y:S01]  /*18f0*/  FFMA R14, R0, R13, RZ ;  /* 0x0000000d000e7223 */ /* 0x000fe200000000ff */
[----:B------:R-:W-:-:S04]  /*1900*/  IMAD.WIDE R4, R11, 0x4, R4 ;  /* 0x000000040b047825 */ /* 0x000fc800078e0204 */
[----:B------:R-:W-:-:S04]  /*1910*/  FFMA R15, R14, -R3, R0 ;  /* 0x800000030e0f7223 */ /* 0x000fc80000000000 */
[----:B------:R-:W-:Y:S01]  /*1920*/  FFMA R12, R13, R15, R14 ;  /* 0x0000000f0d0c7223 */ /* 0x000fe2000000000e */
[----:B0-----:R-:W-:Y:S06]  /*1930*/  @!P0 BRA `(.L_x_192) ;  /* 0x00000000000c8947 */ /* 0x001fec0003800000 */
[----:B------:R-:W-:-:S07]  /*1940*/  MOV R14, 0x1960 ;  /* 0x00001960000e7802 */ /* 0x000fce0000000f00 */
[----:B------:R-:W-:Y:S05]  /*1950*/  CALL.REL.NOINC `($__internal_4_$__cuda_sm3x_div_rn_noftz_f32_slowpath) ;  /* 0x0000001400747944 */ /* 0x000fea0003c00000 */
[----:B------:R-:W-:-:S07]  /*1960*/  MOV R12, R0 ;  /* 0x00000000000c7202 */ /* 0x000fce0000000f00 */
.L_x_192:
[----:B------:R-:W-:Y:S05]  /*1970*/  BSYNC.RECONVERGENT B0 ;  /* 0x0000000000007941 */ /* 0x000fea0003800200 */
.L_x_191:
        /* <DEDUP_REMOVED lines=10> */
[----:B------:R-:W-:-:S05]  /*1a20*/  IADD3 R14, PT, PT, R12, -R15, RZ ;  /* 0x8000000f0c0e7210 */ /* 0x000fca0007ffe0ff */
[----:B------:R-:W-:-:S04]  /*1a30*/  FADD R14, R14, -1 ;  /* 0xbf8000000e0e7421 */ /* 0x000fc80000000000 */
[----:B------:R-:W-:Y:S01]  /*1a40*/  FFMA R17, R14, -R17, 0.14084610342979431152 ;  /* 0x3e1039f60e117423 */ /* 0x000fe20000000811 */
[----:B--2---:R-:W-:-:S04]  /*1a50*/  FADD R0, R0, -R9 ;  /* 0x8000000900007221 */ /* 0x004fc80000000000 */
[----:B------:R-:W-:Y:S01]  /*1a60*/  FFMA.SAT R16, R0, R19, 0.5 ;  /* 0x3f00000000107423 */ /* 0x000fe20000002013 */
[----:B------:R-:W-:-:S03]  /*1a70*/  FFMA R19, R14, R17, -0.12148627638816833496 ;  /* 0xbdf8cdcc0e137423 */ /* 0x000fc60000000011 */
[----:B------:R-:W-:Y:S01]  /*1a80*/  FFMA.RM R17, R16, R21, 12582913 ;  /* 0x4b40000110117423 */ /* 0x000fe20000004015 */
[C---:B------:R-:W-:Y:S01]  /*1a90*/  FFMA R19, R14.reuse, R19, 0.13980610668659210205 ;  /* 0x3e0f29550e137423 */ /* 0x040fe20000000013 */
[----:B------:R-:W0:Y:S02]  /*1aa0*/  MUFU.RCP R16, R3 ;  /* 0x0000000300107308 */ /* 0x000e240000001000 */
[C---:B------:R-:W-:Y:S01]  /*1ab0*/  FADD R21, R17.reuse, -12583039 ;  /* 0xcb40007f11157421 */ /* 0x040fe20000000000 */
[----:B------:R-:W-:Y:S01]  /*1ac0*/  FFMA R19, R14, R19, -0.16684235632419586182 ;  /* 0xbe2ad8b90e137423 */ /* 0x000fe20000000013 */
[----:B------:R-:W-:Y:S02]  /*1ad0*/  SHF.L.U32 R17, R17, 0x17, RZ ;  /* 0x0000001711117819 */ /* 0x000fe400000006ff */
[----:B------:R-:W-:Y:S01]  /*1ae0*/  FFMA R21, R0, 1.4426950216293334961, -R21 ;  /* 0x3fb8aa3b00157823 */ /* 0x000fe20000000815 */
[----:B------:R-:W-:-:S03]  /*1af0*/  FFMA R19, R14, R19, 0.20012299716472625732 ;  /* 0x3e4ced0b0e137423 */ /* 0x000fc60000000013 */
[----:B------:R-:W-:Y:S01]  /*1b00*/  FFMA R21, R0, 1.925963033500011079e-08, R21 ;  /* 0x32a5706000157823 */ /* 0x000fe20000000015 */
[C---:B------:R-:W-:Y:S01]  /*1b10*/  FFMA R19, R14.reuse, R19, -0.24999669194221496582 ;  /* 0xbe7fff220e137423 */ /* 0x040fe20000000013 */
[----:B------:R-:W-:Y:S02]  /*1b20*/  I2FP.F32.S32 R0, R15 ;  /* 0x0000000f00007245 */ /* 0x000fe40000201400 */
[----:B------:R-:W1:Y:S01]  /*1b30*/  MUFU.EX2 R18, R21 ;  /* 0x0000001500127308 */ /* 0x000e620000000800 */
[----:B------:R-:W-:Y:S01]  /*1b40*/  FFMA R19, R14, R19, 0.33333182334899902344 ;  /* 0x3eaaaa780e137423 */ /* 0x000fe20000000013 */
[----:B0-----:R-:W-:-:S03]  /*1b50*/  FFMA R15, R16, -R3, 1 ;  /* 0x3f800000100f7423 */ /* 0x001fc60000000803 */
[----:B------:R-:W-:-:S04]  /*1b60*/  FFMA R19, R14, R19, -0.5 ;  /* 0xbf0000000e137423 */ /* 0x000fc80000000013 */
[----:B------:R-:W-:-:S04]  /*1b70*/  FMUL R19, R14, R19 ;  /* 0x000000130e137220 */ /* 0x000fc80000400000 */
[----:B------:R-:W-:Y:S01]  /*1b80*/  FFMA R19, R14, R19, R14 ;  /* 0x000000130e137223 */ /* 0x000fe2000000000e */
[----:B------:R-:W-:Y:S01]  /*1b90*/  FFMA R14, R0, 1.1920928955078125e-07, RZ ;  /* 0x34000000000e7823 */ /* 0x000fe200000000ff */
[----:B------:R-:W-:Y:S01]  /*1ba0*/  FFMA R0, R16, R15, R16 ;  /* 0x0000000f10007223 */ /* 0x000fe20000000010 */
[----:B-1----:R-:W-:Y:S01]  /*1bb0*/  FMUL R18, R17, R18 ;  /* 0x0000001211127220 */ /* 0x002fe20000400000 */
[----:B------:R-:W-:Y:S01]  /*1bc0*/  MOV R17, 0x7f800000 ;  /* 0x7f80000000117802 */ /* 0x000fe20000000f00 */
[----:B------:R-:W-:Y:S02]  /*1bd0*/  FFMA R19, R14, 0.69314718246459960938, R19 ;  /* 0x3f3172180e137823 */ /* 0x000fe40000000013 */
        /* <DEDUP_REMOVED lines=8> */
[----:B------:R-:W-:-:S07]  /*1c60*/  MOV R14, 0x1c80 ;  /* 0x00001c80000e7802 */ /* 0x000fce0000000f00 */
[----:B------:R-:W-:Y:S05]  /*1c70*/  CALL.REL.NOINC `($__internal_4_$__cuda_sm3x_div_rn_noftz_f32_slowpath) ;  /* 0x0000001000ac7944 */ /* 0x000fea0003c00000 */
[----:B------:R-:W-:-:S07]  /*1c80*/  MOV R12, R0 ;  /* 0x00000000000c7202 */ /* 0x000fce0000000f00 */
.L_x_194:
[----:B------:R-:W-:Y:S05]  /*1c90*/  BSYNC.RECONVERGENT B0 ;  /* 0x0000000000007941 */ /* 0x000fea0003800200 */
.L_x_193:
        /* <DEDUP_REMOVED lines=49> */
.L_x_196:
[----:B------:R-:W-:Y:S05]  /*1fb0*/  BSYNC.RECONVERGENT B0 ;  /* 0x0000000000007941 */ /* 0x000fea0003800200 */
.L_x_195:
[----:B------:R0:W2:Y:S04]  /*1fc0*/  LDG.E R6, desc[UR12][R6.64+0x4] ;  /* 0x0000040c06067981 */ /* 0x0000a8000c1e1900 */
[----:B------:R-:W3:Y:S01]  /*1fd0*/  LDG.E R13, desc[UR12][R4.64] ;  /* 0x0000000c040d7981 */ /* 0x000ee2000c1e1900 */
[----:B------:R-:W-:Y:S01]  /*1fe0*/  FMNMX R12, R12, 9.9999999600419720025e-13, !PT ;  /* 0x2b8cbccc0c0c7809 */ /* 0x000fe20007800000 */
[----:B------:R-:W-:Y:S01]  /*1ff0*/  HFMA2 R17, -RZ, RZ, 1.5048828125, 33.21875 ;  /* 0x3e055027ff117431 */ /* 0x000fe200000001ff */
[----:B------:R-:W-:Y:S01]  /*2000*/  MOV R19, 0x3bbb989d ;  /* 0x3bbb989d00137802 */ /* 0x000fe20000000f00 */
[----:B------:R-:W-:Y:S01]  /*2010*/  BSSY.RECONVERGENT B0, `(.L_x_197) ;  /* 0x000002b000007945 */ /* 0x000fe20003800200 */
[C---:B------:R-:W-:Y:S01]  /*2020*/  IADD3 R15, PT, PT, R12.reuse, -0x3f2aaaab, RZ ;  /* 0xc0d555550c0f7810 */ /* 0x040fe20007ffe0ff */
[----:B0-----:R-:W-:Y:S01]  /*2030*/  HFMA2 R7, -RZ, RZ, 3.7421875, 0 ;  /* 0x437c0000ff077431 */ /* 0x001fe200000001ff */
[----:B------:R-:W-:-:S02]  /*2040*/  ISETP.GT.U32.AND P0, PT, R12, 0x7f7fffff, PT ;  /* 0x7f7fffff0c00780c */ /* 0x000fc40003f04070 */
        /* <DEDUP_REMOVED lines=14> */
[----:B--2---:R-:W-:-:S04]  /*2130*/  FADD R0, R6, -R9 ;  /* 0x8000000906007221 */ /* 0x004fc80000000000 */
[----:B------:R-:W-:-:S04]  /*2140*/  FFMA.SAT R6, R0, R19, 0.5 ;  /* 0x3f00000000067423 */ /* 0x000fc80000002013 */
[----:B------:R-:W-:Y:S02]  /*2150*/  FFMA.RM R7, R6, R7, 12582913 ;  /* 0x4b40000106077423 */ /* 0x000fe40000004007 */
[----:B------:R-:W0:Y:S02]  /*2160*/  MUFU.RCP R6, R3 ;  /* 0x0000000300067308 */ /* 0x000e240000001000 */
[----:B------:R-:W-:-:S04]  /*2170*/  FADD R19, R7, -12583039 ;  /* 0xcb40007f07137421 */ /* 0x000fc80000000000 */
[----:B------:R-:W-:-:S04]  /*2180*/  FFMA R19, R0, 1.4426950216293334961, -R19 ;  /* 0x3fb8aa3b00137823 */ /* 0x000fc80000000813 */
[----:B------:R-:W-:Y:S01]  /*2190*/  FFMA R19, R0, 1.925963033500011079e-08, R19 ;  /* 0x32a5706000137823 */ /* 0x000fe20000000013 */
[----:B------:R-:W-:Y:S02]  /*21a0*/  I2FP.F32.S32 R0, R15 ;  /* 0x0000000f00007245 */ /* 0x000fe40000201400 */
[----:B------:R-:W-:Y:S01]  /*21b0*/  SHF.L.U32 R15, R7, 0x17, RZ ;  /* 0x00000017070f7819 */ /* 0x000fe200000006ff */
[----:B------:R-:W1:Y:S02]  /*21c0*/  MUFU.EX2 R16, R19 ;  /* 0x0000001300107308 */ /* 0x000e640000000800 */
[----:B------:R-:W-:Y:S01]  /*21d0*/  FFMA R7, R0, 1.1920928955078125e-07, RZ ;  /* 0x3400000000077823 */ /* 0x000fe200000000ff */
[----:B0-----:R-:W-:-:S03]  /*21e0*/  FFMA R21, R6, -R3, 1 ;  /* 0x3f80000006157423 */ /* 0x001fc60000000803 */
[----:B------:R-:W-:Y:S01]  /*21f0*/  FFMA R7, R7, 0.69314718246459960938, R14 ;  /* 0x3f31721807077823 */ /* 0x000fe2000000000e */
[----:B------:R-:W-:Y:S01]  /*2200*/  FFMA R0, R6, R21, R6 ;  /* 0x0000001506007223 */ /* 0x000fe20000000006 */
[----:B------:R-:W-:-:S04]  /*2210*/  @P0 FFMA R7, R12, R17, +INF ;  /* 0x7f8000000c070423 */ /* 0x000fc80000000011 */
        /* <DEDUP_REMOVED lines=9> */
[----:B------:R-:W-:Y:S05]  /*22b0*/  CALL.REL.NOINC `($__internal_4_$__cuda_sm3x_div_rn_noftz_f32_slowpath) ;  /* 0x0000000c001c7944 */ /* 0x000fea0003c00000 */
.L_x_198:
[----:B------:R-:W-:Y:S05]  /*22c0*/  BSYNC.RECONVERGENT B0 ;  /* 0x0000000000007941 */ /* 0x000fea0003800200 */
.L_x_197:
[----:B------:R0:W2:Y:S01]  /*22d0*/  LDG.E R4, desc[UR12][R4.64+0x4] ;  /* 0x0000040c04047981 */ /* 0x0000a2000c1e1900 */
[----:B------:R-:W-:Y:S01]  /*22e0*/  FMNMX R6, R0, 9.9999999600419720025e-13, !PT ;  /* 0x2b8cbccc00067809 */ /* 0x000fe20007800000 */
[----:B------:R-:W-:Y:S01]  /*22f0*/  HFMA2 R13, -RZ, RZ, 1.5048828125, 33.21875 ;  /* 0x3e055027ff0d7431 */ /* 0x000fe200000001ff */
[----:B------:R-:W-:Y:S01]  /*2300*/  UIADD3 UR10, UPT, UPT, UR10, 0x4, URZ ;  /* 0x000000040a0a7890 */ /* 0x000fe2000fffe0ff */
[----:B------:R-:W-:Y:S02]  /*2310*/  IADD3 R11, PT, PT, R11, 0x4, RZ ;  /* 0x000000040b0b7810 */ /* 0x000fe40007ffe0ff */
[C---:B------:R-:W-:Y:S01]  /*2320*/  IADD3 R0, PT, PT, R6.reuse, -0x3f2aaaab, RZ ;  /* 0xc0d5555506007810 */ /* 0x040fe20007ffe0ff */
[----:B------:R-:W-:Y:S01]  /*2330*/  UISETP.NE.AND UP0, UPT, UR10, URZ, UPT ;  /* 0x000000ff0a00728c */ /* 0x000fe2000bf05270 */
[----:B------:R-:W-:Y:S02]  /*2340*/  ISETP.GT.U32.AND P0, PT, R6, 0x7f7fffff, PT ;  /* 0x7f7fffff0600780c */ /* 0x000fe40003f04070 */
[----:B------:R-:W-:-:S02]  /*2350*/  LOP3.LUT R7, R0, 0xff800000, RZ, 0xc0, !PT ;  /* 0xff80000000077812 */ /* 0x000fc400078ec0ff */
[----:B0-----:R-:W-:Y:S02]  /*2360*/  MOV R5, 0x7f800000 ;  /* 0x7f80000000057802 */ /* 0x001fe40000000f00 */
[----:B------:R-:W-:-:S05]  /*2370*/  IADD3 R0, PT, PT, R6, -R7, RZ ;  /* 0x8000000706007210 */ /* 0x000fca0007ffe0ff */
[----:B------:R-:W-:Y:S01]  /*2380*/  FADD R12, R0, -1 ;  /* 0xbf800000000c7421 */ /* 0x000fe20000000000 */
[----:B------:R-:W-:-:S03]  /*2390*/  I2FP.F32.S32 R0, R7 ;  /* 0x0000000700007245 */ /* 0x000fc60000201400 */
        /* <DEDUP_REMOVED lines=14> */
[----:B------:R-:W-:Y:S06]  /*2480*/  BRA.U UP0, `(.L_x_199) ;  /* 0xfffffff100c07547 */ /* 0x000fec000b83ffff */
.L_x_190:
[----:B------:R-:W-:-:S09]  /*2490*/  UISETP.NE.AND UP0, UPT, UR14, URZ, UPT ;  /* 0x000000ff0e00728c */ /* 0x000fd2000bf05270 */
[----:B------:R-:W-:Y:S05]  /*24a0*/  BRA.U !UP0, `(.L_x_189) ;  /* 0x0000000908907547 */ /* 0x000fea000b800000 */
[----:B------:R-:W-:-:S09]  /*24b0*/  UISETP.NE.AND UP0, UPT, UR14, 0x1, UPT ;  /* 0x000000010e00788c */ /* 0x000fd2000bf05270 */
[----:B------:R-:W-:Y:S05]  /*24c0*/  BRA.U !UP0, `(.L_x_200) ;  /* 0x0000000508a07547 */ /* 0x000fea000b800000 */
[----:B------:R-:W0:Y:S01]  /*24d0*/  LDC.64 R6, c[0x0][0x380] ;  /* 0x0000e000ff067b82 */ /* 0x000e220000000a00 */
[----:B------:R-:W-:-:S05]  /*24e0*/  IADD3 R4, PT, PT, R8, UR4, RZ ;  /* 0x0000000408047c10 */ /* 0x000fca000fffe0ff */
[----:B0-----:R-:W-:-:S05]  /*24f0*/  IMAD.WIDE R6, R4, 0x4, R6 ;  /* 0x0000000404067825 */ /* 0x001fca00078e0206 */
        /* <DEDUP_REMOVED lines=24> */
.L_x_202:
[----:B------:R-:W-:Y:S05]  /*2680*/  BSYNC.RECONVERGENT B0 ;  /* 0x0000000000007941 */ /* 0x000fea0003800200 */
.L_x_201:
[----:B------:R-:W2:Y:S01]  /*2690*/  LDG.E R6, desc[UR12][R6.64+0x4] ;  /* 0x0000040c06067981 */ /* 0x000ea2000c1e1900 */
[----:B------:R-:W0:Y:S02]  /*26a0*/  LDC.64 R12, c[0x0][0x388] ;  /* 0x0000e200ff0c7b82 */ /* 0x000e240000000a00 */
[----:B0-----:R-:W-:-:S05]  /*26b0*/  IMAD.WIDE R4, R4, 0x4, R12 ;  /* 0x0000000404047825 */ /* 0x001fca00078e020c */
[----:B------:R-:W3:Y:S01]  /*26c0*/  LDG.E R11, desc[UR12][R4.64] ;  /* 0x0000000c040b7981 */ /* 0x000ee2000c1e1900 */
[----:B------:R-:W-:Y:S01]  /*26d0*/  FMNMX R12, R0, 9.9999999600419720025e-13, !PT ;  /* 0x2b8cbccc000c7809 */ /* 0x000fe20007800000 */
[----:B------:R-:W-:Y:S01]  /*26e0*/  HFMA2 R14, -RZ, RZ, 3.7421875, 0 ;  /* 0x437c0000ff0e7431 */ /* 0x000fe200000001ff */
[----:B------:R-:W-:Y:S01]  /*26f0*/  MOV R17, 0x3bbb989d ;  /* 0x3bbb989d00117802 */ /* 0x000fe20000000f00 */
[----:B------:R-:W-:Y:S01]  /*2700*/  HFMA2 R0, -RZ, RZ, 1.5048828125, 33.21875 ;  /* 0x3e055027ff007431 */ /* 0x000fe200000001ff */
[C---:B------:R-:W-:Y:S01]  /*2710*/  IADD3 R15, PT, PT, R12.reuse, -0x3f2aaaab, RZ ;  /* 0xc0d555550c0f7810 */ /* 0x040fe20007ffe0ff */
[----:B------:R-:W0:Y:S01]  /*2720*/  MUFU.RCP R16, R3 ;  /* 0x0000000300107308 */ /* 0x000e220000001000 */
[----:B------:R-:W-:Y:S01]  /*2730*/  ISETP.GT.U32.AND P0, PT, R12, 0x7f7fffff, PT ;  /* 0x7f7fffff0c00780c */ /* 0x000fe20003f04070 */
[----:B------:R-:W-:Y:S01]  /*2740*/  BSSY.RECONVERGENT B0, `(.L_x_203) ;  /* 0x0000027000007945 */ /* 0x000fe20003800200 */
        /* <DEDUP_REMOVED lines=9> */
[----:B------:R-:W-:Y:S01]  /*27e0*/  FFMA R0, R13, R0, 0.33333182334899902344 ;  /* 0x3eaaaa780d007423 */ /* 0x000fe20000000000 */
[----:B--2---:R-:W-:-:S04]  /*27f0*/  FADD R6, R6, -R9 ;  /* 0x8000000906067221 */ /* 0x004fc80000000000 */
[----:B------:R-:W-:-:S04]  /*2800*/  FFMA.SAT R7, R6, R17, 0.5 ;  /* 0x3f00000006077423 */ /* 0x000fc80000002011 */
[----:B------:R-:W-:-:S04]  /*2810*/  FFMA.RM R7, R7, R14, 12582913 ;  /* 0x4b40000107077423 */ /* 0x000fc8000000400e */
[C---:B------:R-:W-:Y:S01]  /*2820*/  FADD R17, R7.reuse, -12583039 ;  /* 0xcb40007f07117421 */ /* 0x040fe20000000000 */
[----:B------:R-:W-:-:S03]  /*2830*/  SHF.L.U32 R7, R7, 0x17, RZ ;  /* 0x0000001707077819 */ /* 0x000fc600000006ff */
[----:B------:R-:W-:-:S04]  /*2840*/  FFMA R17, R6, 1.4426950216293334961, -R17 ;  /* 0x3fb8aa3b06117823 */ /* 0x000fc80000000811 */
[----:B------:R-:W-:Y:S01]  /*2850*/  FFMA R17, R6, 1.925963033500011079e-08, R17 ;  /* 0x32a5706006117823 */ /* 0x000fe20000000011 */
[C---:B------:R-:W-:Y:S01]  /*2860*/  FFMA R6, R13.reuse, R0, -0.5 ;  /* 0xbf0000000d067423 */ /* 0x040fe20000000000 */
[----:B------:R-:W-:Y:S01]  /*2870*/  I2FP.F32.S32 R0, R15 ;  /* 0x0000000f00007245 */ /* 0x000fe20000201400 */
[----:B0-----:R-:W-:Y:S01]  /*2880*/  FFMA R15, R16, -R3, 1 ;  /* 0x3f800000100f7423 */ /* 0x001fe20000000803 */
[----:B------:R-:W0:Y:S01]  /*2890*/  MUFU.EX2 R14, R17 ;  /* 0x00000011000e7308 */ /* 0x000e220000000800 */
[----:B------:R-:W-:-:S04]  /*28a0*/  FMUL R6, R13, R6 ;  /* 0x000000060d067220 */ /* 0x000fc80000400000 */
[----:B------:R-:W-:Y:S01]  /*28b0*/  FFMA R13, R13, R6, R13 ;  /* 0x000000060d0d7223 */ /* 0x000fe2000000000d */
[----:B------:R-:W-:Y:S01]  /*28c0*/  FFMA R6, R0, 1.1920928955078125e-07, RZ ;  /* 0x3400000000067823 */ /* 0x000fe200000000ff */
[----:B------:R-:W-:Y:S01]  /*28d0*/  FFMA R0, R16, R15, R16 ;  /* 0x0000000f10007223 */ /* 0x000fe20000000010 */
[----:B------:R-:W-:Y:S02]  /*28e0*/  MOV R15, 0x7f800000 ;  /* 0x7f800000000f7802 */ /* 0x000fe40000000f00 */
[----:B------:R-:W-:-:S03]  /*28f0*/  FFMA R13, R6, 0.69314718246459960938, R13 ;  /* 0x3f317218060d7823 */ /* 0x000fc6000000000d */
[----:B------:R-:W-:Y:S01]  /*2900*/  @P0 FFMA R13, R12, R15, +INF ;  /* 0x7f8000000c0d0423 */ /* 0x000fe2000000000f */
[----:B0-----:R-:W-:-:S03]  /*2910*/  FMUL R14, R7, R14 ;  /* 0x0000000e070e7220 */ /* 0x001fc60000400000 */
[----:B---3--:R-:W-:Y:S01]  /*2920*/  FFMA R10, R13, -R11, R10 ;  /* 0x8000000b0d0a7223 */ /* 0x008fe2000000000a */
        /* <DEDUP_REMOVED lines=8> */
.L_x_204:
[----:B------:R-:W-:Y:S05]  /*29b0*/  BSYNC.RECONVERGENT B0 ;  /* 0x0000000000007941 */ /* 0x000fea0003800200 */
.L_x_203:
[----:B------:R0:W2:Y:S01]  /*29c0*/  LDG.E R5, desc[UR12][R4.64+0x4] ;  /* 0x0000040c04057981 */ /* 0x0000a2000c1e1900 */
[----:B------:R-:W-:Y:S01]  /*29d0*/  FMNMX R6, R0, 9.9999999600419720025e-13, !PT ;  /* 0x2b8cbccc00067809 */ /* 0x000fe20007800000 */
[----:B------:R-:W-:Y:S01]  /*29e0*/  HFMA2 R12, -RZ, RZ, 1.5048828125, 33.21875 ;  /* 0x3e055027ff0c7431 */ /* 0x000fe200000001ff */
[----:B------:R-:W-:Y:S02]  /*29f0*/  UIADD3 UR4, UPT, UPT, UR4, 0x2, URZ ;  /* 0x0000000204047890 */ /* 0x000fe4000fffe0ff */
        /* <DEDUP_REMOVED lines=21> */
.L_x_200:
[----:B------:R-:W0:Y:S02]  /*2b50*/  LDCU UR5, c[0x0][0x39c] ;  /* 0x00007380ff0577ac */ /* 0x000e240008000800 */
[----:B0-----:R-:W-:-:S04]  /*2b60*/  ULOP3.LUT UR5, UR5, 0x1, URZ, 0xc0, !UPT ;  /* 0x0000000105057892 */ /* 0x001fc8000f8ec0ff */
[----:B------:R-:W-:-:S09]  /*2b70*/  UISETP.NE.U32.AND UP0, UPT, UR5, 0x1, UPT ;  /* 0x000000010500788c */ /* 0x000fd2000bf05070 */
[----:B------:R-:W-:Y:S05]  /*2b80*/  BRA.U UP0, `(.L_x_189) ;  /* 0x0000000100d87547 */ /* 0x000fea000b800000 */
[----:B------:R-:W0:Y:S01]  /*2b90*/  LDC.64 R4, c[0x0][0x380] ;  /* 0x0000e000ff047b82 */ /* 0x000e220000000a00 */
[----:B------:R-:W-:-:S05]  /*2ba0*/  IADD3 R8, PT, PT, R8, UR4, RZ ;  /* 0x0000000408087c10 */ /* 0x000fca000fffe0ff */
[----:B0-----:R-:W-:-:S06]  /*2bb0*/  IMAD.WIDE R4, R8, 0x4, R4 ;  /* 0x0000000408047825 */ /* 0x001fcc00078e0204 */
[----:B------:R0:W2:Y:S01]  /*2bc0*/  LDG.E R4, desc[UR12][R4.64] ;  /* 0x0000000c04047981 */ /* 0x0000a2000c1e1900 */
        /* <DEDUP_REMOVED lines=23> */
.L_x_206:
[----:B------:R-:W-:Y:S05]  /*2d40*/  BSYNC.RECONVERGENT B0 ;  /* 0x0000000000007941 */ /* 0x000fea0003800200 */
.L_x_205:
        /* <DEDUP_REMOVED lines=8> */
[-C--:B------:R-:W-:Y:S02]  /*2dd0*/  IADD3 R4, PT, PT, R3, -R0.reuse, RZ ;  /* 0x8000000003047210 */ /* 0x080fe40007ffe0ff */
[----:B------:R-:W-:-:S03]  /*2de0*/  I2FP.F32.S32 R0, R0 ;  /* 0x0000000000007245 */ /* 0x000fc60000201400 */
[----:B------:R-:W-:Y:S02]  /*2df0*/  FADD R4, R4, -1 ;  /* 0xbf80000004047421 */ /* 0x000fe40000000000 */
[----:B------:R-:W-:Y:S02]  /*2e00*/  FFMA R0, R0, 1.1920928955078125e-07, RZ ;  /* 0x3400000000007823 */ /* 0x000fe400000000ff */
        /* <DEDUP_REMOVED lines=10> */
[----:B------:R-:W-:-:S03]  /*2eb0*/  MOV R4, 0x7f800000 ;  /* 0x7f80000000047802 */ /* 0x000fc60000000f00 */
[----:B------:R-:W-:Y:S02]  /*2ec0*/  FFMA R5, R0, 0.69314718246459960938, R5 ;  /* 0x3f31721800057823 */ /* 0x000fe40000000005 */
[----:B------:R-:W-:-:S04]  /*2ed0*/  @P0 FFMA R5, R3, R4, +INF ;  /* 0x7f80000003050423 */ /* 0x000fc80000000004 */
[----:B--2---:R-:W-:-:S07]  /*2ee0*/  FFMA R10, R5, -R8, R10 ;  /* 0x80000008050a7223 */ /* 0x004fce000000000a */
.L_x_189:
[----:B------:R-:W0:Y:S02]  /*2ef0*/  LDC.64 R4, c[0x0][0x390] ;  /* 0x0000e400ff047b82 */ /* 0x000e240000000a00 */
[----:B0-----:R-:W-:-:S05]  /*2f00*/  IMAD.WIDE R2, R2, 0x4, R4 ;  /* 0x0000000402027825 */ /* 0x001fca00078e0204 */
[----:B------:R-:W-:Y:S01]  /*2f10*/  STG.E desc[UR12][R2.64], R10 ;  /* 0x0000000a02007986 */ /* 0x000fe2000c10190c */
[----:B------:R-:W-:Y:S05]  /*2f20*/  EXIT ;  /* 0x000000000000794d */ /* 0x000fea0003800000 */
        .weak           $__internal_4_$__cuda_sm3x_div_rn_noftz_f32_slowpath
        .type           $__internal_4_$__cuda_sm3x_div_rn_noftz_f32_slowpath,@function
        .size           $__internal_4_$__cuda_sm3x_div_rn_noftz_f32_slowpath,(.L_x_235 - $__internal_4_$__cuda_sm3x_div_rn_noftz_f32_slowpath)
$__internal_4_$__cuda_sm3x_div_rn_noftz_f32_slowpath:
        /* <DEDUP_REMOVED lines=35> */
.L_x_208:
        /* <DEDUP_REMOVED lines=51> */
.L_x_215:
[----:B------:R-:W-:-:S04]  /*3490*/  LOP3.LUT R0, R0, 0x80000000, RZ, 0xc0, !PT ;  /* 0x8000000000007812 */ /* 0x000fc800078ec0ff */
[----:B------:R-:W-:Y:S01]  /*34a0*/  LOP3.LUT R0, R0, 0x7f800000, RZ, 0xfc, !PT ;  /* 0x7f80000000007812 */ /* 0x000fe200078efcff */
[----:B------:R-:W-:Y:S06]  /*34b0*/  BRA `(.L_x_216) ;  /* 0x0000000000047947 */ /* 0x000fec0003800000 */
.L_x_214:
[----:B------:R-:W-:-:S07]  /*34c0*/  LEA R0, R13, R0, 0x17 ;  /* 0x000000000d007211 */ /* 0x000fce00078eb8ff */
.L_x_216:
[----:B------:R-:W-:Y:S05]  /*34d0*/  BSYNC.RECONVERGENT B2 ;  /* 0x0000000000027941 */ /* 0x000fea0003800200 */
.L_x_213:
[----:B------:R-:W-:Y:S05]  /*34e0*/  BRA `(.L_x_217) ;  /* 0x0000000000207947 */ /* 0x000fea0003800000 */
.L_x_212:
[----:B------:R-:W-:-:S04]  /*34f0*/  LOP3.LUT R0, R19, 0x80000000, R0, 0x48, !PT ;  /* 0x8000000013007812 */ /* 0x000fc800078e4800 */
[----:B------:R-:W-:Y:S01]  /*3500*/  LOP3.LUT R0, R0, 0x7f800000, RZ, 0xfc, !PT ;  /* 0x7f80000000007812 */ /* 0x000fe200078efcff */
[----:B------:R-:W-:Y:S06]  /*3510*/  BRA `(.L_x_217) ;  /* 0x0000000000147947 */ /* 0x000fec0003800000 */
.L_x_211:
[----:B------:R-:W-:Y:S01]  /*3520*/  LOP3.LUT R0, R19, 0x80000000, R0, 0x48, !PT ;  /* 0x8000000013007812 */ /* 0x000fe200078e4800 */
[----:B------:R-:W-:Y:S06]  /*3530*/  BRA `(.L_x_217) ;  /* 0x00000000000c7947 */ /* 0x000fec0003800000 */
.L_x_210:
[----:B------:R-:W0:Y:S01]  /*3540*/  MUFU.RSQ R0, -QNAN ;  /* 0xffc0000000007908 */ /* 0x000e220000001400 */
[----:B------:R-:W-:Y:S05]  /*3550*/  BRA `(.L_x_217) ;  /* 0x0000000000047947 */ /* 0x000fea0003800000 */
.L_x_209:
[----:B------:R-:W-:-:S07]  /*3560*/  FADD.FTZ R0, R0, R3 ;  /* 0x0000000300007221 */ /* 0x000fce0000010000 */
.L_x_217:
[----:B------:R-:W-:Y:S05]  /*3570*/  BSYNC.RECONVERGENT B1 ;  /* 0x0000000000017941 */ /* 0x000fea0003800200 */
.L_x_207:
[----:B------:R-:W-:-:S04]  /*3580*/  HFMA2 R15, -RZ, RZ, 0, 0 ;  /* 0x00000000ff0f7431 */ /* 0x000fc800000001ff */
[----:B0-----:R-:W-:Y:S05]  /*3590*/  RET.REL.NODEC R14 `(log_softmax_nl_loss) ;  /* 0xffffffc80e987950 */ /* 0x001fea0003c3ffff */
.L_x_218:
        /* <DEDUP_REMOVED lines=14> */
.L_x_235:


//--------------------- .text.nl_loss             --------------------------
	.section	.text.nl_loss,"ax",@progbits
	.align	128
        .global         nl_loss
        .type           nl_loss,@function
        .size           nl_loss,(.L_x_242 - nl_loss)
        .other          nl_loss,@"STO_CUDA_ENTRY STV_DEFAULT"
nl_loss:
.text.nl_loss:
        /* <DEDUP_REMOVED lines=12> */
[----:B------:R-:W-:Y:S01]  /*00c0*/  HFMA2 R14, -RZ, RZ, 0, 0 ;  /* 0x00000000ff0e7431 */ /* 0x000fe200000001ff */
[----:B------:R-:W1:Y:S01]  /*00d0*/  LDCU.64 UR16, c[0x0][0x358] ;  /* 0x00006b00ff1077ac */ /* 0x000e620008000a00 */
[----:B0-----:R-:W-:-:S09]  /*00e0*/  UISETP.GE.AND UP0, UPT, UR9, 0x1, UPT ;  /* 0x000000010900788c */ /* 0x001fd2000bf06270 */
[----:B-1----:R-:W-:Y:S05]  /*00f0*/  BRA.U !UP0, `(.L_x_219) ;  /* 0x0000000908487547 */ /* 0x002fea000b800000 */
[----:B------:R-:W-:Y:S02]  /*0100*/  UISETP.GE.U32.AND UP1, UPT, UR9, 0x10, UPT ;  /* 0x000000100900788c */ /* 0x000fe4000bf26070 */
[----:B------:R-:W-:Y:S01]  /*0110*/  IMAD R7, R0, UR9, RZ ;  /* 0x0000000900077c24 */ /* 0x000fe2000f8e02ff */
[----:B------:R-:W-:Y:S01]  /*0120*/  ULOP3.LUT UR10, UR9, 0xf, URZ, 0xc0, !UPT ;  /* 0x0000000f090a7892 */ /* 0x000fe2000f8ec0ff */
[----:B------:R-:W-:Y:S01]  /*0130*/  MOV R14, RZ ;  /* 0x000000ff000e7202 */ /* 0x000fe20000000f00 */
[----:B------:R-:W-:Y:S02]  /*0140*/  UMOV UR4, URZ ;  /* 0x000000ff00047c82 */ /* 0x000fe40008000000 */
[----:B------:R-:W-:Y:S02]  /*0150*/  UISETP.NE.AND UP0, UPT, UR10, URZ, UPT ;  /* 0x000000ff0a00728c */ /* 0x000fe4000bf05270 */
[----:B------:R-:W-:Y:S09]  /*0160*/  BRA.U !UP1, `(.L_x_220) ;  /* 0x00000005090c7547 */ /* 0x000ff2000b800000 */
[----:B------:R-:W0:Y:S01]  /*0170*/  LDCU.128 UR12, c[0x0][0x380] ;  /* 0x00007000ff0c77ac */ /* 0x000e220008000c00 */
[----:B------:R-:W-:Y:S02]  /*0180*/  MOV R14, RZ ;  /* 0x000000ff000e7202 */ /* 0x000fe40000000f00 */
[----:B------:R-:W-:Y:S01]  /*0190*/  MOV R6, R7 ;  /* 0x0000000700067202 */ /* 0x000fe20000000f00 */
[----:B------:R-:W-:-:S04]  /*01a0*/  ULOP3.LUT UR4, UR9, 0x7ffffff0, URZ, 0xc0, !UPT ;  /* 0x7ffffff009047892 */ /* 0x000fc8000f8ec0ff */
[----:B------:R-:W-:Y:S02]  /*01b0*/  UIADD3 UR11, UPT, UPT, -UR4, URZ, URZ ;  /* 0x000000ff040b7290 */ /* 0x000fe4000fffe1ff */
[----:B0-----:R-:W-:Y:S02]  /*01c0*/  UIADD3 UR7, UP1, UPT, UR14, 0x20, URZ ;  /* 0x000000200e077890 */ /* 0x001fe4000ff3e0ff */
[----:B------:R-:W-:Y:S02]  /*01d0*/  UIADD3 UR5, UP2, UPT, UR12, 0x20, URZ ;  /* 0x000000200c057890 */ /* 0x000fe4000ff5e0ff */
[----:B------:R-:W-:Y:S02]  /*01e0*/  UIADD3.X UR8, UPT, UPT, URZ, UR15, URZ, UP1, !UPT ;  /* 0x0000000fff087290 */ /* 0x000fe40008ffe4ff */
[----:B------:R-:W-:-:S12]  /*01f0*/  UIADD3.X UR6, UPT, UPT, URZ, UR13, URZ, UP2, !UPT ;  /* 0x0000000dff067290 */ /* 0x000fd800097fe4ff */
.L_x_221:
[----:B------:R-:W-:Y:S02]  /*0200*/  MOV R4, UR7 ;  /* 0x0000000700047c02 */ /* 0x000fe40008000f00 */
[----:B------:R-:W-:Y:S02]  /*0210*/  MOV R5, UR8 ;  /* 0x0000000800057c02 */ /* 0x000fe40008000f00 */
[----:B------:R-:W-:Y:S02]  /*0220*/  MOV R2, UR5 ;  /* 0x0000000500027c02 */ /* 0x000fe40008000f00 */
[----:B------:R-:W-:Y:S01]  /*0230*/  MOV R3, UR6 ;  /* 0x0000000600037c02 */ /* 0x000fe20008000f00 */
[----:B------:R-:W-:-:S04]  /*0240*/  IMAD.WIDE R4, R6, 0x4, R4 ;  /* 0x0000000406047825 */ /* 0x000fc800078e0204 */
[----:B------:R-:W-:Y:S01]  /*0250*/  IMAD.WIDE R2, R6, 0x4, R2 ;  /* 0x0000000406027825 */ /* 0x000fe200078e0202 */
[----:B------:R-:W2:Y:S04]  /*0260*/  LDG.E R15, desc[UR16][R4.64+-0x20] ;  /* 0xffffe010040f7981 */ /* 0x000ea8000c1e1900 */
[----:B------:R-:W2:Y:S04]  /*0270*/  LDG.E R16, desc[UR16][R2.64+-0x20] ;  /* 0xffffe01002107981 */ /* 0x000ea8000c1e1900 */
[----:B------:R-:W3:Y:S04]  /*0280*/  LDG.E R24, desc[UR16][R4.64+-0x1c] ;  /* 0xffffe41004187981 */ /* 0x000ee8000c1e1900 */
[----:B------:R-:W3:Y:S04]  /*0290*/  LDG.E R25, desc[UR16][R2.64+-0x1c] ;  /* 0xffffe41002197981 */ /* 0x000ee8000c1e1900 */
[----:B------:R-:W4:Y:S04]  /*02a0*/  LDG.E R19, desc[UR16][R4.64+-0x18] ;  /* 0xffffe81004137981 */ /* 0x000f28000c1e1900 */
        /* <DEDUP_REMOVED lines=14> */
[----:B--2---:R-:W-:-:S03]  /*0390*/  FFMA R15, -R15, R16, R14 ;  /* 0x000000100f0f7223 */ /* 0x004fc6000000010e */
[----:B------:R-:W2:Y:S04]  /*03a0*/  LDG.E R16, desc[UR16][R4.64] ;  /* 0x0000001004107981 */ /* 0x000ea8000c1e1900 */
[----:B------:R-:W2:Y:S01]  /*03b0*/  LDG.E R14, desc[UR16][R4.64+0x4] ;  /* 0x00000410040e7981 */ /* 0x000ea2000c1e1900 */
[----:B---3--:R-:W-:-:S03]  /*03c0*/  FFMA R24, -R24, R25, R15 ;  /* 0x0000001918187223 */ /* 0x008fc6000000010f */
[----:B------:R-:W3:Y:S01]  /*03d0*/  LDG.E R15, desc[UR16][R2.64+0x4] ;  /* 0x00000410020f7981 */ /* 0x000ee2000c1e1900 */
[----:B----4-:R-:W-:-:S03]  /*03e0*/  FFMA R25, -R19, R18, R24 ;  /* 0x0000001213197223 */ /* 0x010fc60000000118 */
[----:B------:R-:W4:Y:S04]  /*03f0*/  LDG.E R18, desc[UR16][R4.64+0x8] ;  /* 0x0000081004127981 */ /* 0x000f28000c1e1900 */
[----:B------:R-:W4:Y:S01]  /*0400*/  LDG.E R19, desc[UR16][R2.64+0x8] ;  /* 0x0000081002137981 */ /* 0x000f22000c1e1900 */
[----:B-----5:R-:W-:-:S03]  /*0410*/  FFMA R25, -R20, R21, R25 ;  /* 0x0000001514197223 */ /* 0x020fc60000000119 */
[----:B------:R-:W5:Y:S04]  /*0420*/  LDG.E R20, desc[UR16][R4.64+0xc] ;  /* 0x00000c1004147981 */ /* 0x000f68000c1e1900 */
[----:B------:R-:W5:Y:S01]  /*0430*/  LDG.E R21, desc[UR16][R2.64+0xc] ;  /* 0x00000c1002157981 */ /* 0x000f62000c1e1900 */
[----:B------:R-:W-:-:S03]  /*0440*/  FFMA R25, -R22, R23, R25 ;  /* 0x0000001716197223 */ /* 0x000fc60000000119 */
[----:B------:R-:W5:Y:S04]  /*0450*/  LDG.E R22, desc[UR16][R4.64+0x10] ;  /* 0x0000101004167981 */ /* 0x000f68000c1e1900 */
[----:B------:R-:W5:Y:S01]  /*0460*/  LDG.E R23, desc[UR16][R2.64+0x10] ;  /* 0x0000101002177981 */ /* 0x000f62000c1e1900 */
[----:B------:R-:W-:-:S03]  /*0470*/  FFMA R29, -R12, R13, R25 ;  /* 0x0000000d0c1d7223 */ /* 0x000fc60000000119 */
[----:B------:R-:W5:Y:S04]  /*0480*/  LDG.E R24, desc[UR16][R4.64+0x14] ;  /* 0x0000141004187981 */ /* 0x000f68000c1e1900 */
[----:B------:R-:W5:Y:S04]  /*0490*/  LDG.E R25, desc[UR16][R2.64+0x14] ;  /* 0x0000141002197981 */ /* 0x000f68000c1e1900 */
[----:B------:R-:W5:Y:S04]  /*04a0*/  LDG.E R12, desc[UR16][R4.64+0x18] ;  /* 0x00001810040c7981 */ /* 0x000f68000c1e1900 */
[----:B------:R-:W5:Y:S01]  /*04b0*/  LDG.E R13, desc[UR16][R2.64+0x18] ;  /* 0x00001810020d7981 */ /* 0x000f62000c1e1900 */
[----:B------:R-:W-:-:S04]  /*04c0*/  FFMA R9, -R10, R9, R29 ;  /* 0x000000090a097223 */ /* 0x000fc8000000011d */
[----:B------:R-:W-:Y:S01]  /*04d0*/  FFMA R9, -R8, R11, R9 ;  /* 0x0000000b08097223 */ /* 0x000fe20000000109 */
[----:B------:R-:W-:-:S04]  /*04e0*/  UIADD3 UR11, UPT, UPT, UR11, 0x10, URZ ;  /* 0x000000100b0b7890 */ /* 0x000fc8000fffe0ff */
[----:B------:R-:W-:Y:S01]  /*04f0*/  UISETP.NE.AND UP1, UPT, UR11, URZ, UPT ;  /* 0x000000ff0b00728c */ /* 0x000fe2000bf25270 */
[----:B------:R-:W-:Y:S01]  /*0500*/  IADD3 R6, PT, PT, R6, 0x10, RZ ;  /* 0x0000001006067810 */ /* 0x000fe20007ffe0ff */
[----:B--2---:R-:W-:-:S04]  /*0510*/  FFMA R9, -R16, R17, R9 ;  /* 0x0000001110097223 */ /* 0x004fc80000000109 */
[----:B---3--:R-:W-:-:S04]  /*0520*/  FFMA R9, -R14, R15, R9 ;  /* 0x0000000f0e097223 */ /* 0x008fc80000000109 */
[----:B----4-:R-:W-:-:S04]  /*0530*/  FFMA R9, -R18, R19, R9 ;  /* 0x0000001312097223 */ /* 0x010fc80000000109 */
[----:B-----5:R-:W-:-:S04]  /*0540*/  FFMA R9, -R20, R21, R9 ;  /* 0x0000001514097223 */ /* 0x020fc80000000109 */
[----:B------:R-:W-:-:S04]  /*0550*/  FFMA R9, -R22, R23, R9 ;  /* 0x0000001716097223 */ /* 0x000fc80000000109 */
[----:B------:R-:W-:-:S04]  /*0560*/  FFMA R9, -R24, R25, R9 ;  /* 0x0000001918097223 */ /* 0x000fc80000000109 */
[----:B------:R-:W-:-:S04]  /*0570*/  FFMA R9, -R12, R13, R9 ;  /* 0x0000000d0c097223 */ /* 0x000fc80000000109 */
[----:B------:R-:W-:Y:S01]  /*0580*/  FFMA R14, -R26, R27, R9 ;  /* 0x0000001b1a0e7223 */ /* 0x000fe20000000109 */
[----:B------:R-:W-:Y:S06]  /*0590*/  BRA.U UP1, `(.L_x_221) ;  /* 0xfffffffd01187547 */ /* 0x000fec000b83ffff */
.L_x_220:
[----:B------:R-:W-:Y:S05]  /*05a0*/  BRA.U !UP0, `(.L_x_219) ;  /* 0x00000005081c7547 */ /* 0x000fea000b800000 */
[----:B------:R-:W-:Y:S02]  /*05b0*/  UISETP.GE.U32.AND UP0, UPT, UR10, 0x8, UPT ;  /* 0x000000080a00788c */ /* 0x000fe4000bf06070 */
[----:B------:R-:W-:-:S04]  /*05c0*/  ULOP3.LUT UR6, UR9, 0x7, URZ, 0xc0, !UPT ;  /* 0x0000000709067892 */ /* 0x000fc8000f8ec0ff */
[----:B------:R-:W-:-:S03]  /*05d0*/  UISETP.NE.AND UP1, UPT, UR6, URZ, UPT ;  /* 0x000000ff0600728c */ /* 0x000fc6000bf25270 */
[----:B------:R-:W-:Y:S08]  /*05e0*/  BRA.U !UP0, `(.L_x_222) ;  /* 0x0000000108787547 */ /* 0x000ff0000b800000 */
[----:B------:R-:W0:Y:S01]  /*05f0*/  LDC.64 R2, c[0x0][0x388] ;  /* 0x0000e200ff027b82 */ /* 0x000e220000000a00 */
[----:B------:R-:W-:-:S07]  /*0600*/  IADD3 R9, PT, PT, R7, UR4, RZ ;  /* 0x0000000407097c10 */ /* 0x000fce000fffe0ff */
[----:B------:R-:W1:Y:S01]  /*0610*/  LDC.64 R4, c[0x0][0x380] ;  /* 0x0000e000ff047b82 */ /* 0x000e620000000a00 */
[----:B0-----:R-:W-:-:S05]  /*0620*/  IMAD.WIDE R2, R9, 0x4, R2 ;  /* 0x0000000409027825 */ /* 0x001fca00078e0202 */
[----:B------:R-:W2:Y:S01]  /*0630*/  LDG.E R11, desc[UR16][R2.64+0x4] ;  /* 0x00000410020b7981 */ /* 0x000ea2000c1e1900 */
[----:B-1----:R-:W-:-:S03]  /*0640*/  IMAD.WIDE R4, R9, 0x4, R4 ;  /* 0x0000000409047825 */ /* 0x002fc600078e0204 */
[----:B------:R-:W3:Y:S04]  /*0650*/  LDG.E R13, desc[UR16][R2.64+0x8] ;  /* 0x00000810020d7981 */ /* 0x000ee8000c1e1900 */
[----:B------:R-:W4:Y:S04]  /*0660*/  LDG.E R9, desc[UR16][R2.64] ;  /* 0x0000001002097981 */ /* 0x000f28000c1e1900 */
[----:B------:R-:W4:Y:S04]  /*0670*/  LDG.E R6, desc[UR16][R4.64] ;  /* 0x0000001004067981 */ /* 0x000f28000c1e1900 */
[----:B------:R-:W2:Y:S04]  /*0680*/  LDG.E R8, desc[UR16][R4.64+0x4] ;  /* 0x0000041004087981 */ /* 0x000ea8000c1e1900 */
[----:B------:R-:W3:Y:S04]  /*0690*/  LDG.E R10, desc[UR16][R4.64+0x8] ;  /* 0x00000810040a7981 */ /* 0x000ee8000c1e1900 */
        /* <DEDUP_REMOVED lines=11> */
[----:B----4-:R-:W-:-:S04]  /*0750*/  FFMA R6, -R9, R6, R14 ;  /* 0x0000000609067223 */ /* 0x010fc8000000010e */
[----:B--2---:R-:W-:-:S04]  /*0760*/  FFMA R6, -R11, R8, R6 ;  /* 0x000000080b067223 */ /* 0x004fc80000000106 */
[----:B---3--:R-:W-:-:S04]  /*0770*/  FFMA R6, -R13, R10, R6 ;  /* 0x0000000a0d067223 */ /* 0x008fc80000000106 */
[----:B-----5:R-:W-:-:S04]  /*0780*/  FFMA R6, -R15, R12, R6 ;  /* 0x0000000c0f067223 */ /* 0x020fc80000000106 */
[----:B------:R-:W-:-:S04]  /*0790*/  FFMA R6, -R17, R16, R6 ;  /* 0x0000001011067223 */ /* 0x000fc80000000106 */
[----:B------:R-:W-:-:S04]  /*07a0*/  FFMA R6, -R19, R18, R6 ;  /* 0x0000001213067223 */ /* 0x000fc80000000106 */
[----:B------:R-:W-:-:S04]  /*07b0*/  FFMA R6, -R21, R20, R6 ;  /* 0x0000001415067223 */ /* 0x000fc80000000106 */
[----:B------:R-:W-:-:S07]  /*07c0*/  FFMA R14, -R23, R22, R6 ;  /* 0x00000016170e7223 */ /* 0x000fce0000000106 */
.L_x_222:
        /* <DEDUP_REMOVED lines=17> */
[----:B------:R-:W5:Y:S01]  /*08e0*/  LDG.E R12, desc[UR16][R4.64+0xc] ;  /* 0x00000c10040c7981 */ /* 0x000f62000c1e1900 */
[----:B------:R-:W-:Y:S01]  /*08f0*/  UIADD3 UR4, UPT, UPT, UR4, 0x4, URZ ;  /* 0x0000000404047890 */ /* 0x000fe2000fffe0ff */
[----:B----4-:R-:W-:-:S04]  /*0900*/  FFMA R6, -R9, R6, R14 ;  /* 0x0000000609067223 */ /* 0x010fc8000000010e */
[----:B--2---:R-:W-:-:S04]  /*0910*/  FFMA R6, -R11, R8, R6 ;  /* 0x000000080b067223 */ /* 0x004fc80000000106 */
[----:B---3--:R-:W-:-:S04]  /*0920*/  FFMA R6, -R13, R10, R6 ;  /* 0x0000000a0d067223 */ /* 0x008fc80000000106 */
[----:B-----5:R-:W-:-:S07]  /*0930*/  FFMA R14, -R15, R12, R6 ;  /* 0x0000000c0f0e7223 */ /* 0x020fce0000000106 */
.L_x_223:
[----:B------:R-:W-:Y:S05]  /*0940*/  BRA.U !UP1, `(.L_x_219) ;  /* 0x0000000109347547 */ /* 0x000fea000b800000 */
[----:B------:R-:W0:Y:S01]  /*0950*/  LDC.64 R8, c[0x0][0x380] ;  /* 0x0000e000ff087b82 */ /* 0x000e220000000a00 */
[----:B------:R-:W-:Y:S01]  /*0960*/  IADD3 R7, PT, PT, R7, UR4, RZ ;  /* 0x0000000407077c10 */ /* 0x000fe2000fffe0ff */
[----:B------:R-:W-:-:S06]  /*0970*/  UIADD3 UR5, UPT, UPT, -UR5, URZ, URZ ;  /* 0x000000ff05057290 */ /* 0x000fcc000fffe1ff */
[----:B------:R-:W1:Y:S06]  /*0980*/  LDC.64 R10, c[0x0][0x388] ;  /* 0x0000e200ff0a7b82 */ /* 0x000e6c0000000a00 */
.L_x_224:
[----:B0-----:R-:W-:-:S04]  /*0990*/  IMAD.WIDE R2, R7, 0x4, R8 ;  /* 0x0000000407027825 */ /* 0x001fc800078e0208 */
[C---:B-1----:R-:W-:Y:S02]  /*09a0*/  IMAD.WIDE R4, R7.reuse, 0x4, R10 ;  /* 0x0000000407047825 */ /* 0x042fe400078e020a */
[----:B------:R-:W2:Y:S04]  /*09b0*/  LDG.E R2, desc[UR16][R2.64] ;  /* 0x0000001002027981 */ /* 0x000ea8000c1e1900 */
[----:B------:R-:W2:Y:S01]  /*09c0*/  LDG.E R5, desc[UR16][R4.64] ;  /* 0x0000001004057981 */ /* 0x000ea2000c1e1900 */
[----:B------:R-:W-:Y:S01]  /*09d0*/  UIADD3 UR5, UPT, UPT, UR5, 0x1, URZ ;  /* 0x0000000105057890 */ /* 0x000fe2000fffe0ff */
[----:B------:R-:W-:-:S03]  /*09e0*/  IADD3 R7, PT, PT, R7, 0x1, RZ ;  /* 0x0000000107077810 */ /* 0x000fc60007ffe0ff */
[----:B------:R-:W-:Y:S01]  /*09f0*/  UISETP.NE.AND UP0, UPT, UR5, URZ, UPT ;  /* 0x000000ff0500728c */ /* 0x000fe2000bf05270 */
[----:B--2---:R-:W-:-:S08]  /*0a00*/  FFMA R14, -R5, R2, R14 ;  /* 0x00000002050e7223 */ /* 0x004fd0000000010e */
[----:B------:R-:W-:Y:S05]  /*0a10*/  BRA.U UP0, `(.L_x_224) ;  /* 0xfffffffd00dc7547 */ /* 0x000fea000b83ffff */
.L_x_219:
[----:B------:R-:W0:Y:S02]  /*0a20*/  LDC.64 R2, c[0x0][0x390] ;  /* 0x0000e400ff027b82 */ /* 0x000e240000000a00 */
[----:B0-----:R-:W-:-:S05]  /*0a30*/  IMAD.WIDE R2, R0, 0x4, R2 ;  /* 0x0000000400027825 */ /* 0x001fca00078e0202 */
[----:B------:R-:W-:Y:S01]  /*0a40*/  STG.E desc[UR16][R2.64], R14 ;  /* 0x0000000e02007986 */ /* 0x000fe2000c101910 */
[----:B------:R-:W-:Y:S05]  /*0a50*/  EXIT ;  /* 0x000000000000794d */ /* 0x000fea0003800000 */
.L_x_225:
        /* <DEDUP_REMOVED lines=10> */
.L_x_242:


//--------------------- .text.loss                --------------------------
	.section	.text.loss,"ax",@progbits
	.align	128
        .global         loss
        .type           loss,@function
        .size           loss,(.L_x_243 - loss)
        .other          loss,@"STO_CUDA_ENTRY STV_DEFAULT"
loss:
.text.loss:
        /* <DEDUP_REMOVED lines=32> */
.L_x_228:
[----:B------:R-:W-:Y:S02]  /*0200*/  MOV R16, UR5 ;  /* 0x0000000500107c02 */ /* 0x000fe40008000f00 */
[----:B------:R-:W-:-:S03]  /*0210*/  MOV R17, UR6 ;  /* 0x0000000600117c02 */ /* 0x000fc60008000f00 */
[----:B------:R-:W-:-:S05]  /*0220*/  IMAD.WIDE R16, R4, 0x4, R16 ;  /* 0x0000000404107825 */ /* 0x000fca00078e0210 */
[----:B------:R-:W2:Y:S04]  /*0230*/  LDG.E R5, desc[UR16][R16.64+-0x8] ;  /* 0xfffff81010057981 */ /* 0x000ea8000c1e1900 */
[----:B------:R-:W3:Y:S04]  /*0240*/  LDG.E R6, desc[UR16][R16.64+-0x4] ;  /* 0xfffffc1010067981 */ /* 0x000ee8000c1e1900 */
[----:B------:R-:W4:Y:S04]  /*0250*/  LDG.E R7, desc[UR16][R16.64] ;  /* 0x0000001010077981 */ /* 0x000f28000c1e1900 */
[----:B------:R-:W5:Y:S01]  /*0260*/  LDG.E R8, desc[UR16][R16.64+0x4] ;  /* 0x0000041010087981 */ /* 0x000f62000c1e1900 */
[----:B------:R-:W-:-:S02]  /*0270*/  MOV R14, UR7 ;  /* 0x00000007000e7c02 */ /* 0x000fc40008000f00 */
[----:B------:R-:W-:-:S03]  /*0280*/  MOV R15, UR8 ;  /* 0x00000008000f7c02 */ /* 0x000fc60008000f00 */
[----:B------:R-:W-:-:S05]  /*0290*/  IMAD.WIDE R14, R4, 0x4, R14 ;  /* 0x00000004040e7825 */ /* 0x000fca00078e020e */
[----:B------:R-:W5:Y:S04]  /*02a0*/  LDG.E R10, desc[UR16][R14.64+-0x8] ;  /* 0xfffff8100e0a7981 */ /* 0x000f68000c1e1900 */
[----:B------:R-:W5:Y:S04]  /*02b0*/  LDG.E R11, desc[UR16][R14.64+-0x4] ;  /* 0xfffffc100e0b7981 */ /* 0x000f68000c1e1900 */
[----:B------:R-:W5:Y:S04]  /*02c0*/  LDG.E R9, desc[UR16][R14.64] ;  /* 0x000000100e097981 */ /* 0x000f68000c1e1900 */
[----:B------:R0:W5:Y:S01]  /*02d0*/  LDG.E R12, desc[UR16][R14.64+0x4] ;  /* 0x000004100e0c7981 */ /* 0x000162000c1e1900 */
[----:B------:R-:W-:Y:S01]  /*02e0*/  HFMA2 R13, -RZ, RZ, 1.5048828125, 33.21875 ;  /* 0x3e055027ff0d7431 */ /* 0x000fe200000001ff */
[----:B------:R-:W-:Y:S01]  /*02f0*/  UIADD3 UR11, UPT, UPT, UR11, 0x4, URZ ;  /* 0x000000040b0b7890 */ /* 0x000fe2000fffe0ff */
[----:B------:R-:W-:-:S03]  /*0300*/  IADD3 R4, PT, PT, R4, 0x4, RZ ;  /* 0x0000000404047810 */ /* 0x000fc60007ffe0ff */
[----:B------:R-:W-:Y:S01]  /*0310*/  UISETP.NE.AND UP1, UPT, UR11, URZ, UPT ;  /* 0x000000ff0b00728c */ /* 0x000fe2000bf25270 */
[----:B--2---:R-:W-:Y:S02]  /*0320*/  FSETP.GEU.AND P1, PT, R5, 1.175494350822287508e-38, PT ;  /* 0x008000000500780b */ /* 0x004fe40003f2e000 */
[----:B---3--:R-:W-:Y:S02]  /*0330*/  FSETP.GEU.AND P2, PT, R6, 1.175494350822287508e-38, PT ;  /* 0x008000000600780b */ /* 0x008fe40003f4e000 */
[----:B----4-:R-:W-:Y:S02]  /*0340*/  FSETP.GEU.AND P3, PT, R7, 1.175494350822287508e-38, PT ;  /* 0x008000000700780b */ /* 0x010fe40003f6e000 */
[----:B-----5:R-:W-:-:S07]  /*0350*/  FSETP.GEU.AND P0, PT, R8, 1.175494350822287508e-38, PT ;  /* 0x008000000800780b */ /* 0x020fce0003f0e000 */
[----:B------:R-:W-:Y:S02]  /*0360*/  @!P1 FMUL R5, R5, 8388608 ;  /* 0x4b00000005059820 */ /* 0x000fe40000400000 */
[----:B------:R-:W-:-:S03]  /*0370*/  @!P2 FMUL R6, R6, 8388608 ;  /* 0x4b0000000606a820 */ /* 0x000fc60000400000 */
[C---:B------:R-:W-:Y:S02]  /*0380*/  IADD3 R20, PT, PT, R5.reuse, -0x3f2aaaab, RZ ;  /* 0xc0d5555505147810 */ /* 0x040fe40007ffe0ff */
[----:B------:R-:W-:Y:S01]  /*0390*/  ISETP.GT.U32.AND P4, PT, R5, 0x7f7fffff, PT ;  /* 0x7f7fffff0500780c */ /* 0x000fe20003f84070 */
[----:B------:R-:W-:Y:S01]  /*03a0*/  @!P3 FMUL R7, R7, 8388608 ;  /* 0x4b0000000707b820 */ /* 0x000fe20000400000 */
[----:B------:R-:W-:Y:S02]  /*03b0*/  LOP3.LUT R20, R20, 0xff800000, RZ, 0xc0, !PT ;  /* 0xff80000014147812 */ /* 0x000fe400078ec0ff */
[----:B0-----:R-:W-:Y:S01]  /*03c0*/  IADD3 R15, PT, PT, R6, -0x3f2aaaab, RZ ;  /* 0xc0d55555060f7810 */ /* 0x001fe20007ffe0ff */
[----:B------:R-:W-:Y:S01]  /*03d0*/  @!P0 FMUL R8, R8, 8388608 ;  /* 0x4b00000008088820 */ /* 0x000fe20000400000 */
[----:B------:R-:W-:Y:S02]  /*03e0*/  IADD3 R18, PT, PT, R5, -R20, RZ ;  /* 0x8000001405127210 */ /* 0x000fe40007ffe0ff */
[----:B------:R-:W-:-:S02]  /*03f0*/  LOP3.LUT R15, R15, 0xff800000, RZ, 0xc0, !PT ;  /* 0xff8000000f0f7812 */ /* 0x000fc400078ec0ff */
[C---:B------:R-:W-:Y:S01]  /*0400*/  IADD3 R16, PT, PT, R7.reuse, -0x3f2aaaab, RZ ;  /* 0xc0d5555507107810 */ /* 0x040fe20007ffe0ff */
[----:B------:R-:W-:Y:S01]  /*0410*/  FADD R18, R18, -1 ;  /* 0xbf80000012127421 */ /* 0x000fe20000000000 */
[----:B------:R-:W-:Y:S02]  /*0420*/  IADD3 R14, PT, PT, R6, -R15, RZ ;  /* 0x8000000f060e7210 */ /* 0x000fe40007ffe0ff */
[----:B------:R-:W-:Y:S01]  /*0430*/  I2FP.F32.S32 R20, R20 ;  /* 0x0000001400147245 */ /* 0x000fe20000201400 */
[----:B------:R-:W-:Y:S01]  /*0440*/  FFMA R17, R18, -R13, 0.14084610342979431152 ;  /* 0x3e1039f612117423 */ /* 0x000fe2000000080d */
[----:B------:R-:W-:Y:S01]  /*0450*/  LOP3.LUT R16, R16, 0xff800000, RZ, 0xc0, !PT ;  /* 0xff80000010107812 */ /* 0x000fe200078ec0ff */
[----:B------:R-:W-:Y:S01]  /*0460*/  FADD R14, R14, -1 ;  /* 0xbf8000000e0e7421 */ /* 0x000fe20000000000 */
[----:B------:R-:W-:Y:S01]  /*0470*/  IADD3 R23, PT, PT, R8, -0x3f2aaaab, RZ ;  /* 0xc0d5555508177810 */ /* 0x000fe20007ffe0ff */
[----:B------:R-:W-:Y:S01]  /*0480*/  FFMA R17, R18, R17, -0.12148627638816833496 ;  /* 0xbdf8cdcc12117423 */ /* 0x000fe20000000011 */
[----:B------:R-:W-:Y:S01]  /*0490*/  IADD3 R22, PT, PT, R7, -R16, RZ ;  /* 0x8000001007167210 */ /* 0x000fe20007ffe0ff */
[----:B------:R-:W-:-:S02]  /*04a0*/  FFMA R21, R14, -R13, 0.14084610342979431152 ;  /* 0x3e1039f60e157423 */ /* 0x000fc4000000080d */
[----:B------:R-:W-:Y:S02]  /*04b0*/  FFMA R17, R18, R17, 0.13980610668659210205 ;  /* 0x3e0f295512117423 */ /* 0x000fe40000000011 */
[----:B------:R-:W-:Y:S02]  /*04c0*/  FFMA R21, R14, R21, -0.12148627638816833496 ;  /* 0xbdf8cdcc0e157423 */ /* 0x000fe40000000015 */
[----:B------:R-:W-:Y:S02]  /*04d0*/  FFMA R17, R18, R17, -0.16684235632419586182 ;  /* 0xbe2ad8b912117423 */ /* 0x000fe40000000011 */
[----:B------:R-:W-:Y:S02]  /*04e0*/  FFMA R21, R14, R21, 0.13980610668659210205 ;  /* 0x3e0f29550e157423 */ /* 0x000fe40000000015 */
[----:B------:R-:W-:Y:S02]  /*04f0*/  FFMA R17, R18, R17, 0.20012299716472625732 ;  /* 0x3e4ced0b12117423 */ /* 0x000fe40000000011 */
[----:B------:R-:W-:-:S02]  /*0500*/  FFMA R21, R14, R21, -0.16684235632419586182 ;  /* 0xbe2ad8b90e157423 */ /* 0x000fc40000000015 */
[----:B------:R-:W-:Y:S01]  /*0510*/  FFMA R19, R18, R17, -0.24999669194221496582 ;  /* 0xbe7fff2212137423 */ /* 0x000fe20000000011 */
[----:B------:R-:W-:Y:S01]  /*0520*/  FSEL R17, RZ, -23, P1 ;  /* 0xc1b80000ff117808 */ /* 0x000fe20000800000 */
[----:B------:R-:W-:Y:S01]  /*0530*/  FFMA R21, R14, R21, 0.20012299716472625732 ;  /* 0x3e4ced0b0e157423 */ /* 0x000fe20000000015 */
[----:B------:R-:W-:Y:S01]  /*0540*/  ISETP.GT.U32.AND P1, PT, R6, 0x7f7fffff, PT ;  /* 0x7f7fffff0600780c */ /* 0x000fe20003f24070 */
[----:B------:R-:W-:Y:S02]  /*0550*/  FFMA R19, R18, R19, 0.33333182334899902344 ;  /* 0x3eaaaa7812137423 */ /* 0x000fe40000000013 */
[----:B------:R-:W-:Y:S01]  /*0560*/  FFMA R20, R20, 1.1920928955078125e-07, R17 ;  /* 0x3400000014147823 */ /* 0x000fe20000000011 */
[----:B------:R-:W-:Y:S01]  /*0570*/  LOP3.LUT R17, R23, 0xff800000, RZ, 0xc0, !PT ;  /* 0xff80000017117812 */ /* 0x000fe200078ec0ff */
[----:B------:R-:W-:Y:S01]  /*0580*/  FFMA R19, R18, R19, -0.5 ;  /* 0xbf00000012137423 */ /* 0x000fe20000000013 */
[----:B------:R-:W-:-:S03]  /*0590*/  FFMA R21, R14, R21, -0.24999669194221496582 ;  /* 0xbe7fff220e157423 */ /* 0x000fc60000000015 */
[----:B------:R-:W-:Y:S01]  /*05a0*/  FMUL R19, R18, R19 ;  /* 0x0000001312137220 */ /* 0x000fe20000400000 */
[----:B------:R-:W-:Y:S01]  /*05b0*/  FFMA R23, R14, R21, 0.33333182334899902344 ;  /* 0x3eaaaa780e177423 */ /* 0x000fe20000000015 */
[----:B------:R-:W-:Y:S02]  /*05c0*/  FSEL R21, RZ, -23, P2 ;  /* 0xc1b80000ff157808 */ /* 0x000fe40001000000 */
[----:B------:R-:W-:Y:S01]  /*05d0*/  FFMA R19, R18, R19, R18 ;  /* 0x0000001312137223 */ /* 0x000fe20000000012 */
[----:B------:R-:W-:Y:S01]  /*05e0*/  FADD R18, R22, -1 ;  /* 0xbf80000016127421 */ /* 0x000fe20000000000 */
[----:B------:R-:W-:Y:S01]  /*05f0*/  I2FP.F32.S32 R22, R15 ;  /* 0x0000000f00167245 */ /* 0x000fe20000201400 */
[----:B------:R-:W-:Y:S01]  /*0600*/  FFMA R23, R14, R23, -0.5 ;  /* 0xbf0000000e177423 */ /* 0x000fe20000000017 */
[----:B------:R-:W-:Y:S01]  /*0610*/  FFMA R19, R20, 0.69314718246459960938, R19 ;  /* 0x3f31721814137823 */ /* 0x000fe20000000013 */
[----:B------:R-:W-:Y:S01]  /*0620*/  IADD3 R20, PT, PT, R8, -R17, RZ ;  /* 0x8000001108147210 */ /* 0x000fe20007ffe0ff */
[----:B------:R-:W-:Y:S01]  /*0630*/  FFMA R25, R18, -R13, 0.14084610342979431152 ;  /* 0x3e1039f612197423 */ /* 0x000fe2000000080d */
[----:B------:R-:W-:Y:S01]  /*0640*/  FMUL R23, R14, R23 ;  /* 0x000000170e177220 */ /* 0x000fe20000400000 */
[----:B------:R-:W-:Y:S01]  /*0650*/  FFMA R21, R22, 1.1920928955078125e-07, R21 ;  /* 0x3400000016157823 */ /* 0x000fe20000000015 */
[----:B------:R-:W-:Y:S01]  /*0660*/  FSETP.NEU.AND P2, PT, R5, RZ, PT ;  /* 0x000000ff0500720b */ /* 0x000fe20003f4d000 */
[----:B------:R-:W-:Y:S01]  /*0670*/  FADD R20, R20, -1 ;  /* 0xbf80000014147421 */ /* 0x000fe20000000000 */
[----:B------:R-:W-:Y:S01]  /*0680*/  FFMA R25, R18, R25, -0.12148627638816833496 ;  /* 0xbdf8cdcc12197423 */ /* 0x000fe20000000019 */
[----:B------:R-:W-:Y:S01]  /*0690*/  FFMA R14, R14, R23, R14 ;  /* 0x000000170e0e7223 */ /* 0x000fe2000000000e */
[----:B------:R-:W-:Y:S01]  /*06a0*/  I2FP.F32.S32 R17, R17 ;  /* 0x0000001100117245 */ /* 0x000fe20000201400 */
[----:B------:R-:W-:Y:S01]  /*06b0*/  FFMA R13, R20, -R13, 0.14084610342979431152 ;  /* 0x3e1039f6140d7423 */ /* 0x000fe2000000080d */
[----:B------:R-:W-:-:S03]  /*06c0*/  FFMA R25, R18, R25, 0.13980610668659210205 ;  /* 0x3e0f295512197423 */ /* 0x000fc60000000019 */
[----:B------:R-:W-:Y:S01]  /*06d0*/  FFMA R15, R20, R13, -0.12148627638816833496 ;  /* 0xbdf8cdcc140f7423 */ /* 0x000fe2000000000d */
[----:B------:R-:W-:Y:S01]  /*06e0*/  FFMA R25, R18, R25, -0.16684235632419586182 ;  /* 0xbe2ad8b912197423 */ /* 0x000fe20000000019 */
[----:B------:R-:W-:Y:S02]  /*06f0*/  MOV R13, 0x7f800000 ;  /* 0x7f800000000d7802 */ /* 0x000fe40000000f00 */
[----:B------:R-:W-:Y:S01]  /*0700*/  FFMA R15, R20, R15, 0.13980610668659210205 ;  /* 0x3e0f2955140f7423 */ /* 0x000fe2000000000f */
[----:B------:R-:W-:Y:S02]  /*0710*/  FFMA R25, R18, R25, 0.20012299716472625732 ;  /* 0x3e4ced0b12197423 */ /* 0x000fe40000000019 */
[----:B------:R-:W-:Y:S01]  /*0720*/  @P4 FFMA R19, R5, R13, +INF ;  /* 0x7f80000005134423 */ /* 0x000fe2000000000d */
[----:B------:R-:W-:Y:S01]  /*0730*/  FFMA R15, R20, R15, -0.16684235632419586182 ;  /* 0xbe2ad8b9140f7423 */ /* 0x000fe2000000000f */
[----:B------:R-:W-:Y:S01]  /*0740*/  FFMA R5, R21, 0.69314718246459960938, R14 ;  /* 0x3f31721815057823 */ /* 0x000fe2000000000e */
[----:B------:R-:W-:Y:S01]  /*0750*/  FFMA R25, R18, R25, -0.24999669194221496582 ;  /* 0xbe7fff2212197423 */ /* 0x000fe20000000019 */
[----:B------:R-:W-:Y:S01]  /*0760*/  @P1 FFMA R5, R6, R13, +INF ;  /* 0x7f80000006051423 */ /* 0x000fe2000000000d */
[----:B------:R-:W-:Y:S01]  /*0770*/  FFMA R21, R20, R15, 0.20012299716472625732 ;  /* 0x3e4ced0b14157423 */ /* 0x000fe2000000000f */
[----:B------:R-:W-:Y:S01]  /*0780*/  ISETP.GT.U32.AND P1, PT, R7, 0x7f7fffff, PT ;  /* 0x7f7fffff0700780c */ /* 0x000fe20003f24070 */
[----:B------:R-:W-:Y:S01]  /*0790*/  FFMA R25, R18, R25, 0.33333182334899902344 ;  /* 0x3eaaaa7812197423 */ /* 0x000fe20000000019 */
[----:B------:R-:W-:Y:S01]  /*07a0*/  FSEL R14, RZ, -23, P3 ;  /* 0xc1b80000ff0e7808 */ /* 0x000fe20001800000 */
[----:B------:R-:W-:Y:S01]  /*07b0*/  FFMA R21, R20, R21, -0.24999669194221496582 ;  /* 0xbe7fff2214157423 */ /* 0x000fe20000000015 */
[----:B------:R-:W-:Y:S01]  /*07c0*/  FSETP.NEU.AND P3, PT, R6, RZ, PT ;  /* 0x000000ff0600720b */ /* 0x000fe20003f6d000 */
[----:B------:R-:W-:Y:S01]  /*07d0*/  FFMA R25, R18, R25, -0.5 ;  /* 0xbf00000012197423 */ /* 0x000fe20000000019 */
[----:B------:R-:W-:Y:S01]  /*07e0*/  I2FP.F32.S32 R15, R16 ;  /* 0x00000010000f7245 */ /* 0x000fe20000201400 */
[----:B------:R-:W-:Y:S01]  /*07f0*/  FFMA R21, R20, R21, 0.33333182334899902344 ;  /* 0x3eaaaa7814157423 */ /* 0x000fe20000000015 */
[----:B------:R-:W-:Y:S01]  /*0800*/  FSEL R6, RZ, -23, P0 ;  /* 0xc1b80000ff067808 */ /* 0x000fe20000000000 */
[----:B------:R-:W-:Y:S01]  /*0810*/  FMUL R25, R18, R25 ;  /* 0x0000001912197220 */ /* 0x000fe20000400000 */
[----:B------:R-:W-:Y:S01]  /*0820*/  ISETP.GT.U32.AND P0, PT, R8, 0x7f7fffff, PT ;  /* 0x7f7fffff0800780c */ /* 0x000fe20003f04070 */
[----:B------:R-:W-:Y:S01]  /*0830*/  FFMA R21, R20, R21, -0.5 ;  /* 0xbf00000014157423 */ /* 0x000fe20000000015 */
[----:B------:R-:W-:Y:S01]  /*0840*/  FFMA R14, R15, 1.1920928955078125e-07, R14 ;  /* 0x340000000f0e7823 */ /* 0x000fe2000000000e */
[----:B------:R-:W-:Y:S01]  /*0850*/  FFMA R25, R18, R25, R18 ;  /* 0x0000001912197223 */ /* 0x000fe20000000012 */
[----:B------:R-:W-:Y:S01]  /*0860*/  FSEL R19, R19, -INF , P2 ;  /* 0xff80000013137808 */ /* 0x000fe20001000000 */
[----:B------:R-:W-:Y:S01]  /*0870*/  FMUL R21, R20, R21 ;  /* 0x0000001514157220 */ /* 0x000fe20000400000 */
[----:B------:R-:W-:Y:S01]  /*0880*/  FFMA R6, R17, 1.1920928955078125e-07, R6 ;  /* 0x3400000011067823 */ /* 0x000fe20000000006 */
[----:B------:R-:W-:Y:S01]  /*0890*/  FFMA R14, R14, 0.69314718246459960938, R25 ;  /* 0x3f3172180e0e7823 */ /* 0x000fe20000000019 */
[----:B------:R-:W-:Y:S01]  /*08a0*/  @P1 FFMA R14, R7, R13, +INF ;  /* 0x7f800000070e1423 */ /* 0x000fe2000000000d */
[----:B------:R-:W-:Y:S01]  /*08b0*/  FFMA R21, R20, R21, R20 ;  /* 0x0000001514157223 */ /* 0x000fe20000000014 */
[----:B------:R-:W-:Y:S01]  /*08c0*/  FSEL R5, R5, -INF , P3 ;  /* 0xff80000005057808 */ /* 0x000fe20001800000 */
[----:B------:R-:W-:Y:S01]  /*08d0*/  FFMA R10, -R10, R19, R3 ;  /* 0x000000130a0a7223 */ /* 0x000fe20000000103 */
[----:B------:R-:W-:Y:S01]  /*08e0*/  FSETP.NEU.AND P1, PT, R7, RZ, PT ;  /* 0x000000ff0700720b */ /* 0x000fe20003f2d000 */
[----:B------:R-:W-:Y:S01]  /*08f0*/  FFMA R6, R6, 0.69314718246459960938, R21 ;  /* 0x3f31721806067823 */ /* 0x000fe20000000015 */
[C---:B------:R-:W-:Y:S01]  /*0900*/  @P0 FFMA R6, R8.reuse, R13, +INF ;  /* 0x7f80000008060423 */ /* 0x040fe2000000000d */
[----:B------:R-:W-:Y:S01]  /*0910*/  FSETP.NEU.AND P0, PT, R8, RZ, PT ;  /* 0x000000ff0800720b */ /* 0x000fe20003f0d000 */
[----:B------:R-:W-:Y:S01]  /*0920*/  FFMA R10, -R11, R5, R10 ;  /* 0x000000050b0a7223 */ /* 0x000fe2000000010a */
[----:B------:R-:W-:-:S02]  /*0930*/  FSEL R14, R14, -INF , P1 ;  /* 0xff8000000e0e7808 */ /* 0x000fc40000800000 */
[----:B------:R-:W-:-:S03]  /*0940*/  FSEL R6, R6, -INF , P0 ;  /* 0xff80000006067808 */ /* 0x000fc60000000000 */
[----:B------:R-:W-:-:S04]  /*0950*/  FFMA R9, -R9, R14, R10 ;  /* 0x0000000e09097223 */ /* 0x000fc8000000010a */
[----:B------:R-:W-:Y:S01]  /*0960*/  FFMA R3, -R12, R6, R9 ;  /* 0x000000060c037223 */ /* 0x000fe20000000109 */
[----:B------:R-:W-:Y:S06]  /*0970*/  BRA.U UP1, `(.L_x_228) ;  /* 0xfffffff901207547 */ /* 0x000fec000b83ffff */
.L_x_227:
[----:B------:R-:W-:Y:S05]  /*0980*/  BRA.U !UP0, `(.L_x_226) ;  /* 0x0000000508947547 */ /* 0x000fea000b800000 */
[----:B------:R-:W-:Y:S02]  /*0990*/  UISETP.NE.AND UP0, UPT, UR10, 0x1, UPT ;  /* 0x000000010a00788c */ /* 0x000fe4000bf05270 */
[----:B------:R-:W-:-:S04]  /*09a0*/  ULOP3.LUT UR5, UR9, 0x1, URZ, 0xc0, !UPT ;  /* 0x0000000109057892 */ /* 0x000fc8000f8ec0ff */
[----:B------:R-:W-:-:S03]  /*09b0*/  UISETP.NE.U32.AND UP1, UPT, UR5, 0x1, UPT ;  /* 0x000000010500788c */ /* 0x000fc6000bf25070 */
[----:B------:R-:W-:Y:S08]  /*09c0*/  BRA.U !UP0, `(.L_x_229) ;  /* 0x0000000108f87547 */ /* 0x000ff0000b800000 */
[----:B------:R-:W0:Y:S01]  /*09d0*/  LDC.64 R10, c[0x0][0x380] ;  /* 0x0000e000ff0a7b82 */ /* 0x000e220000000a00 */
[----:B------:R-:W-:-:S07]  /*09e0*/  IADD3 R7, PT, PT, R2, UR4, RZ ;  /* 0x0000000402077c10 */ /* 0x000fce000fffe0ff */
[----:B------:R-:W1:Y:S01]  /*09f0*/  LDC.64 R8, c[0x0][0x388] ;  /* 0x0000e200ff087b82 */ /* 0x000e620000000a00 */
[----:B0-----:R-:W-:-:S05]  /*0a00*/  IMAD.WIDE R10, R7, 0x4, R10 ;  /* 0x00000004070a7825 */ /* 0x001fca00078e020a */
[----:B------:R-:W2:Y:S04]  /*0a10*/  LDG.E R5, desc[UR16][R10.64+0x4] ;  /* 0x000004100a057981 */ /* 0x000ea8000c1e1900 */
[----:B------:R-:W3:Y:S01]  /*0a20*/  LDG.E R4, desc[UR16][R10.64] ;  /* 0x000000100a047981 */ /* 0x000ee2000c1e1900 */
[----:B-1----:R-:W-:-:S05]  /*0a30*/  IMAD.WIDE R8, R7, 0x4, R8 ;  /* 0x0000000407087825 */ /* 0x002fca00078e0208 */
[----:B------:R-:W4:Y:S04]  /*0a40*/  LDG.E R6, desc[UR16][R8.64] ;  /* 0x0000001008067981 */ /* 0x000f28000c1e1900 */
[----:B------:R0:W5:Y:S01]  /*0a50*/  LDG.E R7, desc[UR16][R8.64+0x4] ;  /* 0x0000041008077981 */ /* 0x000162000c1e1900 */
[----:B------:R-:W-:Y:S01]  /*0a60*/  HFMA2 R14, -RZ, RZ, 1.5048828125, 33.21875 ;  /* 0x3e055027ff0e7431 */ /* 0x000fe200000001ff */
[----:B------:R-:W-:Y:S01]  /*0a70*/  UIADD3 UR4, UPT, UPT, UR4, 0x2, URZ ;  /* 0x0000000204047890 */ /* 0x000fe2000fffe0ff */
[----:B--2---:R-:W-:Y:S02]  /*0a80*/  FSETP.GEU.AND P1, PT, R5, 1.175494350822287508e-38, PT ;  /* 0x008000000500780b */ /* 0x004fe40003f2e000 */
[----:B---3--:R-:W-:-:S11]  /*0a90*/  FSETP.GEU.AND P0, PT, R4, 1.175494350822287508e-38, PT ;  /* 0x008000000400780b */ /* 0x008fd60003f0e000 */
[----:B------:R-:W-:Y:S02]  /*0aa0*/  @!P1 FMUL R5, R5, 8388608 ;  /* 0x4b00000005059820 */ /* 0x000fe40000400000 */
[----:B------:R-:W-:-:S03]  /*0ab0*/  @!P0 FMUL R4, R4, 8388608 ;  /* 0x4b00000004048820 */ /* 0x000fc60000400000 */
[----:B------:R-:W-:Y:S02]  /*0ac0*/  IADD3 R13, PT, PT, R5, -0x3f2aaaab, RZ ;  /* 0xc0d55555050d7810 */ /* 0x000fe40007ffe0ff */
[----:B------:R-:W-:Y:S02]  /*0ad0*/  IADD3 R12, PT, PT, R4, -0x3f2aaaab, RZ ;  /* 0xc0d55555040c7810 */ /* 0x000fe40007ffe0ff */
[----:B------:R-:W-:Y:S02]  /*0ae0*/  LOP3.LUT R10, R13, 0xff800000, RZ, 0xc0, !PT ;  /* 0xff8000000d0a7812 */ /* 0x000fe400078ec0ff */
[----:B------:R-:W-:Y:S02]  /*0af0*/  LOP3.LUT R11, R12, 0xff800000, RZ, 0xc0, !PT ;  /* 0xff8000000c0b7812 */ /* 0x000fe400078ec0ff */
[----:B------:R-:W-:Y:S02]  /*0b00*/  IADD3 R13, PT, PT, R5, -R10, RZ ;  /* 0x8000000a050d7210 */ /* 0x000fe40007ffe0ff */
[----:B------:R-:W-:-:S03]  /*0b10*/  IADD3 R12, PT, PT, R4, -R11, RZ ;  /* 0x8000000b040c7210 */ /* 0x000fc60007ffe0ff */
[----:B0-----:R-:W-:Y:S02]  /*0b20*/  FADD R8, R13, -1 ;  /* 0xbf8000000d087421 */ /* 0x001fe40000000000 */
[----:B------:R-:W-:Y:S02]  /*0b30*/  FADD R9, R12, -1 ;  /* 0xbf8000000c097421 */ /* 0x000fe40000000000 */
[CC--:B------:R-:W-:Y:S02]  /*0b40*/  FFMA R13, R8.reuse, -R14.reuse, 0.14084610342979431152 ;  /* 0x3e1039f6080d7423 */ /* 0x0c0fe4000000080e */
[C---:B------:R-:W-:Y:S02]  /*0b50*/  FFMA R12, R9.reuse, -R14, 0.14084610342979431152 ;  /* 0x3e1039f6090c7423 */ /* 0x040fe4000000080e */
[----:B------:R-:W-:Y:S02]  /*0b60*/  FFMA R13, R8, R13, -0.12148627638816833496 ;  /* 0xbdf8cdcc080d7423 */ /* 0x000fe4000000000d */
[----:B------:R-:W-:-:S02]  /*0b70*/  FFMA R12, R9, R12, -0.12148627638816833496 ;  /* 0xbdf8cdcc090c7423 */ /* 0x000fc4000000000c */
[C---:B------:R-:W-:Y:S02]  /*0b80*/  FFMA R13, R8.reuse, R13, 0.13980610668659210205 ;  /* 0x3e0f2955080d7423 */ /* 0x040fe4000000000d */
[C---:B------:R-:W-:Y:S02]  /*0b90*/  FFMA R12, R9.reuse, R12, 0.13980610668659210205 ;  /* 0x3e0f2955090c7423 */ /* 0x040fe4000000000c */
[C---:B------:R-:W-:Y:S02]  /*0ba0*/  FFMA R13, R8.reuse, R13, -0.16684235632419586182 ;  /* 0xbe2ad8b9080d7423 */ /* 0x040fe4000000000d */
[C---:B------:R-:W-:Y:S02]  /*0bb0*/  FFMA R12, R9.reuse, R12, -0.16684235632419586182 ;  /* 0xbe2ad8b9090c7423 */ /* 0x040fe4000000000c */
[----:B------:R-:W-:Y:S02]  /*0bc0*/  FFMA R13, R8, R13, 0.20012299716472625732 ;  /* 0x3e4ced0b080d7423 */ /* 0x000fe4000000000d */
[----:B------:R-:W-:-:S02]  /*0bd0*/  FFMA R12, R9, R12, 0.20012299716472625732 ;  /* 0x3e4ced0b090c7423 */ /* 0x000fc4000000000c */
[C---:B------:R-:W-:Y:S02]  /*0be0*/  FFMA R15, R8.reuse, R13, -0.24999669194221496582 ;  /* 0xbe7fff22080f7423 */ /* 0x040fe4000000000d */
[C---:B------:R-:W-:Y:S02]  /*0bf0*/  FFMA R14, R9.reuse, R12, -0.24999669194221496582 ;  /* 0xbe7fff22090e7423 */ /* 0x040fe4000000000c */
[C---:B------:R-:W-:Y:S02]  /*0c00*/  FFMA R15, R8.reuse, R15, 0.33333182334899902344 ;  /* 0x3eaaaa78080f7423 */ /* 0x040fe4000000000f */
[C---:B------:R-:W-:Y:S01]  /*0c10*/  FFMA R14, R9.reuse, R14, 0.33333182334899902344 ;  /* 0x3eaaaa78090e7423 */ /* 0x040fe2000000000e */
[----:B------:R-:W-:Y:S01]  /*0c20*/  FSEL R12, RZ, -23, P0 ;  /* 0xc1b80000ff0c7808 */ /* 0x000fe20000000000 */
[----:B------:R-:W-:Y:S01]  /*0c30*/  FFMA R15, R8, R15, -0.5 ;  /* 0xbf000000080f7423 */ /* 0x000fe2000000000f */
[----:B------:R-:W-:Y:S01]  /*0c40*/  ISETP.GT.U32.AND P0, PT, R4, 0x7f7fffff, PT ;  /* 0x7f7fffff0400780c */ /* 0x000fe20003f04070 */
[C---:B------:R-:W-:Y:S01]  /*0c50*/  FFMA R14, R9.reuse, R14, -0.5 ;  /* 0xbf000000090e7423 */ /* 0x040fe2000000000e */
[----:B------:R-:W-:Y:S01]  /*0c60*/  FSEL R13, RZ, -23, P1 ;  /* 0xc1b80000ff0d7808 */ /* 0x000fe20000800000 */
[C---:B------:R-:W-:Y:S01]  /*0c70*/  FMUL R15, R8.reuse, R15 ;  /* 0x0000000f080f7220 */ /* 0x040fe20000400000 */
[----:B------:R-:W-:Y:S01]  /*0c80*/  I2FP.F32.S32 R11, R11 ;  /* 0x0000000b000b7245 */ /* 0x000fe20000201400 */
[----:B------:R-:W-:Y:S01]  /*0c90*/  FMUL R14, R9, R14 ;  /* 0x0000000e090e7220 */ /* 0x000fe20000400000 */
[----:B------:R-:W-:Y:S01]  /*0ca0*/  ISETP.GT.U32.AND P1, PT, R5, 0x7f7fffff, PT ;  /* 0x7f7fffff0500780c */ /* 0x000fe20003f24070 */
[----:B------:R-:W-:Y:S01]  /*0cb0*/  FFMA R15, R8, R15, R8 ;  /* 0x0000000f080f7223 */ /* 0x000fe20000000008 */
[----:B------:R-:W-:Y:S01]  /*0cc0*/  I2FP.F32.S32 R10, R10 ;  /* 0x0000000a000a7245 */ /* 0x000fe20000201400 */
[----:B------:R-:W-:Y:S01]  /*0cd0*/  FFMA R11, R11, 1.1920928955078125e-07, R12 ;  /* 0x340000000b0b7823 */ /* 0x000fe2000000000c */
[----:B------:R-:W-:Y:S01]  /*0ce0*/  FFMA R14, R9, R14, R9 ;  /* 0x0000000e090e7223 */ /* 0x000fe20000000009 */
[----:B------:R-:W-:-:S02]  /*0cf0*/  MOV R8, 0x7f800000 ;  /* 0x7f80000000087802 */ /* 0x000fc40000000f00 */
[----:B------:R-:W-:Y:S01]  /*0d00*/  FFMA R10, R10, 1.1920928955078125e-07, R13 ;  /* 0x340000000a0a7823 */ /* 0x000fe2000000000d */
[----:B------:R-:W-:Y:S02]  /*0d10*/  FFMA R11, R11, 0.69314718246459960938, R14 ;  /* 0x3f3172180b0b7823 */ /* 0x000fe4000000000e */
[CC--:B------:R-:W-:Y:S01]  /*0d20*/  @P0 FFMA R11, R4.reuse, R8.reuse, +INF ;  /* 0x7f800000040b0423 */ /* 0x0c0fe20000000008 */
[----:B------:R-:W-:Y:S01]  /*0d30*/  FSETP.NEU.AND P0, PT, R4, RZ, PT ;  /* 0x000000ff0400720b */ /* 0x000fe20003f0d000 */
[----:B------:R-:W-:Y:S01]  /*0d40*/  FFMA R10, R10, 0.69314718246459960938, R15 ;  /* 0x3f3172180a0a7823 */ /* 0x000fe2000000000f */
[C---:B------:R-:W-:Y:S01]  /*0d50*/  @P1 FFMA R10, R5.reuse, R8, +INF ;  /* 0x7f800000050a1423 */ /* 0x040fe20000000008 */
[----:B------:R-:W-:Y:S02]  /*0d60*/  FSETP.NEU.AND P2, PT, R5, RZ, PT ;  /* 0x000000ff0500720b */ /* 0x000fe40003f4d000 */
[----:B------:R-:W-:Y:S02]  /*0d70*/  FSEL R11, R11, -INF , P0 ;  /* 0xff8000000b0b7808 */ /* 0x000fe40000000000 */
[----:B------:R-:W-:-:S03]  /*0d80*/  FSEL R10, R10, -INF , P2 ;  /* 0xff8000000a0a7808 */ /* 0x000fc60001000000 */
[----:B----4-:R-:W-:-:S04]  /*0d90*/  FFMA R6, -R6, R11, R3 ;  /* 0x0000000b06067223 */ /* 0x010fc80000000103 */
[----:B-----5:R-:W-:-:S07]  /*0da0*/  FFMA R3, -R7, R10, R6 ;  /* 0x0000000a07037223 */ /* 0x020fce0000000106 */
.L_x_229:
[----:B------:R-:W-:Y:S05]  /*0db0*/  BRA.U UP1, `(.L_x_226) ;  /* 0x0000000101887547 */ /* 0x000fea000b800000 */
[----:B------:R-:W0:Y:S01]  /*0dc0*/  LDC.64 R6, c[0x0][0x380] ;  /* 0x0000e000ff067b82 */ /* 0x000e220000000a00 */
[----:B------:R-:W-:-:S07]  /*0dd0*/  IADD3 R9, PT, PT, R2, UR4, RZ ;  /* 0x0000000402097c10 */ /* 0x000fce000fffe0ff */
[----:B------:R-:W1:Y:S01]  /*0de0*/  LDC.64 R4, c[0x0][0x388] ;  /* 0x0000e200ff047b82 */ /* 0x000e620000000a00 */
[----:B0-----:R-:W-:-:S05]  /*0df0*/  IMAD.WIDE R6, R9, 0x4, R6 ;  /* 0x0000000409067825 */ /* 0x001fca00078e0206 */
[----:B------:R-:W2:Y:S01]  /*0e00*/  LDG.E R2, desc[UR16][R6.64] ;  /* 0x0000001006027981 */ /* 0x000ea2000c1e1900 */
[----:B-1----:R-:W-:-:S06]  /*0e10*/  IMAD.WIDE R4, R9, 0x4, R4 ;  /* 0x0000000409047825 */ /* 0x002fcc00078e0204 */
[----:B------:R0:W3:Y:S01]  /*0e20*/  LDG.E R4, desc[UR16][R4.64] ;  /* 0x0000001004047981 */ /* 0x0000e2000c1e1900 */
[----:B------:R-:W-:Y:S01]  /*0e30*/  HFMA2 R11, -RZ, RZ, 1.5048828125, 33.21875 ;  /* 0x3e055027ff0b7431 */ /* 0x000fe200000001ff */
[----:B--2---:R-:W-:-:S04]  /*0e40*/  FSETP.GEU.AND P0, PT, R2, 1.175494350822287508e-38, PT ;  /* 0x008000000200780b */ /* 0x004fc80003f0e000 */
[----:B0-----:R-:W-:-:S09]  /*0e50*/  FSEL R5, RZ, -23, P0 ;  /* 0xc1b80000ff057808 */ /* 0x001fd20000000000 */
        /* <DEDUP_REMOVED lines=20> */
[C---:B------:R-:W-:Y:S01]  /*0fa0*/  @P0 FFMA R5, R2.reuse, R7, +INF ;  /* 0x7f80000002050423 */ /* 0x040fe20000000007 */
[----:B------:R-:W-:-:S04]  /*0fb0*/  FSETP.NEU.AND P0, PT, R2, RZ, PT ;  /* 0x000000ff0200720b */ /* 0x000fc80003f0d000 */
[----:B------:R-:W-:-:S05]  /*0fc0*/  FSEL R5, R5, -INF , P0 ;  /* 0xff80000005057808 */ /* 0x000fca0000000000 */
[----:B---3--:R-:W-:-:S07]  /*0fd0*/  FFMA R3, -R4, R5, R3 ;  /* 0x0000000504037223 */ /* 0x008fce0000000103 */
.L_x_226:
[----:B------:R-:W0:Y:S02]  /*0fe0*/  LDC.64 R4, c[0x0][0x390] ;  /* 0x0000e400ff047b82 */ /* 0x000e240000000a00 */
[----:B0-----:R-:W-:-:S05]  /*0ff0*/  IMAD.WIDE R4, R0, 0x4, R4 ;  /* 0x0000000400047825 */ /* 0x001fca00078e0204 */
[----:B------:R-:W-:Y:S01]  /*1000*/  STG.E desc[UR16][R4.64], R3 ;  /* 0x0000000304007986 */ /* 0x000fe2000c101910 */
[----:B------:R-:W-:Y:S05]  /*1010*/  EXIT ;  /* 0x000000000000794d */ /* 0x000fea0003800000 */
.L_x_230:
        /* <DEDUP_REMOVED lines=14> */
.L_x_243:


//--------------------- .nv.shared.reserved.0     --------------------------
	.section	.nv.shared.reserved.0,"aw",@nobits
	.weak		__nv_reservedSMEM_offset_0_alias
	.size		__nv_reservedSMEM_offset_0_alias, 0, 64
	.other		__nv_reservedSMEM_offset_0_alias,@"STO_CUDA_RESERVED_SHARED STV_DEFAULT"
__nv_reservedSMEM_offset_0_alias:
	.zero		0
	.zero		64


//--------------------- .nv.constant0.loss_back_igonre2 --------------------------
	.section	.nv.constant0.loss_back_igonre2,"a",@progbits
	.sectionflags	@""
	.align	4
.nv.constant0.loss_back_igonre2:
	.zero		932


//--------------------- .nv.constant0.loss_back2  --------------------------
	.section	.nv.constant0.loss_back2,"a",@progbits
	.sectionflags	@""
	.align	4
.nv.constant0.loss_back2:
	.zero		928


//--------------------- .nv.constant0.loss_back   --------------------------
	.section	.nv.constant0.loss_back,"a",@progbits
	.sectionflags	@""
	.align	4
.nv.constant0.loss_back:
	.zero		928


//--------------------- .nv.constant0.check       --------------------------
	.section	.nv.constant0.check,"a",@progbits
	.sectionflags	@""
	.align	4
.nv.constant0.check:
	.zero		928


//--------------------- .nv.constant0.log_softmax_nl_loss_igone --------------------------
	.section	.nv.constant0.log_softmax_nl_loss_igone,"a",@progbits
	.sectionflags	@""
	.align	4
.nv.constant0.log_softmax_nl_loss_igone:
	.zero		932


//--------------------- .nv.constant0.log_softmax_nl_loss --------------------------
	.section	.nv.constant0.log_softmax_nl_loss,"a",@progbits
	.sectionflags	@""
	.align	4
.nv.constant0.log_softmax_nl_loss:
	.zero		928


//--------------------- .nv.constant0.nl_loss     --------------------------
	.section	.nv.constant0.nl_loss,"a",@progbits
	.sectionflags	@""
	.align	4
.nv.constant0.nl_loss:
	.zero		928


//--------------------- .nv.constant0.loss        --------------------------
	.section	.nv.constant0.loss,"a",@progbits
	.sectionflags	@""
	.align	4
.nv.constant0.loss:
	.zero		928


//--------------------- SYMBOLS --------------------------

	.type		.nv.reservedSmem.offset0,@object
	.size		.nv.reservedSmem.offset0,0x4
